	.target	sm_100a

	.elftype	@"ET_EXEC"


//--------------------- .note.nv.tkinfo           --------------------------
	.section	.note.nv.tkinfo,"",@"SHT_NOTE"
	.sectionflags	@"SHF_NOTE_NV_TKINFO"
	.tkinfo
        /*0018*/ 	.word	0x00000002
        /*0030*/ 	.string	""
        /*0030*/ 	.string	"ptxas"
        /*0030*/ 	.string	"Cuda compilation tools, release 13.0, V13.0.88"
        /*0030*/ 	.string	"Build cuda_13.0.r13.0/compiler.36424714_0"
        /*0030*/ 	.string	"-arch sm_100a -m 64 "



//--------------------- .note.nv.cuinfo           --------------------------
	.section	.note.nv.cuinfo,"",@"SHT_NOTE"
	.sectionflags	@"SHF_NOTE_NV_CUINFO"
        /*0018*/ 	.short	0x0002
        /*001a*/ 	.short	0x0064
        /*001c*/ 	.short	0x0082
	.zero		2


//--------------------- .nv.info                  --------------------------
	.section	.nv.info,"",@"SHT_CUDA_INFO"
	.align	4


	//----- nvinfo : EIATTR_REGCOUNT
	.align		4
        /*0000*/ 	.byte	0x04, 0x2f
        /*0002*/ 	.short	(.L_19 - .L_18)
	.align		4
.L_18:
        /*0004*/ 	.word	index@(_ZN7cutlass13device_kernelINS_4gemm6kernel13GemmUniversalIN4cute5tupleIJiiiiEEENS1_10collective13CollectiveMmaINS1_46MainloopSm100TmaUmmaWarpSpecializedBlockScaledILi3ELi2ELi2ENS5_IJNS4_1CILi2EEENSA_ILi1EEESC_EEEEENS5_IJNSA_ILi128EEESF_NSA_ILi256EEEEEENS5_IJNS_12float_e5m2_tENS_13float_ue8m0_tEEEENS5_IJNS5_IJlSC_lEEENS4_6LayoutINS5_IJNS5_IJNS5_IJNSA_ILi32EEENSA_ILi4EEEEEEiEEESQ_NS5_IJSC_iEEEEEENS5_IJNS5_IJNS5_IJNSA_ILi16EEESO_EEEiEEENS5_IJNS5_IJNSA_ILi0EEESC_EEENSA_ILi512EEEEEENS5_IJSW_iEEEEEEEEEEESK_S13_NS4_8TiledMMAINS4_8MMA_AtomIJNS4_21SM100_MMA_MXF8F6F4_SSISI_SI_fSJ_Li128ELi128ELNS4_4UMMA5MajorE0ELS18_0ELNS17_7ScaleInE0ELS19_0EEEEEENSM_INS5_IJSC_SC_SC_EEENS5_IJSW_SW_SW_EEEEENS5_IJNS4_10UnderscoreES1F_S1F_EEEEENS5_IJNS4_13SM90_TMA_LOADES1I_EEENS5_IJNS4_14ComposedLayoutINS4_7SwizzleILi3ELi4ELi3EEENS4_18smem_ptr_flag_bitsILi8EEENSM_INS5_IJNSA_ILi8EEESF_EEENS5_IJSF_SC_EEEEEEENSM_INS5_IJNS5_IJNS5_IJSP_SC_EEENS5_IJSN_SC_EEEEEESC_NS5_IJSO_SB_EEEEEENS5_IJNS5_IJNS5_IJSU_SY_EEESX_EEESW_NS5_IJSC_SY_EEEEEEEEEEEvNS4_8identityENS5_IJNS4_23SM90_TMA_LOAD_MULTICASTES26_EEES24_vS25_EENS_8epilogue10collective18CollectiveEpilogueINS29_23Sm100TmaWarpSpecializedILi4ELi2ELi16ELb1ELb0EEEJNS5_IJNSA_ILi64EEESF_SG_EEENS5_IJNSM_IS2E_SC_EENSM_INS5_IJST_SB_EEENS5_IJSC_S2E_EEEEEEEENS_10bfloat16_tESL_S2L_SL_NS29_6fusion15FusionCallbacksIS2D_NS2M_17LinearCombinationIS2L_fS2L_fLNS_15FloatRoundStyleE2EEES2F_S2K_JEEENS4_5SM1004TMEM4LOAD26SM100_TMEM_LOAD_32dp32b16xES1I_NS1K_INS1L_ILi1ELi4ELi3EEENS1N_ILi16EEENSM_INS5_IJS1P_ST_EEENS5_IJST_SC_EEEEEEENS4_39AutoVectorizingCopyWithAssumedAlignmentILi128EEENS4_14SM90_TMA_STOREES31_S33_S33_EEEvvEEEEvNT_6ParamsE)
        /*0008*/ 	.word	0x0000007b


	//----- nvinfo : EIATTR_FRAME_SIZE
	.align		4
.L_19:
        /*000c*/ 	.byte	0x04, 0x11
        /*000e*/ 	.short	(.L_21 - .L_20)
	.align		4
.L_20:
        /*0010*/ 	.word	index@($__internal_2_$__cuda_sm10x_tcgen05_guardrail_trap_unallocated_columns_being_dealloced)
        /*0014*/ 	.word	0x00000000


	//----- nvinfo : EIATTR_FRAME_SIZE
	.align		4
.L_21:
        /*0018*/ 	.byte	0x04, 0x11
        /*001a*/ 	.short	(.L_23 - .L_22)
	.align		4
.L_22:
        /*001c*/ 	.word	index@($__internal_1_$__cuda_sm10x_tcgen05_guardrail_trap_phase_invalid_during_alloc)
        /*0020*/ 	.word	0x00000000


	//----- nvinfo : EIATTR_FRAME_SIZE
	.align		4
.L_23:
        /*0024*/ 	.byte	0x04, 0x11
        /*0026*/ 	.short	(.L_25 - .L_24)
	.align		4
.L_24:
        /*0028*/ 	.word	index@($__internal_0_$__cuda_sm10x_tcgen05_guardrail_trap_col_being_dealloced_not_returned_by_alloc)
        /*002c*/ 	.word	0x00000000


	//----- nvinfo : EIATTR_FRAME_SIZE
	.align		4
.L_25:
        /*0030*/ 	.byte	0x04, 0x11
        /*0032*/ 	.short	(.L_27 - .L_26)
	.align		4
.L_26:
        /*0034*/ 	.word	index@(_ZN7cutlass13device_kernelINS_4gemm6kernel13GemmUniversalIN4cute5tupleIJiiiiEEENS1_10collective13CollectiveMmaINS1_46MainloopSm100TmaUmmaWarpSpecializedBlockScaledILi3ELi2ELi2ENS5_IJNS4_1CILi2EEENSA_ILi1EEESC_EEEEENS5_IJNSA_ILi128EEESF_NSA_ILi256EEEEEENS5_IJNS_12float_e5m2_tENS_13float_ue8m0_tEEEENS5_IJNS5_IJlSC_lEEENS4_6LayoutINS5_IJNS5_IJNS5_IJNSA_ILi32EEENSA_ILi4EEEEEEiEEESQ_NS5_IJSC_iEEEEEENS5_IJNS5_IJNS5_IJNSA_ILi16EEESO_EEEiEEENS5_IJNS5_IJNSA_ILi0EEESC_EEENSA_ILi512EEEEEENS5_IJSW_iEEEEEEEEEEESK_S13_NS4_8TiledMMAINS4_8MMA_AtomIJNS4_21SM100_MMA_MXF8F6F4_SSISI_SI_fSJ_Li128ELi128ELNS4_4UMMA5MajorE0ELS18_0ELNS17_7ScaleInE0ELS19_0EEEEEENSM_INS5_IJSC_SC_SC_EEENS5_IJSW_SW_SW_EEEEENS5_IJNS4_10UnderscoreES1F_S1F_EEEEENS5_IJNS4_13SM90_TMA_LOADES1I_EEENS5_IJNS4_14ComposedLayoutINS4_7SwizzleILi3ELi4ELi3EEENS4_18smem_ptr_flag_bitsILi8EEENSM_INS5_IJNSA_ILi8EEESF_EEENS5_IJSF_SC_EEEEEEENSM_INS5_IJNS5_IJNS5_IJSP_SC_EEENS5_IJSN_SC_EEEEEESC_NS5_IJSO_SB_EEEEEENS5_IJNS5_IJNS5_IJSU_SY_EEESX_EEESW_NS5_IJSC_SY_EEEEEEEEEEEvNS4_8identityENS5_IJNS4_23SM90_TMA_LOAD_MULTICASTES26_EEES24_vS25_EENS_8epilogue10collective18CollectiveEpilogueINS29_23Sm100TmaWarpSpecializedILi4ELi2ELi16ELb1ELb0EEEJNS5_IJNSA_ILi64EEESF_SG_EEENS5_IJNSM_IS2E_SC_EENSM_INS5_IJST_SB_EEENS5_IJSC_S2E_EEEEEEEENS_10bfloat16_tESL_S2L_SL_NS29_6fusion15FusionCallbacksIS2D_NS2M_17LinearCombinationIS2L_fS2L_fLNS_15FloatRoundStyleE2EEES2F_S2K_JEEENS4_5SM1004TMEM4LOAD26SM100_TMEM_LOAD_32dp32b16xES1I_NS1K_INS1L_ILi1ELi4ELi3EEENS1N_ILi16EEENSM_INS5_IJS1P_ST_EEENS5_IJST_SC_EEEEEEENS4_39AutoVectorizingCopyWithAssumedAlignmentILi128EEENS4_14SM90_TMA_STOREES31_S33_S33_EEEvvEEEEvNT_6ParamsE)
        /*0038*/ 	.word	0x00000000


	//----- nvinfo : EIATTR_MIN_STACK_SIZE
	.align		4
.L_27:
        /*003c*/ 	.byte	0x04, 0x12
        /*003e*/ 	.short	(.L_29 - .L_28)
	.align		4
.L_28:
        /*0040*/ 	.word	index@(_ZN7cutlass13device_kernelINS_4gemm6kernel13GemmUniversalIN4cute5tupleIJiiiiEEENS1_10collective13CollectiveMmaINS1_46MainloopSm100TmaUmmaWarpSpecializedBlockScaledILi3ELi2ELi2ENS5_IJNS4_1CILi2EEENSA_ILi1EEESC_EEEEENS5_IJNSA_ILi128EEESF_NSA_ILi256EEEEEENS5_IJNS_12float_e5m2_tENS_13float_ue8m0_tEEEENS5_IJNS5_IJlSC_lEEENS4_6LayoutINS5_IJNS5_IJNS5_IJNSA_ILi32EEENSA_ILi4EEEEEEiEEESQ_NS5_IJSC_iEEEEEENS5_IJNS5_IJNS5_IJNSA_ILi16EEESO_EEEiEEENS5_IJNS5_IJNSA_ILi0EEESC_EEENSA_ILi512EEEEEENS5_IJSW_iEEEEEEEEEEESK_S13_NS4_8TiledMMAINS4_8MMA_AtomIJNS4_21SM100_MMA_MXF8F6F4_SSISI_SI_fSJ_Li128ELi128ELNS4_4UMMA5MajorE0ELS18_0ELNS17_7ScaleInE0ELS19_0EEEEEENSM_INS5_IJSC_SC_SC_EEENS5_IJSW_SW_SW_EEEEENS5_IJNS4_10UnderscoreES1F_S1F_EEEEENS5_IJNS4_13SM90_TMA_LOADES1I_EEENS5_IJNS4_14ComposedLayoutINS4_7SwizzleILi3ELi4ELi3EEENS4_18smem_ptr_flag_bitsILi8EEENSM_INS5_IJNSA_ILi8EEESF_EEENS5_IJSF_SC_EEEEEEENSM_INS5_IJNS5_IJNS5_IJSP_SC_EEENS5_IJSN_SC_EEEEEESC_NS5_IJSO_SB_EEEEEENS5_IJNS5_IJNS5_IJSU_SY_EEESX_EEESW_NS5_IJSC_SY_EEEEEEEEEEEvNS4_8identityENS5_IJNS4_23SM90_TMA_LOAD_MULTICASTES26_EEES24_vS25_EENS_8epilogue10collective18CollectiveEpilogueINS29_23Sm100TmaWarpSpecializedILi4ELi2ELi16ELb1ELb0EEEJNS5_IJNSA_ILi64EEESF_SG_EEENS5_IJNSM_IS2E_SC_EENSM_INS5_IJST_SB_EEENS5_IJSC_S2E_EEEEEEEENS_10bfloat16_tESL_S2L_SL_NS29_6fusion15FusionCallbacksIS2D_NS2M_17LinearCombinationIS2L_fS2L_fLNS_15FloatRoundStyleE2EEES2F_S2K_JEEENS4_5SM1004TMEM4LOAD26SM100_TMEM_LOAD_32dp32b16xES1I_NS1K_INS1L_ILi1ELi4ELi3EEENS1N_ILi16EEENSM_INS5_IJS1P_ST_EEENS5_IJST_SC_EEEEEEENS4_39AutoVectorizingCopyWithAssumedAlignmentILi128EEENS4_14SM90_TMA_STOREES31_S33_S33_EEEvvEEEEvNT_6ParamsE)
        /*0044*/ 	.word	0x00000000
.L_29:


//--------------------- .nv.compat                --------------------------
	.section	.nv.compat,"",@"SHT_CUDA_COMPAT_INFO"
	.align	4
        /*0000*/ 	.byte	0x02, 0x09, 0x01, 0x00, 0x02, 0x02, 0x02, 0x00, 0x02, 0x05, 0x05, 0x00, 0x03, 0x07, 0x01, 0x01
        /*0010*/ 	.byte	0x02, 0x03, 0x01, 0x00, 0x02, 0x06, 0x01, 0x00, 0x04, 0x0b, 0x08, 0x00, 0x09, 0x00, 0x00, 0x00
        /*0020*/ 	.byte	0x00, 0x00, 0x00, 0x00


//--------------------- .nv.info._ZN7cutlass13device_kernelINS_4gemm6kernel13GemmUniversalIN4cute5tupleIJiiiiEEENS1_10collective13CollectiveMmaINS1_46MainloopSm100TmaUmmaWarpSpecializedBlockScaledILi3ELi2ELi2ENS5_IJNS4_1CILi2EEENSA_ILi1EEESC_EEEEENS5_IJNSA_ILi128EEESF_NSA_ILi256EEEEEENS5_IJNS_12float_e5m2_tENS_13float_ue8m0_tEEEENS5_IJNS5_IJlSC_lEEENS4_6LayoutINS5_IJNS5_IJNS5_IJNSA_ILi32EEENSA_ILi4EEEEEEiEEESQ_NS5_IJSC_iEEEEEENS5_IJNS5_IJNS5_IJNSA_ILi16EEESO_EEEiEEENS5_IJNS5_IJNSA_ILi0EEESC_EEENSA_ILi512EEEEEENS5_IJSW_iEEEEEEEEEEESK_S13_NS4_8TiledMMAINS4_8MMA_AtomIJNS4_21SM100_MMA_MXF8F6F4_SSISI_SI_fSJ_Li128ELi128ELNS4_4UMMA5MajorE0ELS18_0ELNS17_7ScaleInE0ELS19_0EEEEEENSM_INS5_IJSC_SC_SC_EEENS5_IJSW_SW_SW_EEEEENS5_IJNS4_10UnderscoreES1F_S1F_EEEEENS5_IJNS4_13SM90_TMA_LOADES1I_EEENS5_IJNS4_14ComposedLayoutINS4_7SwizzleILi3ELi4ELi3EEENS4_18smem_ptr_flag_bitsILi8EEENSM_INS5_IJNSA_ILi8EEESF_EEENS5_IJSF_SC_EEEEEEENSM_INS5_IJNS5_IJNS5_IJSP_SC_EEENS5_IJSN_SC_EEEEEESC_NS5_IJSO_SB_EEEEEENS5_IJNS5_IJNS5_IJSU_SY_EEESX_EEESW_NS5_IJSC_SY_EEEEEEEEEEEvNS4_8identityENS5_IJNS4_23SM90_TMA_LOAD_MULTICASTES26_EEES24_vS25_EENS_8epilogue10collective18CollectiveEpilogueINS29_23Sm100TmaWarpSpecializedILi4ELi2ELi16ELb1ELb0EEEJNS5_IJNSA_ILi64EEESF_SG_EEENS5_IJNSM_IS2E_SC_EENSM_INS5_IJST_SB_EEENS5_IJSC_S2E_EEEEEEEENS_10bfloat16_tESL_S2L_SL_NS29_6fusion15FusionCallbacksIS2D_NS2M_17LinearCombinationIS2L_fS2L_fLNS_15FloatRoundStyleE2EEES2F_S2K_JEEENS4_5SM1004TMEM4LOAD26SM100_TMEM_LOAD_32dp32b16xES1I_NS1K_INS1L_ILi1ELi4ELi3EEENS1N_ILi16EEENSM_INS5_IJS1P_ST_EEENS5_IJST_SC_EEEEEEENS4_39AutoVectorizingCopyWithAssumedAlignmentILi128EEENS4_14SM90_TMA_STOREES31_S33_S33_EEEvvEEEEvNT_6ParamsE --------------------------
	.section	.nv.info._ZN7cutlass13device_kernelINS_4gemm6kernel13GemmUniversalIN4cute5tupleIJiiiiEEENS1_10collective13CollectiveMmaINS1_46MainloopSm100TmaUmmaWarpSpecializedBlockScaledILi3ELi2ELi2ENS5_IJNS4_1CILi2EEENSA_ILi1EEESC_EEEEENS5_IJNSA_ILi128EEESF_NSA_ILi256EEEEEENS5_IJNS_12float_e5m2_tENS_13float_ue8m0_tEEEENS5_IJNS5_IJlSC_lEEENS4_6LayoutINS5_IJNS5_IJNS5_IJNSA_ILi32EEENSA_ILi4EEEEEEiEEESQ_NS5_IJSC_iEEEEEENS5_IJNS5_IJNS5_IJNSA_ILi16EEESO_EEEiEEENS5_IJNS5_IJNSA_ILi0EEESC_EEENSA_ILi512EEEEEENS5_IJSW_iEEEEEEEEEEESK_S13_NS4_8TiledMMAINS4_8MMA_AtomIJNS4_21SM100_MMA_MXF8F6F4_SSISI_SI_fSJ_Li128ELi128ELNS4_4UMMA5MajorE0ELS18_0ELNS17_7ScaleInE0ELS19_0EEEEEENSM_INS5_IJSC_SC_SC_EEENS5_IJSW_SW_SW_EEEEENS5_IJNS4_10UnderscoreES1F_S1F_EEEEENS5_IJNS4_13SM90_TMA_LOADES1I_EEENS5_IJNS4_14ComposedLayoutINS4_7SwizzleILi3ELi4ELi3EEENS4_18smem_ptr_flag_bitsILi8EEENSM_INS5_IJNSA_ILi8EEESF_EEENS5_IJSF_SC_EEEEEEENSM_INS5_IJNS5_IJNS5_IJSP_SC_EEENS5_IJSN_SC_EEEEEESC_NS5_IJSO_SB_EEEEEENS5_IJNS5_IJNS5_IJSU_SY_EEESX_EEESW_NS5_IJSC_SY_EEEEEEEEEEEvNS4_8identityENS5_IJNS4_23SM90_TMA_LOAD_MULTICASTES26_EEES24_vS25_EENS_8epilogue10collective18CollectiveEpilogueINS29_23Sm100TmaWarpSpecializedILi4ELi2ELi16ELb1ELb0EEEJNS5_IJNSA_ILi64EEESF_SG_EEENS5_IJNSM_IS2E_SC_EENSM_INS5_IJST_SB_EEENS5_IJSC_S2E_EEEEEEEENS_10bfloat16_tESL_S2L_SL_NS29_6fusion15FusionCallbacksIS2D_NS2M_17LinearCombinationIS2L_fS2L_fLNS_15FloatRoundStyleE2EEES2F_S2K_JEEENS4_5SM1004TMEM4LOAD26SM100_TMEM_LOAD_32dp32b16xES1I_NS1K_INS1L_ILi1ELi4ELi3EEENS1N_ILi16EEENSM_INS5_IJS1P_ST_EEENS5_IJST_SC_EEEEEEENS4_39AutoVectorizingCopyWithAssumedAlignmentILi128EEENS4_14SM90_TMA_STOREES31_S33_S33_EEEvvEEEEvNT_6ParamsE,"",@"SHT_CUDA_INFO"
	.sectionflags	@""
	.align	4


	//----- nvinfo : EIATTR_CUDA_API_VERSION
	.align		4
        /*0000*/ 	.byte	0x04, 0x37
        /*0002*/ 	.short	(.L_31 - .L_30)
.L_30:
        /*0004*/ 	.word	0x00000082


	//----- nvinfo : EIATTR_KPARAM_INFO
	.align		4
.L_31:
        /*0008*/ 	.byte	0x04, 0x17
        /*000a*/ 	.short	(.L_33 - .L_32)
.L_32:
        /*000c*/ 	.word	0x00000000
        /*0010*/ 	.short	0x0000
        /*0012*/ 	.short	0x0000
        /*0014*/ 	.byte	0x00, 0xf0, 0x01, 0x30


	//----- nvinfo : EIATTR_AT_ENTRY_FRAGMENTS
	.align		4
.L_33:
        /*0018*/ 	.byte	0x04, 0x4f
        /*001a*/ 	.short	(.L_35 - .L_34)


	//   ....[0]....
.L_34:
        /*001c*/ 	.word	0x00000006


	//----- nvinfo : EIATTR_RESERVED_SMEM_USED
	.align		4
.L_35:
        /*0020*/ 	.byte	0x01, 0x41
	.zero		2


	//----- nvinfo : EIATTR_SPARSE_MMA_MASK
	.align		4
        /*0024*/ 	.byte	0x03, 0x50
        /*0026*/ 	.short	0x0000


	//----- nvinfo : EIATTR_TCGEN05_1CTA_USED
	.align		4
        /*0028*/ 	.byte	0x01, 0x51
	.zero		2


	//----- nvinfo : EIATTR_MAXREG_COUNT
	.align		4
        /*002c*/ 	.byte	0x03, 0x1b
        /*002e*/ 	.short	0x00ff


	//----- nvinfo : EIATTR_NUM_BARRIERS
	.align		4
        /*0030*/ 	.byte	0x02, 0x4c
        /*0032*/ 	.byte	0x07
	.zero		1


	//----- nvinfo : EIATTR_EXTERNS
	.align		4
        /*0034*/ 	.byte	0x04, 0x0f
        /*0036*/ 	.short	(.L_37 - .L_36)


	//   ....[0]....
	.align		4
.L_36:
        /*0038*/ 	.word	index@(__assertfail)


	//----- nvinfo : EIATTR_MERCURY_ISA_VERSION
	.align		4
.L_37:
        /*003c*/ 	.byte	0x03, 0x5f
        /*003e*/ 	.short	0x0101


	//----- nvinfo : EIATTR_INT_WARP_WIDE_INSTR_OFFSETS
	.align		4
        /*0040*/ 	.byte	0x04, 0x31
        /*0042*/ 	.short	(.L_39 - .L_38)


	//   ....[0]....
.L_38:
        /*0044*/ 	.word	0x00002580


	//   ....[1]....
        /*0048*/ 	.word	0x00004760


	//   ....[2]....
        /*004c*/ 	.word	0x00004790


	//   ....[3]....
        /*0050*/ 	.word	0x000047b0


	//   ....[4]....
        /*0054*/ 	.word	0x000050c0


	//   ....[5]....
        /*0058*/ 	.word	0x000050e0


	//   ....[6]....
        /*005c*/ 	.word	0x00005150


	//   ....[7]....
        /*0060*/ 	.word	0x00005270


	//   ....[8]....
        /*0064*/ 	.word	0x00005290


	//   ....[9]....
        /*0068*/ 	.word	0x00005350


	//   ....[10]....
        /*006c*/ 	.word	0x00005450


	//   ....[11]....
        /*0070*/ 	.word	0x00005490


	//   ....[12]....
        /*0074*/ 	.word	0x00005530


	//   ....[13]....
        /*0078*/ 	.word	0x00005630


	//   ....[14]....
        /*007c*/ 	.word	0x00005650


	//   ....[15]....
        /*0080*/ 	.word	0x00005720


	//   ....[16]....
        /*0084*/ 	.word	0x00005820


	//   ....[17]....
        /*0088*/ 	.word	0x00005860


	//   ....[18]....
        /*008c*/ 	.word	0x00005920


	//   ....[19]....
        /*0090*/ 	.word	0x00005a00


	//   ....[20]....
        /*0094*/ 	.word	0x00005a20


	//   ....[21]....
        /*0098*/ 	.word	0x00005ae0


	//   ....[22]....
        /*009c*/ 	.word	0x00005be0


	//   ....[23]....
        /*00a0*/ 	.word	0x00005c50


	//   ....[24]....
        /*00a4*/ 	.word	0x00005d20


	//   ....[25]....
        /*00a8*/ 	.word	0x00005eb0


	//   ....[26]....
        /*00ac*/ 	.word	0x00005ec0


	//   ....[27]....
        /*00b0*/ 	.word	0x00005fc0


	//----- nvinfo : EIATTR_COOP_GROUP_MASK_REGIDS
	.align		4
.L_39:
        /*00b4*/ 	.byte	0x04, 0x29
        /*00b6*/ 	.short	(.L_41 - .L_40)


	//   ....[0]....
.L_40:
        /*00b8*/ 	.word	0xffffffff


	//   ....[1]....
        /*00bc*/ 	.word	0xffffffff


	//   ....[2]....
        /*00c0*/ 	.word	0xffffffff


	//   ....[3]....
        /*00c4*/ 	.word	0xffffffff


	//   ....[4]....
        /*00c8*/ 	.word	0xffffffff


	//   ....[5]....
        /*00cc*/ 	.word	0xffffffff


	//   ....[6]....
        /*00d0*/ 	.word	0xffffffff


	//   ....[7]....
        /*00d4*/ 	.word	0xffffffff


	//   ....[8]....
        /*00d8*/ 	.word	0xffffffff


	//   ....[9]....
        /*00dc*/ 	.word	0xffffffff


	//   ....[10]....
        /*00e0*/ 	.word	0xffffffff


	//   ....[11]....
        /*00e4*/ 	.word	0xffffffff


	//   ....[12]....
        /*00e8*/ 	.word	0xffffffff


	//   ....[13]....
        /*00ec*/ 	.word	0xffffffff


	//----- nvinfo : EIATTR_COOP_GROUP_INSTR_OFFSETS
	.align		4
.L_41:
        /*00f0*/ 	.byte	0x04, 0x28
        /*00f2*/ 	.short	(.L_43 - .L_42)


	//   ....[0]....
.L_42:
        /*00f4*/ 	.word	0x00000090


	//   ....[1]....
        /*00f8*/ 	.word	0x00000530


	//   ....[2]....
        /*00fc*/ 	.word	0x000006b0


	//   ....[3]....
        /*0100*/ 	.word	0x00000850


	//   ....[4]....
        /*0104*/ 	.word	0x00000950


	//   ....[5]....
        /*0108*/ 	.word	0x00000ac0


	//   ....[6]....
        /*010c*/ 	.word	0x00000c20


	//   ....[7]....
        /*0110*/ 	.word	0x00000dd0


	//   ....[8]....
        /*0114*/ 	.word	0x00002460


	//   ....[9]....
        /*0118*/ 	.word	0x000031d0


	//   ....[10]....
        /*011c*/ 	.word	0x000033e0


	//   ....[11]....
        /*0120*/ 	.word	0x00003410


	//   ....[12]....
        /*0124*/ 	.word	0x00004640


	//   ....[13]....
        /*0128*/ 	.word	0x00004870


	//----- nvinfo : EIATTR_VRC_CTA_INIT_COUNT
	.align		4
.L_43:
        /*012c*/ 	.byte	0x02, 0x4a
        /*012e*/ 	.byte	0x80
	.zero		1


	//----- nvinfo : EIATTR_SYSCALL_OFFSETS
	.align		4
        /*0130*/ 	.byte	0x04, 0x46
        /*0132*/ 	.short	(.L_45 - .L_44)


	//   ....[0]....
.L_44:
        /*0134*/ 	.word	0x00006ae0


	//   ....[1]....
        /*0138*/ 	.word	0x00006bd0


	//   ....[2]....
        /*013c*/ 	.word	0x000074c0


	//   ....[3]....
        /*0140*/ 	.word	0x00007630


	//   ....[4]....
        /*0144*/ 	.word	0x00008350


	//   ....[5]....
        /*0148*/ 	.word	0x000084c0


	//   ....[6]....
        /*014c*/ 	.word	0x000091d0


	//   ....[7]....
        /*0150*/ 	.word	0x00009340


	//   ....[8]....
        /*0154*/ 	.word	0x0000a080


	//   ....[9]....
        /*0158*/ 	.word	0x0000a1f0


	//   ....[10]....
        /*015c*/ 	.word	0x0000af50


	//   ....[11]....
        /*0160*/ 	.word	0x0000b0c0


	//   ....[12]....
        /*0164*/ 	.word	0x0000be20


	//   ....[13]....
        /*0168*/ 	.word	0x0000bf90


	//   ....[14]....
        /*016c*/ 	.word	0x0000ccf0


	//   ....[15]....
        /*0170*/ 	.word	0x0000ce60


	//   ....[16]....
        /*0174*/ 	.word	0x0000db50


	//   ....[17]....
        /*0178*/ 	.word	0x0000dcc0


	//----- nvinfo : EIATTR_MBARRIER_INSTR_OFFSETS
	.align		4
.L_45:
        /*017c*/ 	.byte	0x04, 0x39
        /*017e*/ 	.short	(.L_47 - .L_46)


	//   ....[0]....
.L_46:
        /*0180*/ 	.word	0x00000640
        /*0184*/ 	.word	0x000000ff
        /*0188*/ 	.word	0x00000000
        /*018c*/ 	.short	0x0100
        /*018e*/ 	.byte	0x04
	.zero		1


	//   ....[1]....
        /*0190*/ 	.word	0x00000650
        /*0194*/ 	.word	0x000000ff
        /*0198*/ 	.word	0x00000018
        /*019c*/ 	.short	0x0100
        /*019e*/ 	.byte	0x04
	.zero		1


	//   ....[2]....
        /*01a0*/ 	.word	0x00000660
        /*01a4*/ 	.word	0x000000ff
        /*01a8*/ 	.word	0x00000008
        /*01ac*/ 	.short	0x0100
        /*01ae*/ 	.byte	0x04
	.zero		1


	//   ....[3]....
        /*01b0*/ 	.word	0x00000670
        /*01b4*/ 	.word	0x000000ff
        /*01b8*/ 	.word	0x00000020
        /*01bc*/ 	.short	0x0100
        /*01be*/ 	.byte	0x04
	.zero		1


	//   ....[4]....
        /*01c0*/ 	.word	0x00000680
        /*01c4*/ 	.word	0x000000ff
        /*01c8*/ 	.word	0x00000010
        /*01cc*/ 	.short	0x0100
        /*01ce*/ 	.byte	0x04
	.zero		1


	//   ....[5]....
        /*01d0*/ 	.word	0x00000690
        /*01d4*/ 	.word	0x000000ff
        /*01d8*/ 	.word	0x00000028
        /*01dc*/ 	.short	0x0100
        /*01de*/ 	.byte	0x04
	.zero		1


	//   ....[6]....
        /*01e0*/ 	.word	0x000007c0
        /*01e4*/ 	.word	0x000000ff
        /*01e8*/ 	.word	0x00000030
        /*01ec*/ 	.short	0x0100
        /*01ee*/ 	.byte	0x04
	.zero		1


	//   ....[7]....
        /*01f0*/ 	.word	0x000007d0
        /*01f4*/ 	.word	0x000000ff
        /*01f8*/ 	.word	0x00000050
        /*01fc*/ 	.short	0x0100
        /*01fe*/ 	.byte	0x04
	.zero		1


	//   ....[8]....
        /*0200*/ 	.word	0x000007e0
        /*0204*/ 	.word	0x000000ff
        /*0208*/ 	.word	0x00000038
        /*020c*/ 	.short	0x0100
        /*020e*/ 	.byte	0x04
	.zero		1


	//   ....[9]....
        /*0210*/ 	.word	0x000007f0
        /*0214*/ 	.word	0x000000ff
        /*0218*/ 	.word	0x00000058
        /*021c*/ 	.short	0x0100
        /*021e*/ 	.byte	0x04
	.zero		1


	//   ....[10]....
        /*0220*/ 	.word	0x00000800
        /*0224*/ 	.word	0x000000ff
        /*0228*/ 	.word	0x00000040
        /*022c*/ 	.short	0x0100
        /*022e*/ 	.byte	0x04
	.zero		1


	//   ....[11]....
        /*0230*/ 	.word	0x00000810
        /*0234*/ 	.word	0x000000ff
        /*0238*/ 	.word	0x00000060
        /*023c*/ 	.short	0x0100
        /*023e*/ 	.byte	0x04
	.zero		1


	//   ....[12]....
        /*0240*/ 	.word	0x00000820
        /*0244*/ 	.word	0x000000ff
        /*0248*/ 	.word	0x00000048
        /*024c*/ 	.short	0x0100
        /*024e*/ 	.byte	0x04
	.zero		1


	//   ....[13]....
        /*0250*/ 	.word	0x00000830
        /*0254*/ 	.word	0x000000ff
        /*0258*/ 	.word	0x00000068
        /*025c*/ 	.short	0x0100
        /*025e*/ 	.byte	0x04
	.zero		1


	//   ....[14]....
        /*0260*/ 	.word	0x00000920
        /*0264*/ 	.word	0x000000ff
        /*0268*/ 	.word	0x00000070
        /*026c*/ 	.short	0x0100
        /*026e*/ 	.byte	0x06
	.zero		1


	//   ....[15]....
        /*0270*/ 	.word	0x00000930
        /*0274*/ 	.word	0x000000ff
        /*0278*/ 	.word	0x00000078
        /*027c*/ 	.short	0x0100
        /*027e*/ 	.byte	0x06
	.zero		1


	//   ....[16]....
        /*0280*/ 	.word	0x00000a70
        /*0284*/ 	.word	0x000000ff
        /*0288*/ 	.word	0x00000080
        /*028c*/ 	.short	0x0100
        /*028e*/ 	.byte	0x06
	.zero		1


	//   ....[17]....
        /*0290*/ 	.word	0x00000a80
        /*0294*/ 	.word	0x000000ff
        /*0298*/ 	.word	0x00000090
        /*029c*/ 	.short	0x0100
        /*029e*/ 	.byte	0x06
	.zero		1


	//   ....[18]....
        /*02a0*/ 	.word	0x00000a90
        /*02a4*/ 	.word	0x000000ff
        /*02a8*/ 	.word	0x00000088
        /*02ac*/ 	.short	0x0100
        /*02ae*/ 	.byte	0x06
	.zero		1


	//   ....[19]....
        /*02b0*/ 	.word	0x00000aa0
        /*02b4*/ 	.word	0x000000ff
        /*02b8*/ 	.word	0x00000098
        /*02bc*/ 	.short	0x0100
        /*02be*/ 	.byte	0x06
	.zero		1


	//   ....[20]....
        /*02c0*/ 	.word	0x00000bd0
        /*02c4*/ 	.word	0x000000ff
        /*02c8*/ 	.word	0x000000a0
        /*02cc*/ 	.short	0x0100
        /*02ce*/ 	.byte	0x04
	.zero		1


	//   ....[21]....
        /*02d0*/ 	.word	0x00000be0
        /*02d4*/ 	.word	0x000000ff
        /*02d8*/ 	.word	0x000000b0
        /*02dc*/ 	.short	0x0100
        /*02de*/ 	.byte	0x04
	.zero		1


	//   ....[22]....
        /*02e0*/ 	.word	0x00000bf0
        /*02e4*/ 	.word	0x000000ff
        /*02e8*/ 	.word	0x000000a8
        /*02ec*/ 	.short	0x0100
        /*02ee*/ 	.byte	0x04
	.zero		1


	//   ....[23]....
        /*02f0*/ 	.word	0x00000c00
        /*02f4*/ 	.word	0x000000ff
        /*02f8*/ 	.word	0x000000b8
        /*02fc*/ 	.short	0x0100
        /*02fe*/ 	.byte	0x04
	.zero		1


	//   ....[24]....
        /*0300*/ 	.word	0x00000cf0
        /*0304*/ 	.word	0x000000ff
        /*0308*/ 	.word	0x000000c0
        /*030c*/ 	.short	0x0100
        /*030e*/ 	.byte	0x04
	.zero		1


	//   ....[25]....
        /*0310*/ 	.word	0x00000d00
        /*0314*/ 	.word	0x000000ff
        /*0318*/ 	.word	0x000000d0
        /*031c*/ 	.short	0x0100
        /*031e*/ 	.byte	0x04
	.zero		1


	//   ....[26]....
        /*0320*/ 	.word	0x00000d10
        /*0324*/ 	.word	0x000000ff
        /*0328*/ 	.word	0x000000c8
        /*032c*/ 	.short	0x0100
        /*032e*/ 	.byte	0x04
	.zero		1


	//   ....[27]....
        /*0330*/ 	.word	0x00000d20
        /*0334*/ 	.word	0x000000ff
        /*0338*/ 	.word	0x000000d8
        /*033c*/ 	.short	0x0100
        /*033e*/ 	.byte	0x04
	.zero		1


	//   ....[28]....
        /*0340*/ 	.word	0x00001860
        /*0344*/ 	.word	0x00000002
        /*0348*/ 	.word	0x000000d0
        /*034c*/ 	.short	0x010a
        /*034e*/ 	.byte	0xff
	.zero		1


	//   ....[29]....
        /*0350*/ 	.word	0x00001890
        /*0354*/ 	.word	0x00000002
        /*0358*/ 	.word	0x000000c0
        /*035c*/ 	.short	0x0101
        /*035e*/ 	.byte	0xff
	.zero		1


	//   ....[30]....
        /*0360*/ 	.word	0x00001960
        /*0364*/ 	.word	0x000000ff
        /*0368*/ 	.word	0x00000018
        /*036c*/ 	.short	0x010a
        /*036e*/ 	.byte	0x04
	.zero		1


	//   ....[31]....
        /*0370*/ 	.word	0x000019e0
        /*0374*/ 	.word	0x000000ff
        /*0378*/ 	.word	0x00000018
        /*037c*/ 	.short	0x010a
        /*037e*/ 	.byte	0x31
	.zero		1


	//   ....[32]....
        /*0380*/ 	.word	0x00001b20
        /*0384*/ 	.word	0x000000ff
        /*0388*/ 	.word	0x00000018
        /*038c*/ 	.short	0x010a
        /*038e*/ 	.byte	0x04
	.zero		1


	//   ....[33]....
        /*0390*/ 	.word	0x00001ee0
        /*0394*/ 	.word	0x000000ff
        /*0398*/ 	.word	0x00000078
        /*039c*/ 	.short	0x0101
        /*039e*/ 	.byte	0x07
	.zero		1


	//   ....[34]....
        /*03a0*/ 	.word	0x00001f00
        /*03a4*/ 	.word	0x000000ff
        /*03a8*/ 	.word	0x00000018
        /*03ac*/ 	.short	0x010a
        /*03ae*/ 	.byte	0x04
	.zero		1


	//   ....[35]....
        /*03b0*/ 	.word	0x00001f80
        /*03b4*/ 	.word	0x000000ff
        /*03b8*/ 	.word	0x00000018
        /*03bc*/ 	.short	0x010a
        /*03be*/ 	.byte	0x31
	.zero		1


	//   ....[36]....
        /*03c0*/ 	.word	0x000020c0
        /*03c4*/ 	.word	0x000000ff
        /*03c8*/ 	.word	0x00000018
        /*03cc*/ 	.short	0x010a
        /*03ce*/ 	.byte	0x04
	.zero		1


	//   ....[37]....
        /*03d0*/ 	.word	0x00002490
        /*03d4*/ 	.word	0x00000002
        /*03d8*/ 	.word	0x00000080
        /*03dc*/ 	.short	0x010a
        /*03de*/ 	.byte	0xff
	.zero		1


	//   ....[38]....
        /*03e0*/ 	.word	0x00002550
        /*03e4*/ 	.word	0x00000002
        /*03e8*/ 	.word	0x00000000
        /*03ec*/ 	.short	0x0101
        /*03ee*/ 	.byte	0xff
	.zero		1


	//   ....[39]....
        /*03f0*/ 	.word	0x00002ae0
        /*03f4*/ 	.word	0x000000ff
        /*03f8*/ 	.word	0x00000000
        /*03fc*/ 	.short	0x010a
        /*03fe*/ 	.byte	0x04
	.zero		1


	//   ....[40]....
        /*0400*/ 	.word	0x00002b70
        /*0404*/ 	.word	0x000000ff
        /*0408*/ 	.word	0x00000000
        /*040c*/ 	.short	0x010a
        /*040e*/ 	.byte	0x05
	.zero		1


	//   ....[41]....
        /*0410*/ 	.word	0x00002c10
        /*0414*/ 	.word	0x00000000
        /*0418*/ 	.word	0x00000000
        /*041c*/ 	.short	0x010a
        /*041e*/ 	.byte	0xff
	.zero		1


	//   ....[42]....
        /*0420*/ 	.word	0x00002d30
        /*0424*/ 	.word	0x00000000
        /*0428*/ 	.word	0x000000c0
        /*042c*/ 	.short	0x010a
        /*042e*/ 	.byte	0xff
	.zero		1


	//   ....[43]....
        /*0430*/ 	.word	0x00002da0
        /*0434*/ 	.word	0x00000000
        /*0438*/ 	.word	0x00000000
        /*043c*/ 	.short	0x0101
        /*043e*/ 	.byte	0xff
	.zero		1


	//   ....[44]....
        /*0440*/ 	.word	0x00002dc0
        /*0444*/ 	.word	0x000000ff
        /*0448*/ 	.word	0x00000090
        /*044c*/ 	.short	0x010a
        /*044e*/ 	.byte	0x04
	.zero		1


	//   ....[45]....
        /*0450*/ 	.word	0x00002ee0
        /*0454*/ 	.word	0x00000000
        /*0458*/ 	.word	0x00000080
        /*045c*/ 	.short	0x010a
        /*045e*/ 	.byte	0xff
	.zero		1


	//   ....[46]....
        /*0460*/ 	.word	0x00002fe0
        /*0464*/ 	.word	0x00000000
        /*0468*/ 	.word	0x00000000
        /*046c*/ 	.short	0x0101
        /*046e*/ 	.byte	0xff
	.zero		1


	//   ....[47]....
        /*0470*/ 	.word	0x00003070
        /*0474*/ 	.word	0x000000ff
        /*0478*/ 	.word	0x00000090
        /*047c*/ 	.short	0x0106
        /*047e*/ 	.byte	0x04
	.zero		1


	//   ....[48]....
        /*0480*/ 	.word	0x00003090
        /*0484*/ 	.word	0x000000ff
        /*0488*/ 	.word	0x00000090
        /*048c*/ 	.short	0x010a
        /*048e*/ 	.byte	0x04
	.zero		1


	//   ....[49]....
        /*0490*/ 	.word	0x00003120
        /*0494*/ 	.word	0x000000ff
        /*0498*/ 	.word	0x00000090
        /*049c*/ 	.short	0x0106
        /*049e*/ 	.byte	0x07
	.zero		1


	//   ....[50]....
        /*04a0*/ 	.word	0x00003160
        /*04a4*/ 	.word	0x00000000
        /*04a8*/ 	.word	0x00000090
        /*04ac*/ 	.short	0x010a
        /*04ae*/ 	.byte	0xff
	.zero		1


	//   ....[51]....
        /*04b0*/ 	.word	0x00003c80
        /*04b4*/ 	.word	0x00000000
        /*04b8*/ 	.word	0x00000080
        /*04bc*/ 	.short	0x010a
        /*04be*/ 	.byte	0xff
	.zero		1


	//   ....[52]....
        /*04c0*/ 	.word	0x00003db0
        /*04c4*/ 	.word	0x00000003
        /*04c8*/ 	.word	0x00000000
        /*04cc*/ 	.short	0x0101
        /*04ce*/ 	.byte	0xff
	.zero		1


	//   ....[53]....
        /*04d0*/ 	.word	0x00003dc0
        /*04d4*/ 	.word	0x000000ff
        /*04d8*/ 	.word	0x00000000
        /*04dc*/ 	.short	0x010a
        /*04de*/ 	.byte	0x04
	.zero		1


	//   ....[54]....
        /*04e0*/ 	.word	0x00003de0
        /*04e4*/ 	.word	0x000000ff
        /*04e8*/ 	.word	0x000000b0
        /*04ec*/ 	.short	0x010a
        /*04ee*/ 	.byte	0x06
	.zero		1


	//   ....[55]....
        /*04f0*/ 	.word	0x00003eb0
        /*04f4*/ 	.word	0x000000ff
        /*04f8*/ 	.word	0x00000000
        /*04fc*/ 	.short	0x010a
        /*04fe*/ 	.byte	0x07
	.zero		1


	//   ....[56]....
        /*0500*/ 	.word	0x00004030
        /*0504*/ 	.word	0x000000ff
        /*0508*/ 	.word	0x00000000
        /*050c*/ 	.short	0x010a
        /*050e*/ 	.byte	0x04
	.zero		1


	//   ....[57]....
        /*0510*/ 	.word	0x00004580
        /*0514*/ 	.word	0x000000ff
        /*0518*/ 	.word	0x00000000
        /*051c*/ 	.short	0x010a
        /*051e*/ 	.byte	0x04
	.zero		1


	//   ....[58]....
        /*0520*/ 	.word	0x00004620
        /*0524*/ 	.word	0x000000ff
        /*0528*/ 	.word	0x00000000
        /*052c*/ 	.short	0x010a
        /*052e*/ 	.byte	0x04
	.zero		1


	//   ....[59]....
        /*0530*/ 	.word	0x00004a80
        /*0534*/ 	.word	0x00000000
        /*0538*/ 	.word	0x00000080
        /*053c*/ 	.short	0x010a
        /*053e*/ 	.byte	0xff
	.zero		1


	//   ....[60]....
        /*0540*/ 	.word	0x00004ba0
        /*0544*/ 	.word	0x00000000
        /*0548*/ 	.word	0x00000000
        /*054c*/ 	.short	0x0101
        /*054e*/ 	.byte	0xff
	.zero		1


	//   ....[61]....
        /*0550*/ 	.word	0x00004ec0
        /*0554*/ 	.word	0x000000ff
        /*0558*/ 	.word	0x00000078
        /*055c*/ 	.short	0x010a
        /*055e*/ 	.byte	0x04
	.zero		1


	//   ....[62]....
        /*0560*/ 	.word	0x00005040
        /*0564*/ 	.word	0x000000ff
        /*0568*/ 	.word	0x00000050
        /*056c*/ 	.short	0x010a
        /*056e*/ 	.byte	0x04
	.zero		1


	//   ....[63]....
        /*0570*/ 	.word	0x00005220
        /*0574*/ 	.word	0x000000ff
        /*0578*/ 	.word	0x00000030
        /*057c*/ 	.short	0x010b
        /*057e*/ 	.byte	0x04
	.zero		1


	//   ....[64]....
        /*0580*/ 	.word	0x00005230
        /*0584*/ 	.word	0x000000ff
        /*0588*/ 	.word	0x00000000
        /*058c*/ 	.short	0x0101
        /*058e*/ 	.byte	0x0d
	.zero		1


	//   ....[65]....
        /*0590*/ 	.word	0x00005240
        /*0594*/ 	.word	0x000000ff
        /*0598*/ 	.word	0x00000058
        /*059c*/ 	.short	0x010a
        /*059e*/ 	.byte	0x04
	.zero		1


	//   ....[66]....
        /*05a0*/ 	.word	0x00005400
        /*05a4*/ 	.word	0x000000ff
        /*05a8*/ 	.word	0x00000038
        /*05ac*/ 	.short	0x010b
        /*05ae*/ 	.byte	0x04
	.zero		1


	//   ....[67]....
        /*05b0*/ 	.word	0x00005410
        /*05b4*/ 	.word	0x000000ff
        /*05b8*/ 	.word	0x00000000
        /*05bc*/ 	.short	0x0101
        /*05be*/ 	.byte	0x0e
	.zero		1


	//   ....[68]....
        /*05c0*/ 	.word	0x00005420
        /*05c4*/ 	.word	0x000000ff
        /*05c8*/ 	.word	0x00000060
        /*05cc*/ 	.short	0x010a
        /*05ce*/ 	.byte	0x04
	.zero		1


	//   ....[69]....
        /*05d0*/ 	.word	0x000055e0
        /*05d4*/ 	.word	0x000000ff
        /*05d8*/ 	.word	0x00000040
        /*05dc*/ 	.short	0x010b
        /*05de*/ 	.byte	0x04
	.zero		1


	//   ....[70]....
        /*05e0*/ 	.word	0x000055f0
        /*05e4*/ 	.word	0x000000ff
        /*05e8*/ 	.word	0x00000000
        /*05ec*/ 	.short	0x0101
        /*05ee*/ 	.byte	0x0f
	.zero		1


	//   ....[71]....
        /*05f0*/ 	.word	0x00005600
        /*05f4*/ 	.word	0x000000ff
        /*05f8*/ 	.word	0x00000068
        /*05fc*/ 	.short	0x010a
        /*05fe*/ 	.byte	0x04
	.zero		1


	//   ....[72]....
        /*0600*/ 	.word	0x000057d0
        /*0604*/ 	.word	0x000000ff
        /*0608*/ 	.word	0x00000048
        /*060c*/ 	.short	0x010b
        /*060e*/ 	.byte	0x04
	.zero		1


	//   ....[73]....
        /*0610*/ 	.word	0x000057e0
        /*0614*/ 	.word	0x000000ff
        /*0618*/ 	.word	0x00000000
        /*061c*/ 	.short	0x0101
        /*061e*/ 	.byte	0x15
	.zero		1


	//   ....[74]....
        /*0620*/ 	.word	0x000057f0
        /*0624*/ 	.word	0x000000ff
        /*0628*/ 	.word	0x00000050
        /*062c*/ 	.short	0x010a
        /*062e*/ 	.byte	0x04
	.zero		1


	//   ....[75]....
        /*0630*/ 	.word	0x000059b0
        /*0634*/ 	.word	0x000000ff
        /*0638*/ 	.word	0x00000030
        /*063c*/ 	.short	0x010b
        /*063e*/ 	.byte	0x04
	.zero		1


	//   ....[76]....
        /*0640*/ 	.word	0x000059c0
        /*0644*/ 	.word	0x000000ff
        /*0648*/ 	.word	0x00000000
        /*064c*/ 	.short	0x0101
        /*064e*/ 	.byte	0x0d
	.zero		1


	//   ....[77]....
        /*0650*/ 	.word	0x000059d0
        /*0654*/ 	.word	0x000000ff
        /*0658*/ 	.word	0x00000058
        /*065c*/ 	.short	0x010a
        /*065e*/ 	.byte	0x04
	.zero		1


	//   ....[78]....
        /*0660*/ 	.word	0x00005b80
        /*0664*/ 	.word	0x000000ff
        /*0668*/ 	.word	0x00000038
        /*066c*/ 	.short	0x010b
        /*066e*/ 	.byte	0x04
	.zero		1


	//   ....[79]....
        /*0670*/ 	.word	0x00005b90
        /*0674*/ 	.word	0x000000ff
        /*0678*/ 	.word	0x00000000
        /*067c*/ 	.short	0x0101
        /*067e*/ 	.byte	0x0e
	.zero		1


	//   ....[80]....
        /*0680*/ 	.word	0x00005ba0
        /*0684*/ 	.word	0x000000ff
        /*0688*/ 	.word	0x00000060
        /*068c*/ 	.short	0x010a
        /*068e*/ 	.byte	0x04
	.zero		1


	//   ....[81]....
        /*0690*/ 	.word	0x00005d90
        /*0694*/ 	.word	0x000000ff
        /*0698*/ 	.word	0x00000040
        /*069c*/ 	.short	0x010b
        /*069e*/ 	.byte	0x04
	.zero		1


	//   ....[82]....
        /*06a0*/ 	.word	0x00005e00
        /*06a4*/ 	.word	0x000000ff
        /*06a8*/ 	.word	0x00000000
        /*06ac*/ 	.short	0x0101
        /*06ae*/ 	.byte	0x0f
	.zero		1


	//   ....[83]....
        /*06b0*/ 	.word	0x00005e10
        /*06b4*/ 	.word	0x000000ff
        /*06b8*/ 	.word	0x00000068
        /*06bc*/ 	.short	0x010a
        /*06be*/ 	.byte	0x04
	.zero		1


	//   ....[84]....
        /*06c0*/ 	.word	0x00006090
        /*06c4*/ 	.word	0x000000ff
        /*06c8*/ 	.word	0x00000048
        /*06cc*/ 	.short	0x010b
        /*06ce*/ 	.byte	0x04
	.zero		1


	//   ....[85]....
        /*06d0*/ 	.word	0x000060b0
        /*06d4*/ 	.word	0x000000ff
        /*06d8*/ 	.word	0x00000000
        /*06dc*/ 	.short	0x0101
        /*06de*/ 	.byte	0x15
	.zero		1


	//   ....[86]....
        /*06e0*/ 	.word	0x00006120
        /*06e4*/ 	.word	0x000000ff
        /*06e8*/ 	.word	0x00000050
        /*06ec*/ 	.short	0x010a
        /*06ee*/ 	.byte	0x04
	.zero		1


	//   ....[87]....
        /*06f0*/ 	.word	0x00006140
        /*06f4*/ 	.word	0x000000ff
        /*06f8*/ 	.word	0x00000058
        /*06fc*/ 	.short	0x010a
        /*06fe*/ 	.byte	0x04
	.zero		1


	//   ....[88]....
        /*0700*/ 	.word	0x00006160
        /*0704*/ 	.word	0x000000ff
        /*0708*/ 	.word	0x00000060
        /*070c*/ 	.short	0x010a
        /*070e*/ 	.byte	0x04
	.zero		1


	//   ....[89]....
        /*0710*/ 	.word	0x000061b0
        /*0714*/ 	.word	0x00000002
        /*0718*/ 	.word	0x00000068
        /*071c*/ 	.short	0x010a
        /*071e*/ 	.byte	0xff
	.zero		1


	//   ....[90]....
        /*0720*/ 	.word	0x000064c0
        /*0724*/ 	.word	0x00000000
        /*0728*/ 	.word	0x00000080
        /*072c*/ 	.short	0x010a
        /*072e*/ 	.byte	0xff
	.zero		1


	//   ....[91]....
        /*0730*/ 	.word	0x000065d0
        /*0734*/ 	.word	0x00000000
        /*0738*/ 	.word	0x00000000
        /*073c*/ 	.short	0x0101
        /*073e*/ 	.byte	0xff
	.zero		1


	//   ....[92]....
        /*0740*/ 	.word	0x00007010
        /*0744*/ 	.word	0x000000ff
        /*0748*/ 	.word	0x00000030
        /*074c*/ 	.short	0x010a
        /*074e*/ 	.byte	0x24
	.zero		1


	//   ....[93]....
        /*0750*/ 	.word	0x00007020
        /*0754*/ 	.word	0x0000003a
        /*0758*/ 	.word	0x000000a0
        /*075c*/ 	.short	0x010a
        /*075e*/ 	.byte	0xff
	.zero		1


	//   ....[94]....
        /*0760*/ 	.word	0x00007190
        /*0764*/ 	.word	0x000000ff
        /*0768*/ 	.word	0x00000030
        /*076c*/ 	.short	0x010a
        /*076e*/ 	.byte	0x24
	.zero		1


	//   ....[95]....
        /*0770*/ 	.word	0x00007270
        /*0774*/ 	.word	0x0000003a
        /*0778*/ 	.word	0x000000a0
        /*077c*/ 	.short	0x010a
        /*077e*/ 	.byte	0xff
	.zero		1


	//   ....[96]....
        /*0780*/ 	.word	0x00008060
        /*0784*/ 	.word	0x00000000
        /*0788*/ 	.word	0x00000000
        /*078c*/ 	.short	0x0101
        /*078e*/ 	.byte	0xff
	.zero		1


	//   ....[97]....
        /*0790*/ 	.word	0x00008070
        /*0794*/ 	.word	0x00000002
        /*0798*/ 	.word	0x00000030
        /*079c*/ 	.short	0x010a
        /*079e*/ 	.byte	0xff
	.zero		1


	//   ....[98]....
        /*07a0*/ 	.word	0x00008130
        /*07a4*/ 	.word	0x00000002
        /*07a8*/ 	.word	0x00000030
        /*07ac*/ 	.short	0x010a
        /*07ae*/ 	.byte	0xff
	.zero		1


	//   ....[99]....
        /*07b0*/ 	.word	0x00008f10
        /*07b4*/ 	.word	0x0000006b
        /*07b8*/ 	.word	0x00000000
        /*07bc*/ 	.short	0x0101
        /*07be*/ 	.byte	0xff
	.zero		1


	//   ....[100]....
        /*07c0*/ 	.word	0x00008f30
        /*07c4*/ 	.word	0x00000000
        /*07c8*/ 	.word	0x00000030
        /*07cc*/ 	.short	0x010a
        /*07ce*/ 	.byte	0xff
	.zero		1


	//   ....[101]....
        /*07d0*/ 	.word	0x00008fe0
        /*07d4*/ 	.word	0x00000000
        /*07d8*/ 	.word	0x00000030
        /*07dc*/ 	.short	0x010a
        /*07de*/ 	.byte	0xff
	.zero		1


	//   ....[102]....
        /*07e0*/ 	.word	0x00009d40
        /*07e4*/ 	.word	0x0000006b
        /*07e8*/ 	.word	0x00000000
        /*07ec*/ 	.short	0x0101
        /*07ee*/ 	.byte	0xff
	.zero		1


	//   ....[103]....
        /*07f0*/ 	.word	0x00009d60
        /*07f4*/ 	.word	0x00000000
        /*07f8*/ 	.word	0x00000030
        /*07fc*/ 	.short	0x010a
        /*07fe*/ 	.byte	0xff
	.zero		1


	//   ....[104]....
        /*0800*/ 	.word	0x00009e20
        /*0804*/ 	.word	0x00000000
        /*0808*/ 	.word	0x00000030
        /*080c*/ 	.short	0x010a
        /*080e*/ 	.byte	0xff
	.zero		1


	//   ....[105]....
        /*0810*/ 	.word	0x0000ac40
        /*0814*/ 	.word	0x00000078
        /*0818*/ 	.word	0x00000000
        /*081c*/ 	.short	0x0101
        /*081e*/ 	.byte	0xff
	.zero		1


	//   ....[106]....
        /*0820*/ 	.word	0x0000ac60
        /*0824*/ 	.word	0x00000000
        /*0828*/ 	.word	0x00000030
        /*082c*/ 	.short	0x010a
        /*082e*/ 	.byte	0xff
	.zero		1


	//   ....[107]....
        /*0830*/ 	.word	0x0000ad10
        /*0834*/ 	.word	0x00000000
        /*0838*/ 	.word	0x00000030
        /*083c*/ 	.short	0x010a
        /*083e*/ 	.byte	0xff
	.zero		1


	//   ....[108]....
        /*0840*/ 	.word	0x0000bae0
        /*0844*/ 	.word	0x00000078
        /*0848*/ 	.word	0x00000000
        /*084c*/ 	.short	0x0101
        /*084e*/ 	.byte	0xff
	.zero		1


	//   ....[109]....
        /*0850*/ 	.word	0x0000bb00
        /*0854*/ 	.word	0x00000000
        /*0858*/ 	.word	0x00000030
        /*085c*/ 	.short	0x010a
        /*085e*/ 	.byte	0xff
	.zero		1


	//   ....[110]....
        /*0860*/ 	.word	0x0000bbb0
        /*0864*/ 	.word	0x00000000
        /*0868*/ 	.word	0x00000030
        /*086c*/ 	.short	0x010a
        /*086e*/ 	.byte	0xff
	.zero		1


	//   ....[111]....
        /*0870*/ 	.word	0x0000c9e0
        /*0874*/ 	.word	0x00000078
        /*0878*/ 	.word	0x00000000
        /*087c*/ 	.short	0x0101
        /*087e*/ 	.byte	0xff
	.zero		1


	//   ....[112]....
        /*0880*/ 	.word	0x0000ca00
        /*0884*/ 	.word	0x00000000
        /*0888*/ 	.word	0x00000030
        /*088c*/ 	.short	0x010a
        /*088e*/ 	.byte	0xff
	.zero		1


	//   ....[113]....
        /*0890*/ 	.word	0x0000cab0
        /*0894*/ 	.word	0x00000000
        /*0898*/ 	.word	0x00000030
        /*089c*/ 	.short	0x010a
        /*089e*/ 	.byte	0xff
	.zero		1


	//   ....[114]....
        /*08a0*/ 	.word	0x0000d860
        /*08a4*/ 	.word	0x00000078
        /*08a8*/ 	.word	0x00000000
        /*08ac*/ 	.short	0x0101
        /*08ae*/ 	.byte	0xff
	.zero		1


	//   ....[115]....
        /*08b0*/ 	.word	0x0000d880
        /*08b4*/ 	.word	0x00000000
        /*08b8*/ 	.word	0x00000030
        /*08bc*/ 	.short	0x010a
        /*08be*/ 	.byte	0xff
	.zero		1


	//   ....[116]....
        /*08c0*/ 	.word	0x0000d930
        /*08c4*/ 	.word	0x00000000
        /*08c8*/ 	.word	0x00000030
        /*08cc*/ 	.short	0x010a
        /*08ce*/ 	.byte	0xff
	.zero		1


	//   ....[117]....
        /*08d0*/ 	.word	0x0000e1a0
        /*08d4*/ 	.word	0x000000ff
        /*08d8*/ 	.word	0x00000000
        /*08dc*/ 	.short	0x0101
        /*08de*/ 	.byte	0x04
	.zero		1


	//   ....[118]....
        /*08e0*/ 	.word	0x0000e730
        /*08e4*/ 	.word	0x00000000
        /*08e8*/ 	.word	0x00000000
        /*08ec*/ 	.short	0x0101
        /*08ee*/ 	.byte	0xff
	.zero		1


	//   ....[119]....
        /*08f0*/ 	.word	0x0000e9d0
        /*08f4*/ 	.word	0x000000ff
        /*08f8*/ 	.word	0x00000000
        /*08fc*/ 	.short	0x0101
        /*08fe*/ 	.byte	0x04
	.zero		1


	//   ....[120]....
        /*0900*/ 	.word	0x0000e9f0
        /*0904*/ 	.word	0x00000002
        /*0908*/ 	.word	0x000000d0
        /*090c*/ 	.short	0x010a
        /*090e*/ 	.byte	0xff
	.zero		1


	//   ....[121]....
        /*0910*/ 	.word	0x0000ea50
        /*0914*/ 	.word	0x00000002
        /*0918*/ 	.word	0x00000018
        /*091c*/ 	.short	0x010a
        /*091e*/ 	.byte	0xff
	.zero		1


	//   ....[122]....
        /*0920*/ 	.word	0x0000eab0
        /*0924*/ 	.word	0x00000002
        /*0928*/ 	.word	0x00000018
        /*092c*/ 	.short	0x010a
        /*092e*/ 	.byte	0xff
	.zero		1


	//   ....[123]....
        /*0930*/ 	.word	0x0000eb00
        /*0934*/ 	.word	0x00000002
        /*0938*/ 	.word	0x00000080
        /*093c*/ 	.short	0x010a
        /*093e*/ 	.byte	0xff
	.zero		1


	//   ....[124]....
        /*0940*/ 	.word	0x0000eb60
        /*0944*/ 	.word	0x00000000
        /*0948*/ 	.word	0x00000000
        /*094c*/ 	.short	0x010a
        /*094e*/ 	.byte	0xff
	.zero		1


	//   ....[125]....
        /*0950*/ 	.word	0x0000ebc0
        /*0954*/ 	.word	0x00000000
        /*0958*/ 	.word	0x00000000
        /*095c*/ 	.short	0x010a
        /*095e*/ 	.byte	0xff
	.zero		1


	//   ....[126]....
        /*0960*/ 	.word	0x0000ec10
        /*0964*/ 	.word	0x00000000
        /*0968*/ 	.word	0x000000c0
        /*096c*/ 	.short	0x010a
        /*096e*/ 	.byte	0xff
	.zero		1


	//   ....[127]....
        /*0970*/ 	.word	0x0000ec70
        /*0974*/ 	.word	0x00000000
        /*0978*/ 	.word	0x00000090
        /*097c*/ 	.short	0x010a
        /*097e*/ 	.byte	0xff
	.zero		1


	//   ....[128]....
        /*0980*/ 	.word	0x0000ecc0
        /*0984*/ 	.word	0x00000000
        /*0988*/ 	.word	0x00000080
        /*098c*/ 	.short	0x010a
        /*098e*/ 	.byte	0xff
	.zero		1


	//   ....[129]....
        /*0990*/ 	.word	0x0000ed20
        /*0994*/ 	.word	0x00000000
        /*0998*/ 	.word	0x00000090
        /*099c*/ 	.short	0x010a
        /*099e*/ 	.byte	0xff
	.zero		1


	//   ....[130]....
        /*09a0*/ 	.word	0x0000ed70
        /*09a4*/ 	.word	0x00000000
        /*09a8*/ 	.word	0x00000080
        /*09ac*/ 	.short	0x010a
        /*09ae*/ 	.byte	0xff
	.zero		1


	//   ....[131]....
        /*09b0*/ 	.word	0x0000ede0
        /*09b4*/ 	.word	0x00000002
        /*09b8*/ 	.word	0x000000b0
        /*09bc*/ 	.short	0x010a
        /*09be*/ 	.byte	0xff
	.zero		1


	//   ....[132]....
        /*09c0*/ 	.word	0x0000ee40
        /*09c4*/ 	.word	0x00000000
        /*09c8*/ 	.word	0x00000000
        /*09cc*/ 	.short	0x010a
        /*09ce*/ 	.byte	0xff
	.zero		1


	//   ....[133]....
        /*09d0*/ 	.word	0x0000eea0
        /*09d4*/ 	.word	0x00000000
        /*09d8*/ 	.word	0x00000000
        /*09dc*/ 	.short	0x010a
        /*09de*/ 	.byte	0xff
	.zero		1


	//   ....[134]....
        /*09e0*/ 	.word	0x0000ef00
        /*09e4*/ 	.word	0x00000000
        /*09e8*/ 	.word	0x00000000
        /*09ec*/ 	.short	0x010a
        /*09ee*/ 	.byte	0xff
	.zero		1


	//   ....[135]....
        /*09f0*/ 	.word	0x0000ef50
        /*09f4*/ 	.word	0x00000000
        /*09f8*/ 	.word	0x00000080
        /*09fc*/ 	.short	0x010a
        /*09fe*/ 	.byte	0xff
	.zero		1


	//   ....[136]....
        /*0a00*/ 	.word	0x0000efb0
        /*0a04*/ 	.word	0x00000000
        /*0a08*/ 	.word	0x00000078
        /*0a0c*/ 	.short	0x010a
        /*0a0e*/ 	.byte	0xff
	.zero		1


	//   ....[137]....
        /*0a10*/ 	.word	0x0000f010
        /*0a14*/ 	.word	0x00000000
        /*0a18*/ 	.word	0x00000050
        /*0a1c*/ 	.short	0x010a
        /*0a1e*/ 	.byte	0xff
	.zero		1


	//   ....[138]....
        /*0a20*/ 	.word	0x0000f070
        /*0a24*/ 	.word	0x00000000
        /*0a28*/ 	.word	0x00000058
        /*0a2c*/ 	.short	0x010a
        /*0a2e*/ 	.byte	0xff
	.zero		1


	//   ....[139]....
        /*0a30*/ 	.word	0x0000f0d0
        /*0a34*/ 	.word	0x00000000
        /*0a38*/ 	.word	0x00000060
        /*0a3c*/ 	.short	0x010a
        /*0a3e*/ 	.byte	0xff
	.zero		1


	//   ....[140]....
        /*0a40*/ 	.word	0x0000f130
        /*0a44*/ 	.word	0x00000000
        /*0a48*/ 	.word	0x00000068
        /*0a4c*/ 	.short	0x010a
        /*0a4e*/ 	.byte	0xff
	.zero		1


	//   ....[141]....
        /*0a50*/ 	.word	0x0000f190
        /*0a54*/ 	.word	0x00000000
        /*0a58*/ 	.word	0x00000050
        /*0a5c*/ 	.short	0x010a
        /*0a5e*/ 	.byte	0xff
	.zero		1


	//   ....[142]....
        /*0a60*/ 	.word	0x0000f1f0
        /*0a64*/ 	.word	0x00000000
        /*0a68*/ 	.word	0x00000058
        /*0a6c*/ 	.short	0x010a
        /*0a6e*/ 	.byte	0xff
	.zero		1


	//   ....[143]....
        /*0a70*/ 	.word	0x0000f250
        /*0a74*/ 	.word	0x00000000
        /*0a78*/ 	.word	0x00000060
        /*0a7c*/ 	.short	0x010a
        /*0a7e*/ 	.byte	0xff
	.zero		1


	//   ....[144]....
        /*0a80*/ 	.word	0x0000f2b0
        /*0a84*/ 	.word	0x00000000
        /*0a88*/ 	.word	0x00000068
        /*0a8c*/ 	.short	0x010a
        /*0a8e*/ 	.byte	0xff
	.zero		1


	//   ....[145]....
        /*0a90*/ 	.word	0x0000f310
        /*0a94*/ 	.word	0x00000000
        /*0a98*/ 	.word	0x00000050
        /*0a9c*/ 	.short	0x010a
        /*0a9e*/ 	.byte	0xff
	.zero		1


	//   ....[146]....
        /*0aa0*/ 	.word	0x0000f370
        /*0aa4*/ 	.word	0x00000000
        /*0aa8*/ 	.word	0x00000058
        /*0aac*/ 	.short	0x010a
        /*0aae*/ 	.byte	0xff
	.zero		1


	//   ....[147]....
        /*0ab0*/ 	.word	0x0000f3d0
        /*0ab4*/ 	.word	0x00000002
        /*0ab8*/ 	.word	0x00000060
        /*0abc*/ 	.short	0x010a
        /*0abe*/ 	.byte	0xff
	.zero		1


	//   ....[148]....
        /*0ac0*/ 	.word	0x0000f420
        /*0ac4*/ 	.word	0x00000000
        /*0ac8*/ 	.word	0x00000080
        /*0acc*/ 	.short	0x010a
        /*0ace*/ 	.byte	0xff
	.zero		1


	//   ....[149]....
        /*0ad0*/ 	.word	0x0000f480
        /*0ad4*/ 	.word	0x00000004
        /*0ad8*/ 	.word	0x00000030
        /*0adc*/ 	.short	0x010a
        /*0ade*/ 	.byte	0xff
	.zero		1


	//   ....[150]....
        /*0ae0*/ 	.word	0x0000f4d0
        /*0ae4*/ 	.word	0x0000003a
        /*0ae8*/ 	.word	0x000000a0
        /*0aec*/ 	.short	0x010a
        /*0aee*/ 	.byte	0xff
	.zero		1


	//   ....[151]....
        /*0af0*/ 	.word	0x0000f520
        /*0af4*/ 	.word	0x00000002
        /*0af8*/ 	.word	0x00000030
        /*0afc*/ 	.short	0x010a
        /*0afe*/ 	.byte	0xff
	.zero		1


	//   ....[152]....
        /*0b00*/ 	.word	0x0000f570
        /*0b04*/ 	.word	0x00000000
        /*0b08*/ 	.word	0x00000030
        /*0b0c*/ 	.short	0x010a
        /*0b0e*/ 	.byte	0xff
	.zero		1


	//   ....[153]....
        /*0b10*/ 	.word	0x0000f5c0
        /*0b14*/ 	.word	0x00000000
        /*0b18*/ 	.word	0x00000030
        /*0b1c*/ 	.short	0x010a
        /*0b1e*/ 	.byte	0xff
	.zero		1


	//   ....[154]....
        /*0b20*/ 	.word	0x0000f610
        /*0b24*/ 	.word	0x00000000
        /*0b28*/ 	.word	0x00000030
        /*0b2c*/ 	.short	0x010a
        /*0b2e*/ 	.byte	0xff
	.zero		1


	//   ....[155]....
        /*0b30*/ 	.word	0x0000f660
        /*0b34*/ 	.word	0x00000000
        /*0b38*/ 	.word	0x00000030
        /*0b3c*/ 	.short	0x010a
        /*0b3e*/ 	.byte	0xff
	.zero		1


	//   ....[156]....
        /*0b40*/ 	.word	0x0000f6b0
        /*0b44*/ 	.word	0x00000000
        /*0b48*/ 	.word	0x00000030
        /*0b4c*/ 	.short	0x010a
        /*0b4e*/ 	.byte	0xff
	.zero		1


	//   ....[157]....
        /*0b50*/ 	.word	0x0000f700
        /*0b54*/ 	.word	0x00000000
        /*0b58*/ 	.word	0x00000030
        /*0b5c*/ 	.short	0x010a
        /*0b5e*/ 	.byte	0xff
	.zero		1


	//----- nvinfo : EIATTR_NUM_MBARRIERS
	.align		4
.L_47:
        /*0b60*/ 	.byte	0x03, 0x38
        /*0b62*/ 	.short	0x001c


	//----- nvinfo : EIATTR_EXIT_INSTR_OFFSETS
	.align		4
        /*0b64*/ 	.byte	0x04, 0x1c
        /*0b66*/ 	.short	(.L_49 - .L_48)


	//   ....[0]....
.L_48:
        /*0b68*/ 	.word	0x00002c40


	//   ....[1]....
        /*0b6c*/ 	.word	0x00003130


	//   ....[2]....
        /*0b70*/ 	.word	0x00003190


	//   ....[3]....
        /*0b74*/ 	.word	0x00004880


	//   ....[4]....
        /*0b78*/ 	.word	0x000061e0


	//   ....[5]....
        /*0b7c*/ 	.word	0x00006220


	//   ....[6]....
        /*0b80*/ 	.word	0x0000e8c0


	//   ....[7]....
        /*0b84*/ 	.word	0x0000e940


	//   ....[8]....
        /*0b88*/ 	.word	0x0000e970


	//   ....[9]....
        /*0b8c*/ 	.word	0x0000e9e0


	//----- nvinfo : EIATTR_MAX_THREADS
	.align		4
.L_49:
        /*0b90*/ 	.byte	0x04, 0x05
        /*0b92*/ 	.short	(.L_51 - .L_50)
.L_50:
        /*0b94*/ 	.word	0x00000100
        /*0b98*/ 	.word	0x00000001
        /*0b9c*/ 	.word	0x00000001


	//----- nvinfo : EIATTR_CRS_STACK_SIZE
	.align		4
.L_51:
        /*0ba0*/ 	.byte	0x04, 0x1e
        /*0ba2*/ 	.short	(.L_53 - .L_52)
.L_52:
        /*0ba4*/ 	.word	0x00000000


	//----- nvinfo : EIATTR_CBANK_PARAM_SIZE
	.align		4
.L_53:
        /*0ba8*/ 	.byte	0x03, 0x19
        /*0baa*/ 	.short	0x0c00


	//----- nvinfo : EIATTR_PARAM_CBANK
	.align		4
        /*0bac*/ 	.byte	0x04, 0x0a
        /*0bae*/ 	.short	(.L_55 - .L_54)
	.align		4
.L_54:
        /*0bb0*/ 	.word	index@(.nv.constant0._ZN7cutlass13device_kernelINS_4gemm6kernel13GemmUniversalIN4cute5tupleIJiiiiEEENS1_10collective13CollectiveMmaINS1_46MainloopSm100TmaUmmaWarpSpecializedBlockScaledILi3ELi2ELi2ENS5_IJNS4_1CILi2EEENSA_ILi1EEESC_EEEEENS5_IJNSA_ILi128EEESF_NSA_ILi256EEEEEENS5_IJNS_12float_e5m2_tENS_13float_ue8m0_tEEEENS5_IJNS5_IJlSC_lEEENS4_6LayoutINS5_IJNS5_IJNS5_IJNSA_ILi32EEENSA_ILi4EEEEEEiEEESQ_NS5_IJSC_iEEEEEENS5_IJNS5_IJNS5_IJNSA_ILi16EEESO_EEEiEEENS5_IJNS5_IJNSA_ILi0EEESC_EEENSA_ILi512EEEEEENS5_IJSW_iEEEEEEEEEEESK_S13_NS4_8TiledMMAINS4_8MMA_AtomIJNS4_21SM100_MMA_MXF8F6F4_SSISI_SI_fSJ_Li128ELi128ELNS4_4UMMA5MajorE0ELS18_0ELNS17_7ScaleInE0ELS19_0EEEEEENSM_INS5_IJSC_SC_SC_EEENS5_IJSW_SW_SW_EEEEENS5_IJNS4_10UnderscoreES1F_S1F_EEEEENS5_IJNS4_13SM90_TMA_LOADES1I_EEENS5_IJNS4_14ComposedLayoutINS4_7SwizzleILi3ELi4ELi3EEENS4_18smem_ptr_flag_bitsILi8EEENSM_INS5_IJNSA_ILi8EEESF_EEENS5_IJSF_SC_EEEEEEENSM_INS5_IJNS5_IJNS5_IJSP_SC_EEENS5_IJSN_SC_EEEEEESC_NS5_IJSO_SB_EEEEEENS5_IJNS5_IJNS5_IJSU_SY_EEESX_EEESW_NS5_IJSC_SY_EEEEEEEEEEEvNS4_8identityENS5_IJNS4_23SM90_TMA_LOAD_MULTICASTES26_EEES24_vS25_EENS_8epilogue10collective18CollectiveEpilogueINS29_23Sm100TmaWarpSpecializedILi4ELi2ELi16ELb1ELb0EEEJNS5_IJNSA_ILi64EEESF_SG_EEENS5_IJNSM_IS2E_SC_EENSM_INS5_IJST_SB_EEENS5_IJSC_S2E_EEEEEEEENS_10bfloat16_tESL_S2L_SL_NS29_6fusion15FusionCallbacksIS2D_NS2M_17LinearCombinationIS2L_fS2L_fLNS_15FloatRoundStyleE2EEES2F_S2K_JEEENS4_5SM1004TMEM4LOAD26SM100_TMEM_LOAD_32dp32b16xES1I_NS1K_INS1L_ILi1ELi4ELi3EEENS1N_ILi16EEENSM_INS5_IJS1P_ST_EEENS5_IJST_SC_EEEEEEENS4_39AutoVectorizingCopyWithAssumedAlignmentILi128EEENS4_14SM90_TMA_STOREES31_S33_S33_EEEvvEEEEvNT_6ParamsE)
        /*0bb4*/ 	.short	0x0380
        /*0bb6*/ 	.short	0x0c00


	//----- nvinfo : EIATTR_SW_WAR
	.align		4
.L_55:
        /*0bb8*/ 	.byte	0x04, 0x36
        /*0bba*/ 	.short	(.L_57 - .L_56)
.L_56:
        /*0bbc*/ 	.word	0x00000008
.L_57:


//--------------------- .nv.callgraph             --------------------------
	.section	.nv.callgraph,"",@"SHT_CUDA_CALLGRAPH"
	.align	4
	.sectionentsize	8
	.align		4
        /*0000*/ 	.word	0x00000000
	.align		4
        /*0004*/ 	.word	0xffffffff
	.align		4
        /*0008*/ 	.word	index@(_ZN7cutlass13device_kernelINS_4gemm6kernel13GemmUniversalIN4cute5tupleIJiiiiEEENS1_10collective13CollectiveMmaINS1_46MainloopSm100TmaUmmaWarpSpecializedBlockScaledILi3ELi2ELi2ENS5_IJNS4_1CILi2EEENSA_ILi1EEESC_EEEEENS5_IJNSA_ILi128EEESF_NSA_ILi256EEEEEENS5_IJNS_12float_e5m2_tENS_13float_ue8m0_tEEEENS5_IJNS5_IJlSC_lEEENS4_6LayoutINS5_IJNS5_IJNS5_IJNSA_ILi32EEENSA_ILi4EEEEEEiEEESQ_NS5_IJSC_iEEEEEENS5_IJNS5_IJNS5_IJNSA_ILi16EEESO_EEEiEEENS5_IJNS5_IJNSA_ILi0EEESC_EEENSA_ILi512EEEEEENS5_IJSW_iEEEEEEEEEEESK_S13_NS4_8TiledMMAINS4_8MMA_AtomIJNS4_21SM100_MMA_MXF8F6F4_SSISI_SI_fSJ_Li128ELi128ELNS4_4UMMA5MajorE0ELS18_0ELNS17_7ScaleInE0ELS19_0EEEEEENSM_INS5_IJSC_SC_SC_EEENS5_IJSW_SW_SW_EEEEENS5_IJNS4_10UnderscoreES1F_S1F_EEEEENS5_IJNS4_13SM90_TMA_LOADES1I_EEENS5_IJNS4_14ComposedLayoutINS4_7SwizzleILi3ELi4ELi3EEENS4_18smem_ptr_flag_bitsILi8EEENSM_INS5_IJNSA_ILi8EEESF_EEENS5_IJSF_SC_EEEEEEENSM_INS5_IJNS5_IJNS5_IJSP_SC_EEENS5_IJSN_SC_EEEEEESC_NS5_IJSO_SB_EEEEEENS5_IJNS5_IJNS5_IJSU_SY_EEESX_EEESW_NS5_IJSC_SY_EEEEEEEEEEEvNS4_8identityENS5_IJNS4_23SM90_TMA_LOAD_MULTICASTES26_EEES24_vS25_EENS_8epilogue10collective18CollectiveEpilogueINS29_23Sm100TmaWarpSpecializedILi4ELi2ELi16ELb1ELb0EEEJNS5_IJNSA_ILi64EEESF_SG_EEENS5_IJNSM_IS2E_SC_EENSM_INS5_IJST_SB_EEENS5_IJSC_S2E_EEEEEEEENS_10bfloat16_tESL_S2L_SL_NS29_6fusion15FusionCallbacksIS2D_NS2M_17LinearCombinationIS2L_fS2L_fLNS_15FloatRoundStyleE2EEES2F_S2K_JEEENS4_5SM1004TMEM4LOAD26SM100_TMEM_LOAD_32dp32b16xES1I_NS1K_INS1L_ILi1ELi4ELi3EEENS1N_ILi16EEENSM_INS5_IJS1P_ST_EEENS5_IJST_SC_EEEEEEENS4_39AutoVectorizingCopyWithAssumedAlignmentILi128EEENS4_14SM90_TMA_STOREES31_S33_S33_EEEvvEEEEvNT_6ParamsE)
	.align		4
        /*000c*/ 	.word	index@(__assertfail)
	.align		4
        /*0010*/ 	.word	0x00000000
	.align		4
        /*0014*/ 	.word	0xfffffffe
	.align		4
        /*0018*/ 	.word	0x00000000
	.align		4
        /*001c*/ 	.word	0xfffffffd
	.align		4
        /*0020*/ 	.word	0x00000000
	.align		4
        /*0024*/ 	.word	0xfffffffc


//--------------------- .nv.constant4             --------------------------
	.section	.nv.constant4,"a",@progbits
	.align	8
	.align		8
.nv.constant4:
        /*0000*/ 	.dword	__assertfail
	.align		8
        /*0008*/ 	.dword	__unnamed_1
	.align		8
        /*0010*/ 	.dword	__unnamed_2
	.align		8
        /*0018*/ 	.dword	_ZN40_INTERNAL_b1c7a71e_4_k_cu_06c22788_213564cuda3std3__45__cpo5beginE
	.align		8
        /*0020*/ 	.dword	_ZN40_INTERNAL_b1c7a71e_4_k_cu_06c22788_213564cuda3std3__45__cpo3endE
	.align		8
        /*0028*/ 	.dword	_ZN40_INTERNAL_b1c7a71e_4_k_cu_06c22788_213564cuda3std3__45__cpo6cbeginE
	.align		8
        /*0030*/ 	.dword	_ZN40_INTERNAL_b1c7a71e_4_k_cu_06c22788_213564cuda3std3__45__cpo4cendE
	.align		8
        /*0038*/ 	.dword	_ZN40_INTERNAL_b1c7a71e_4_k_cu_06c22788_213564cuda3std3__442_GLOBAL__N__b1c7a71e_4_k_cu_06c22788_213566ignoreE
	.align		8
        /*0040*/ 	.dword	_ZN40_INTERNAL_b1c7a71e_4_k_cu_06c22788_213564cuda3std3__419piecewise_constructE
	.align		8
        /*0048*/ 	.dword	_ZN40_INTERNAL_b1c7a71e_4_k_cu_06c22788_213564cuda3std3__48in_placeE
	.align		8
        /*0050*/ 	.dword	_ZN40_INTERNAL_b1c7a71e_4_k_cu_06c22788_213564cuda3std6ranges3__45__cpo4swapE
	.align		8
        /*0058*/ 	.dword	_ZN40_INTERNAL_b1c7a71e_4_k_cu_06c22788_213564cuda3std6ranges3__45__cpo9iter_moveE
	.align		8
        /*0060*/ 	.dword	_ZN40_INTERNAL_b1c7a71e_4_k_cu_06c22788_213564cute7productE
	.align		8
        /*0068*/ 	.dword	_ZN40_INTERNAL_b1c7a71e_4_k_cu_06c22788_213564cute1_E
	.align		8
        /*0070*/ 	.dword	$str$25
	.align		8
        /*0078*/ 	.dword	$str$26
	.align		8
        /*0080*/ 	.dword	$str$27
	.align		8
        /*0088*/ 	.dword	$str$28


//--------------------- .text._ZN7cutlass13device_kernelINS_4gemm6kernel13GemmUniversalIN4cute5tupleIJiiiiEEENS1_10collective13CollectiveMmaINS1_46MainloopSm100TmaUmmaWarpSpecializedBlockScaledILi3ELi2ELi2ENS5_IJNS4_1CILi2EEENSA_ILi1EEESC_EEEEENS5_IJNSA_ILi128EEESF_NSA_ILi256EEEEEENS5_IJNS_12float_e5m2_tENS_13float_ue8m0_tEEEENS5_IJNS5_IJlSC_lEEENS4_6LayoutINS5_IJNS5_IJNS5_IJNSA_ILi32EEENSA_ILi4EEEEEEiEEESQ_NS5_IJSC_iEEEEEENS5_IJNS5_IJNS5_IJNSA_ILi16EEESO_EEEiEEENS5_IJNS5_IJNSA_ILi0EEESC_EEENSA_ILi512EEEEEENS5_IJSW_iEEEEEEEEEEESK_S13_NS4_8TiledMMAINS4_8MMA_AtomIJNS4_21SM100_MMA_MXF8F6F4_SSISI_SI_fSJ_Li128ELi128ELNS4_4UMMA5MajorE0ELS18_0ELNS17_7ScaleInE0ELS19_0EEEEEENSM_INS5_IJSC_SC_SC_EEENS5_IJSW_SW_SW_EEEEENS5_IJNS4_10UnderscoreES1F_S1F_EEEEENS5_IJNS4_13SM90_TMA_LOADES1I_EEENS5_IJNS4_14ComposedLayoutINS4_7SwizzleILi3ELi4ELi3EEENS4_18smem_ptr_flag_bitsILi8EEENSM_INS5_IJNSA_ILi8EEESF_EEENS5_IJSF_SC_EEEEEEENSM_INS5_IJNS5_IJNS5_IJSP_SC_EEENS5_IJSN_SC_EEEEEESC_NS5_IJSO_SB_EEEEEENS5_IJNS5_IJNS5_IJSU_SY_EEESX_EEESW_NS5_IJSC_SY_EEEEEEEEEEEvNS4_8identityENS5_IJNS4_23SM90_TMA_LOAD_MULTICASTES26_EEES24_vS25_EENS_8epilogue10collective18CollectiveEpilogueINS29_23Sm100TmaWarpSpecializedILi4ELi2ELi16ELb1ELb0EEEJNS5_IJNSA_ILi64EEESF_SG_EEENS5_IJNSM_IS2E_SC_EENSM_INS5_IJST_SB_EEENS5_IJSC_S2E_EEEEEEEENS_10bfloat16_tESL_S2L_SL_NS29_6fusion15FusionCallbacksIS2D_NS2M_17LinearCombinationIS2L_fS2L_fLNS_15FloatRoundStyleE2EEES2F_S2K_JEEENS4_5SM1004TMEM4LOAD26SM100_TMEM_LOAD_32dp32b16xES1I_NS1K_INS1L_ILi1ELi4ELi3EEENS1N_ILi16EEENSM_INS5_IJS1P_ST_EEENS5_IJST_SC_EEEEEEENS4_39AutoVectorizingCopyWithAssumedAlignmentILi128EEENS4_14SM90_TMA_STOREES31_S33_S33_EEEvvEEEEvNT_6ParamsE --------------------------
	.section	.text._ZN7cutlass13device_kernelINS_4gemm6kernel13GemmUniversalIN4cute5tupleIJiiiiEEENS1_10collective13CollectiveMmaINS1_46MainloopSm100TmaUmmaWarpSpecializedBlockScaledILi3ELi2ELi2ENS5_IJNS4_1CILi2EEENSA_ILi1EEESC_EEEEENS5_IJNSA_ILi128EEESF_NSA_ILi256EEEEEENS5_IJNS_12float_e5m2_tENS_13float_ue8m0_tEEEENS5_IJNS5_IJlSC_lEEENS4_6LayoutINS5_IJNS5_IJNS5_IJNSA_ILi32EEENSA_ILi4EEEEEEiEEESQ_NS5_IJSC_iEEEEEENS5_IJNS5_IJNS5_IJNSA_ILi16EEESO_EEEiEEENS5_IJNS5_IJNSA_ILi0EEESC_EEENSA_ILi512EEEEEENS5_IJSW_iEEEEEEEEEEESK_S13_NS4_8TiledMMAINS4_8MMA_AtomIJNS4_21SM100_MMA_MXF8F6F4_SSISI_SI_fSJ_Li128ELi128ELNS4_4UMMA5MajorE0ELS18_0ELNS17_7ScaleInE0ELS19_0EEEEEENSM_INS5_IJSC_SC_SC_EEENS5_IJSW_SW_SW_EEEEENS5_IJNS4_10UnderscoreES1F_S1F_EEEEENS5_IJNS4_13SM90_TMA_LOADES1I_EEENS5_IJNS4_14ComposedLayoutINS4_7SwizzleILi3ELi4ELi3EEENS4_18smem_ptr_flag_bitsILi8EEENSM_INS5_IJNSA_ILi8EEESF_EEENS5_IJSF_SC_EEEEEEENSM_INS5_IJNS5_IJNS5_IJSP_SC_EEENS5_IJSN_SC_EEEEEESC_NS5_IJSO_SB_EEEEEENS5_IJNS5_IJNS5_IJSU_SY_EEESX_EEESW_NS5_IJSC_SY_EEEEEEEEEEEvNS4_8identityENS5_IJNS4_23SM90_TMA_LOAD_MULTICASTES26_EEES24_vS25_EENS_8epilogue10collective18CollectiveEpilogueINS29_23Sm100TmaWarpSpecializedILi4ELi2ELi16ELb1ELb0EEEJNS5_IJNSA_ILi64EEESF_SG_EEENS5_IJNSM_IS2E_SC_EENSM_INS5_IJST_SB_EEENS5_IJSC_S2E_EEEEEEEENS_10bfloat16_tESL_S2L_SL_NS29_6fusion15FusionCallbacksIS2D_NS2M_17LinearCombinationIS2L_fS2L_fLNS_15FloatRoundStyleE2EEES2F_S2K_JEEENS4_5SM1004TMEM4LOAD26SM100_TMEM_LOAD_32dp32b16xES1I_NS1K_INS1L_ILi1ELi4ELi3EEENS1N_ILi16EEENSM_INS5_IJS1P_ST_EEENS5_IJST_SC_EEEEEEENS4_39AutoVectorizingCopyWithAssumedAlignmentILi128EEENS4_14SM90_TMA_STOREES31_S33_S33_EEEvvEEEEvNT_6ParamsE,"ax",@progbits
	.align	128
.text._ZN7cutlass13device_kernelINS_4gemm6kernel13GemmUniversalIN4cute5tupleIJiiiiEEENS1_10collective13CollectiveMmaINS1_46MainloopSm100TmaUmmaWarpSpecializedBlockScaledILi3ELi2ELi2ENS5_IJNS4_1CILi2EEENSA_ILi1EEESC_EEEEENS5_IJNSA_ILi128EEESF_NSA_ILi256EEEEEENS5_IJNS_12float_e5m2_tENS_13float_ue8m0_tEEEENS5_IJNS5_IJlSC_lEEENS4_6LayoutINS5_IJNS5_IJNS5_IJNSA_ILi32EEENSA_ILi4EEEEEEiEEESQ_NS5_IJSC_iEEEEEENS5_IJNS5_IJNS5_IJNSA_ILi16EEESO_EEEiEEENS5_IJNS5_IJNSA_ILi0EEESC_EEENSA_ILi512EEEEEENS5_IJSW_iEEEEEEEEEEESK_S13_NS4_8TiledMMAINS4_8MMA_AtomIJNS4_21SM100_MMA_MXF8F6F4_SSISI_SI_fSJ_Li128ELi128ELNS4_4UMMA5MajorE0ELS18_0ELNS17_7ScaleInE0ELS19_0EEEEEENSM_INS5_IJSC_SC_SC_EEENS5_IJSW_SW_SW_EEEEENS5_IJNS4_10UnderscoreES1F_S1F_EEEEENS5_IJNS4_13SM90_TMA_LOADES1I_EEENS5_IJNS4_14ComposedLayoutINS4_7SwizzleILi3ELi4ELi3EEENS4_18smem_ptr_flag_bitsILi8EEENSM_INS5_IJNSA_ILi8EEESF_EEENS5_IJSF_SC_EEEEEEENSM_INS5_IJNS5_IJNS5_IJSP_SC_EEENS5_IJSN_SC_EEEEEESC_NS5_IJSO_SB_EEEEEENS5_IJNS5_IJNS5_IJSU_SY_EEESX_EEESW_NS5_IJSC_SY_EEEEEEEEEEEvNS4_8identityENS5_IJNS4_23SM90_TMA_LOAD_MULTICASTES26_EEES24_vS25_EENS_8epilogue10collective18CollectiveEpilogueINS29_23Sm100TmaWarpSpecializedILi4ELi2ELi16ELb1ELb0EEEJNS5_IJNSA_ILi64EEESF_SG_EEENS5_IJNSM_IS2E_SC_EENSM_INS5_IJST_SB_EEENS5_IJSC_S2E_EEEEEEEENS_10bfloat16_tESL_S2L_SL_NS29_6fusion15FusionCallbacksIS2D_NS2M_17LinearCombinationIS2L_fS2L_fLNS_15FloatRoundStyleE2EEES2F_S2K_JEEENS4_5SM1004TMEM4LOAD26SM100_TMEM_LOAD_32dp32b16xES1I_NS1K_INS1L_ILi1ELi4ELi3EEENS1N_ILi16EEENSM_INS5_IJS1P_ST_EEENS5_IJST_SC_EEEEEEENS4_39AutoVectorizingCopyWithAssumedAlignmentILi128EEENS4_14SM90_TMA_STOREES31_S33_S33_EEEvvEEEEvNT_6ParamsE:
        .type           _ZN7cutlass13device_kernelINS_4gemm6kernel13GemmUniversalIN4cute5tupleIJiiiiEEENS1_10collective13CollectiveMmaINS1_46MainloopSm100TmaUmmaWarpSpecializedBlockScaledILi3ELi2ELi2ENS5_IJNS4_1CILi2EEENSA_ILi1EEESC_EEEEENS5_IJNSA_ILi128EEESF_NSA_ILi256EEEEEENS5_IJNS_12float_e5m2_tENS_13float_ue8m0_tEEEENS5_IJNS5_IJlSC_lEEENS4_6LayoutINS5_IJNS5_IJNS5_IJNSA_ILi32EEENSA_ILi4EEEEEEiEEESQ_NS5_IJSC_iEEEEEENS5_IJNS5_IJNS5_IJNSA_ILi16EEESO_EEEiEEENS5_IJNS5_IJNSA_ILi0EEESC_EEENSA_ILi512EEEEEENS5_IJSW_iEEEEEEEEEEESK_S13_NS4_8TiledMMAINS4_8MMA_AtomIJNS4_21SM100_MMA_MXF8F6F4_SSISI_SI_fSJ_Li128ELi128ELNS4_4UMMA5MajorE0ELS18_0ELNS17_7ScaleInE0ELS19_0EEEEEENSM_INS5_IJSC_SC_SC_EEENS5_IJSW_SW_SW_EEEEENS5_IJNS4_10UnderscoreES1F_S1F_EEEEENS5_IJNS4_13SM90_TMA_LOADES1I_EEENS5_IJNS4_14ComposedLayoutINS4_7SwizzleILi3ELi4ELi3EEENS4_18smem_ptr_flag_bitsILi8EEENSM_INS5_IJNSA_ILi8EEESF_EEENS5_IJSF_SC_EEEEEEENSM_INS5_IJNS5_IJNS5_IJSP_SC_EEENS5_IJSN_SC_EEEEEESC_NS5_IJSO_SB_EEEEEENS5_IJNS5_IJNS5_IJSU_SY_EEESX_EEESW_NS5_IJSC_SY_EEEEEEEEEEEvNS4_8identityENS5_IJNS4_23SM90_TMA_LOAD_MULTICASTES26_EEES24_vS25_EENS_8epilogue10collective18CollectiveEpilogueINS29_23Sm100TmaWarpSpecializedILi4ELi2ELi16ELb1ELb0EEEJNS5_IJNSA_ILi64EEESF_SG_EEENS5_IJNSM_IS2E_SC_EENSM_INS5_IJST_SB_EEENS5_IJSC_S2E_EEEEEEEENS_10bfloat16_tESL_S2L_SL_NS29_6fusion15FusionCallbacksIS2D_NS2M_17LinearCombinationIS2L_fS2L_fLNS_15FloatRoundStyleE2EEES2F_S2K_JEEENS4_5SM1004TMEM4LOAD26SM100_TMEM_LOAD_32dp32b16xES1I_NS1K_INS1L_ILi1ELi4ELi3EEENS1N_ILi16EEENSM_INS5_IJS1P_ST_EEENS5_IJST_SC_EEEEEEENS4_39AutoVectorizingCopyWithAssumedAlignmentILi128EEENS4_14SM90_TMA_STOREES31_S33_S33_EEEvvEEEEvNT_6ParamsE,@function
        .size           _ZN7cutlass13device_kernelINS_4gemm6kernel13GemmUniversalIN4cute5tupleIJiiiiEEENS1_10collective13CollectiveMmaINS1_46MainloopSm100TmaUmmaWarpSpecializedBlockScaledILi3ELi2ELi2ENS5_IJNS4_1CILi2EEENSA_ILi1EEESC_EEEEENS5_IJNSA_ILi128EEESF_NSA_ILi256EEEEEENS5_IJNS_12float_e5m2_tENS_13float_ue8m0_tEEEENS5_IJNS5_IJlSC_lEEENS4_6LayoutINS5_IJNS5_IJNS5_IJNSA_ILi32EEENSA_ILi4EEEEEEiEEESQ_NS5_IJSC_iEEEEEENS5_IJNS5_IJNS5_IJNSA_ILi16EEESO_EEEiEEENS5_IJNS5_IJNSA_ILi0EEESC_EEENSA_ILi512EEEEEENS5_IJSW_iEEEEEEEEEEESK_S13_NS4_8TiledMMAINS4_8MMA_AtomIJNS4_21SM100_MMA_MXF8F6F4_SSISI_SI_fSJ_Li128ELi128ELNS4_4UMMA5MajorE0ELS18_0ELNS17_7ScaleInE0ELS19_0EEEEEENSM_INS5_IJSC_SC_SC_EEENS5_IJSW_SW_SW_EEEEENS5_IJNS4_10UnderscoreES1F_S1F_EEEEENS5_IJNS4_13SM90_TMA_LOADES1I_EEENS5_IJNS4_14ComposedLayoutINS4_7SwizzleILi3ELi4ELi3EEENS4_18smem_ptr_flag_bitsILi8EEENSM_INS5_IJNSA_ILi8EEESF_EEENS5_IJSF_SC_EEEEEEENSM_INS5_IJNS5_IJNS5_IJSP_SC_EEENS5_IJSN_SC_EEEEEESC_NS5_IJSO_SB_EEEEEENS5_IJNS5_IJNS5_IJSU_SY_EEESX_EEESW_NS5_IJSC_SY_EEEEEEEEEEEvNS4_8identityENS5_IJNS4_23SM90_TMA_LOAD_MULTICASTES26_EEES24_vS25_EENS_8epilogue10collective18CollectiveEpilogueINS29_23Sm100TmaWarpSpecializedILi4ELi2ELi16ELb1ELb0EEEJNS5_IJNSA_ILi64EEESF_SG_EEENS5_IJNSM_IS2E_SC_EENSM_INS5_IJST_SB_EEENS5_IJSC_S2E_EEEEEEEENS_10bfloat16_tESL_S2L_SL_NS29_6fusion15FusionCallbacksIS2D_NS2M_17LinearCombinationIS2L_fS2L_fLNS_15FloatRoundStyleE2EEES2F_S2K_JEEENS4_5SM1004TMEM4LOAD26SM100_TMEM_LOAD_32dp32b16xES1I_NS1K_INS1L_ILi1ELi4ELi3EEENS1N_ILi16EEENSM_INS5_IJS1P_ST_EEENS5_IJST_SC_EEEEEEENS4_39AutoVectorizingCopyWithAssumedAlignmentILi128EEENS4_14SM90_TMA_STOREES31_S33_S33_EEEvvEEEEvNT_6ParamsE,(.L_x_238 - _ZN7cutlass13device_kernelINS_4gemm6kernel13GemmUniversalIN4cute5tupleIJiiiiEEENS1_10collective13CollectiveMmaINS1_46MainloopSm100TmaUmmaWarpSpecializedBlockScaledILi3ELi2ELi2ENS5_IJNS4_1CILi2EEENSA_ILi1EEESC_EEEEENS5_IJNSA_ILi128EEESF_NSA_ILi256EEEEEENS5_IJNS_12float_e5m2_tENS_13float_ue8m0_tEEEENS5_IJNS5_IJlSC_lEEENS4_6LayoutINS5_IJNS5_IJNS5_IJNSA_ILi32EEENSA_ILi4EEEEEEiEEESQ_NS5_IJSC_iEEEEEENS5_IJNS5_IJNS5_IJNSA_ILi16EEESO_EEEiEEENS5_IJNS5_IJNSA_ILi0EEESC_EEENSA_ILi512EEEEEENS5_IJSW_iEEEEEEEEEEESK_S13_NS4_8TiledMMAINS4_8MMA_AtomIJNS4_21SM100_MMA_MXF8F6F4_SSISI_SI_fSJ_Li128ELi128ELNS4_4UMMA5MajorE0ELS18_0ELNS17_7ScaleInE0ELS19_0EEEEEENSM_INS5_IJSC_SC_SC_EEENS5_IJSW_SW_SW_EEEEENS5_IJNS4_10UnderscoreES1F_S1F_EEEEENS5_IJNS4_13SM90_TMA_LOADES1I_EEENS5_IJNS4_14ComposedLayoutINS4_7SwizzleILi3ELi4ELi3EEENS4_18smem_ptr_flag_bitsILi8EEENSM_INS5_IJNSA_ILi8EEESF_EEENS5_IJSF_SC_EEEEEEENSM_INS5_IJNS5_IJNS5_IJSP_SC_EEENS5_IJSN_SC_EEEEEESC_NS5_IJSO_SB_EEEEEENS5_IJNS5_IJNS5_IJSU_SY_EEESX_EEESW_NS5_IJSC_SY_EEEEEEEEEEEvNS4_8identityENS5_IJNS4_23SM90_TMA_LOAD_MULTICASTES26_EEES24_vS25_EENS_8epilogue10collective18CollectiveEpilogueINS29_23Sm100TmaWarpSpecializedILi4ELi2ELi16ELb1ELb0EEEJNS5_IJNSA_ILi64EEESF_SG_EEENS5_IJNSM_IS2E_SC_EENSM_INS5_IJST_SB_EEENS5_IJSC_S2E_EEEEEEEENS_10bfloat16_tESL_S2L_SL_NS29_6fusion15FusionCallbacksIS2D_NS2M_17LinearCombinationIS2L_fS2L_fLNS_15FloatRoundStyleE2EEES2F_S2K_JEEENS4_5SM1004TMEM4LOAD26SM100_TMEM_LOAD_32dp32b16xES1I_NS1K_INS1L_ILi1ELi4ELi3EEENS1N_ILi16EEENSM_INS5_IJS1P_ST_EEENS5_IJST_SC_EEEEEEENS4_39AutoVectorizingCopyWithAssumedAlignmentILi128EEENS4_14SM90_TMA_STOREES31_S33_S33_EEEvvEEEEvNT_6ParamsE)
        .other          _ZN7cutlass13device_kernelINS_4gemm6kernel13GemmUniversalIN4cute5tupleIJiiiiEEENS1_10collective13CollectiveMmaINS1_46MainloopSm100TmaUmmaWarpSpecializedBlockScaledILi3ELi2ELi2ENS5_IJNS4_1CILi2EEENSA_ILi1EEESC_EEEEENS5_IJNSA_ILi128EEESF_NSA_ILi256EEEEEENS5_IJNS_12float_e5m2_tENS_13float_ue8m0_tEEEENS5_IJNS5_IJlSC_lEEENS4_6LayoutINS5_IJNS5_IJNS5_IJNSA_ILi32EEENSA_ILi4EEEEEEiEEESQ_NS5_IJSC_iEEEEEENS5_IJNS5_IJNS5_IJNSA_ILi16EEESO_EEEiEEENS5_IJNS5_IJNSA_ILi0EEESC_EEENSA_ILi512EEEEEENS5_IJSW_iEEEEEEEEEEESK_S13_NS4_8TiledMMAINS4_8MMA_AtomIJNS4_21SM100_MMA_MXF8F6F4_SSISI_SI_fSJ_Li128ELi128ELNS4_4UMMA5MajorE0ELS18_0ELNS17_7ScaleInE0ELS19_0EEEEEENSM_INS5_IJSC_SC_SC_EEENS5_IJSW_SW_SW_EEEEENS5_IJNS4_10UnderscoreES1F_S1F_EEEEENS5_IJNS4_13SM90_TMA_LOADES1I_EEENS5_IJNS4_14ComposedLayoutINS4_7SwizzleILi3ELi4ELi3EEENS4_18smem_ptr_flag_bitsILi8EEENSM_INS5_IJNSA_ILi8EEESF_EEENS5_IJSF_SC_EEEEEEENSM_INS5_IJNS5_IJNS5_IJSP_SC_EEENS5_IJSN_SC_EEEEEESC_NS5_IJSO_SB_EEEEEENS5_IJNS5_IJNS5_IJSU_SY_EEESX_EEESW_NS5_IJSC_SY_EEEEEEEEEEEvNS4_8identityENS5_IJNS4_23SM90_TMA_LOAD_MULTICASTES26_EEES24_vS25_EENS_8epilogue10collective18CollectiveEpilogueINS29_23Sm100TmaWarpSpecializedILi4ELi2ELi16ELb1ELb0EEEJNS5_IJNSA_ILi64EEESF_SG_EEENS5_IJNSM_IS2E_SC_EENSM_INS5_IJST_SB_EEENS5_IJSC_S2E_EEEEEEEENS_10bfloat16_tESL_S2L_SL_NS29_6fusion15FusionCallbacksIS2D_NS2M_17LinearCombinationIS2L_fS2L_fLNS_15FloatRoundStyleE2EEES2F_S2K_JEEENS4_5SM1004TMEM4LOAD26SM100_TMEM_LOAD_32dp32b16xES1I_NS1K_INS1L_ILi1ELi4ELi3EEENS1N_ILi16EEENSM_INS5_IJS1P_ST_EEENS5_IJST_SC_EEEEEEENS4_39AutoVectorizingCopyWithAssumedAlignmentILi128EEENS4_14SM90_TMA_STOREES31_S33_S33_EEEvvEEEEvNT_6ParamsE,@"STO_CUDA_ENTRY STV_DEFAULT"
_ZN7cutlass13device_kernelINS_4gemm6kernel13GemmUniversalIN4cute5tupleIJiiiiEEENS1_10collective13CollectiveMmaINS1_46MainloopSm100TmaUmmaWarpSpecializedBlockScaledILi3ELi2ELi2ENS5_IJNS4_1CILi2EEENSA_ILi1EEESC_EEEEENS5_IJNSA_ILi128EEESF_NSA_ILi256EEEEEENS5_IJNS_12float_e5m2_tENS_13float_ue8m0_tEEEENS5_IJNS5_IJlSC_lEEENS4_6LayoutINS5_IJNS5_IJNS5_IJNSA_ILi32EEENSA_ILi4EEEEEEiEEESQ_NS5_IJSC_iEEEEEENS5_IJNS5_IJNS5_IJNSA_ILi16EEESO_EEEiEEENS5_IJNS5_IJNSA_ILi0EEESC_EEENSA_ILi512EEEEEENS5_IJSW_iEEEEEEEEEEESK_S13_NS4_8TiledMMAINS4_8MMA_AtomIJNS4_21SM100_MMA_MXF8F6F4_SSISI_SI_fSJ_Li128ELi128ELNS4_4UMMA5MajorE0ELS18_0ELNS17_7ScaleInE0ELS19_0EEEEEENSM_INS5_IJSC_SC_SC_EEENS5_IJSW_SW_SW_EEEEENS5_IJNS4_10UnderscoreES1F_S1F_EEEEENS5_IJNS4_13SM90_TMA_LOADES1I_EEENS5_IJNS4_14ComposedLayoutINS4_7SwizzleILi3ELi4ELi3EEENS4_18smem_ptr_flag_bitsILi8EEENSM_INS5_IJNSA_ILi8EEESF_EEENS5_IJSF_SC_EEEEEEENSM_INS5_IJNS5_IJNS5_IJSP_SC_EEENS5_IJSN_SC_EEEEEESC_NS5_IJSO_SB_EEEEEENS5_IJNS5_IJNS5_IJSU_SY_EEESX_EEESW_NS5_IJSC_SY_EEEEEEEEEEEvNS4_8identityENS5_IJNS4_23SM90_TMA_LOAD_MULTICASTES26_EEES24_vS25_EENS_8epilogue10collective18CollectiveEpilogueINS29_23Sm100TmaWarpSpecializedILi4ELi2ELi16ELb1ELb0EEEJNS5_IJNSA_ILi64EEESF_SG_EEENS5_IJNSM_IS2E_SC_EENSM_INS5_IJST_SB_EEENS5_IJSC_S2E_EEEEEEEENS_10bfloat16_tESL_S2L_SL_NS29_6fusion15FusionCallbacksIS2D_NS2M_17LinearCombinationIS2L_fS2L_fLNS_15FloatRoundStyleE2EEES2F_S2K_JEEENS4_5SM1004TMEM4LOAD26SM100_TMEM_LOAD_32dp32b16xES1I_NS1K_INS1L_ILi1ELi4ELi3EEENS1N_ILi16EEENSM_INS5_IJS1P_ST_EEENS5_IJST_SC_EEEEEEENS4_39AutoVectorizingCopyWithAssumedAlignmentILi128EEENS4_14SM90_TMA_STOREES31_S33_S33_EEEvvEEEEvNT_6ParamsE:
[----:B------:R-:W1:Y:S01]  /*0000*/  LDC R1, c[0x0][0x37c] ;  /* 0x0000df00ff017b82 */ /* 0x000e620000000800 */
[----:B------:R-:W2:Y:S01]  /*0010*/  S2R R3, SR_TID.X ;  /* 0x0000000000037919 */ /* 0x000ea20000002100 */
[----:B------:R-:W3:Y:S01]  /*0020*/  LDCU.64 UR12, c[0x0][0xc90] ;  /* 0x00019200ff0c77ac */ /* 0x000ee20008000a00 */
[----:B------:R-:W-:Y:S02]  /*0030*/  PRMT R86, RZ, 0x7610, R86 ;  /* 0x00007610ff567816 */ /* 0x000fe40000000056 */
[----:B------:R-:W-:Y:S01]  /*0040*/  ELECT P5, URZ, PT ;  /* 0x0000000000ff782f */ /* 0x000fe200038a0000 */
[----:B------:R-:W4:Y:S01]  /*0050*/  LDCU.64 UR60, c[0x0][0x358] ;  /* 0x00006b00ff3c77ac */ /* 0x000f220008000a00 */
[----:B---3--:R-:W-:-:S04]  /*0060*/  UISETP.NE.U32.AND UP0, UPT, UR12, URZ, UPT ;  /* 0x000000ff0c00728c */ /* 0x008fc8000bf05070 */
[----:B------:R-:W-:Y:S01]  /*0070*/  UISETP.NE.AND.EX UP0, UPT, UR13, URZ, UPT, UP0 ;  /* 0x000000ff0d00728c */ /* 0x000fe2000bf05300 */
[----:B--2---:R-:W-:-:S05]  /*0080*/  SHF.R.U32.HI R100, RZ, 0x5, R3 ;  /* 0x00000005ff647819 */ /* 0x004fca0000011603 */
[----:B------:R-:W2:Y:S02]  /*0090*/  SHFL.IDX PT, R0, R100, RZ, 0x1f ;  /* 0x00001fff64007589 */ /* 0x000ea400000e0000 */
[----:B--2---:R-:W-:Y:S01]  /*00a0*/  R2UR UR21, R0 ;  /* 0x00000000001572ca */ /* 0x004fe200000e0000 */
[----:B-1--4-:R-:W-:-:S14]  /*00b0*/  BRA.U UP0, `(.L_x_0) ;  /* 0x00000001002c7547 */ /* 0x012fdc000b800000 */
[----:B------:R-:W1:Y:S02]  /*00c0*/  LDCU.64 UR4, c[0x0][0xc88] ;  /* 0x00019100ff0477ac */ /* 0x000e640008000a00 */
[----:B-1----:R-:W-:-:S04]  /*00d0*/  UISETP.NE.U32.AND UP0, UPT, UR4, URZ, UPT ;  /* 0x000000ff0400728c */ /* 0x002fc8000bf05070 */
[----:B------:R-:W-:-:S09]  /*00e0*/  UISETP.NE.AND.EX UP0, UPT, UR5, URZ, UPT, UP0 ;  /* 0x000000ff0500728c */ /* 0x000fd2000bf05300 */
[----:B------:R-:W-:Y:S05]  /*00f0*/  BRA.U !UP0, `(.L_x_1) ;  /* 0x0000000108107547 */ /* 0x000fea000b800000 */
[----:B------:R-:W1:Y:S02]  /*0100*/  LDC.64 R4, c[0x0][0xc88] ;  /* 0x00032200ff047b82 */ /* 0x000e640000000a00 */
[----:B-1----:R1:W5:Y:S01]  /*0110*/  LDG.E R53, desc[UR60][R4.64] ;  /* 0x0000003c04357981 */ /* 0x002362000c1e1900 */
[----:B------:R-:W-:Y:S01]  /*0120*/  HFMA2 R86, -RZ, RZ, 0, 5.9604644775390625e-08 ;  /* 0x00000001ff567431 */ /* 0x000fe200000001ff */
[----:B------:R-:W-:Y:S05]  /*0130*/  BRA `(.L_x_0) ;  /* 0x00000000000c7947 */ /* 0x000fea0003800000 */
.L_x_1:
[----:B------:R-:W1:Y:S01]  /*0140*/  LDCU UR4, c[0x0][0xc80] ;  /* 0x00019000ff0477ac */ /* 0x000e620008000800 */
[----:B------:R-:W-:Y:S01]  /*0150*/  HFMA2 R86, -RZ, RZ, 0, 5.9604644775390625e-08 ;  /* 0x00000001ff567431 */ /* 0x000fe200000001ff */
[----:B-1----:R-:W-:-:S07]  /*0160*/  MOV R53, UR4 ;  /* 0x0000000400357c02 */ /* 0x002fce0008000f00 */
.L_x_0:
[----:B------:R-:W2:Y:S02]  /*0170*/  LDCU.64 UR4, c[0x0][0xcb0] ;  /* 0x00019600ff0477ac */ /* 0x000ea40008000a00 */
[----:B--2---:R-:W-:-:S04]  /*0180*/  UISETP.NE.U32.AND UP0, UPT, UR4, URZ, UPT ;  /* 0x000000ff0400728c */ /* 0x004fc8000bf05070 */
[----:B------:R-:W-:-:S09]  /*0190*/  UISETP.NE.AND.EX UP0, UPT, UR5, URZ, UPT, UP0 ;  /* 0x000000ff0500728c */ /* 0x000fd2000bf05300 */
[----:B------:R-:W-:Y:S05]  /*01a0*/  BRA.U UP0, `(.L_x_2) ;  /* 0x0000000100247547 */ /* 0x000fea000b800000 */
[----:B------:R-:W2:Y:S02]  /*01b0*/  LDCU.64 UR4, c[0x0][0xca8] ;  /* 0x00019500ff0477ac */ /* 0x000ea40008000a00 */
[----:B--2---:R-:W-:-:S04]  /*01c0*/  UISETP.NE.U32.AND UP0, UPT, UR4, URZ, UPT ;  /* 0x000000ff0400728c */ /* 0x004fc8000bf05070 */
[----:B------:R-:W-:-:S09]  /*01d0*/  UISETP.NE.AND.EX UP0, UPT, UR5, URZ, UPT, UP0 ;  /* 0x000000ff0500728c */ /* 0x000fd2000bf05300 */
[----:B------:R-:W-:Y:S05]  /*01e0*/  BRA.U !UP0, `(.L_x_3) ;  /* 0x00000001080c7547 */ /* 0x000fea000b800000 */
[----:B-1----:R-:W1:Y:S02]  /*01f0*/  LDC.64 R4, c[0x0][0xca8] ;  /* 0x00032a00ff047b82 */ /* 0x002e640000000a00 */
[----:B-1----:R2:W5:Y:S01]  /*0200*/  LDG.E R52, desc[UR60][R4.64] ;  /* 0x0000003c04347981 */ /* 0x002562000c1e1900 */
[----:B------:R-:W-:Y:S05]  /*0210*/  BRA `(.L_x_2) ;  /* 0x0000000000087947 */ /* 0x000fea0003800000 */
.L_x_3:
[----:B------:R-:W2:Y:S02]  /*0220*/  LDCU UR4, c[0x0][0xca0] ;  /* 0x00019400ff0477ac */ /* 0x000ea40008000800 */
[----:B--2---:R-:W-:Y:S02]  /*0230*/  MOV R52, UR4 ;  /* 0x0000000400347c02 */ /* 0x004fe40008000f00 */
.L_x_2:
[----:B------:R-:W-:Y:S01]  /*0240*/  IMAD.U32 R0, RZ, RZ, UR21 ;  /* 0x00000015ff007e24 */ /* 0x000fe2000f8e00ff */
[----:B------:R-:W-:Y:S04]  /*0250*/  BSSY.RECONVERGENT B0, `(.L_x_4) ;  /* 0x0000012000007945 */ /* 0x000fe80003800200 */
[C---:B------:R-:W-:Y:S02]  /*0260*/  ISETP.NE.OR P1, PT, R0.reuse, 0x1, !P5 ;  /* 0x000000010000780c */ /* 0x040fe40006f25670 */
[----:B------:R-:W-:-:S11]  /*0270*/  ISETP.NE.OR P0, PT, R0, 0x3, !P5 ;  /* 0x000000030000780c */ /* 0x000fd60006f05670 */
[----:B------:R-:W-:Y:S05]  /*0280*/  @P1 BRA `(.L_x_5) ;  /* 0x0000000000381947 */ /* 0x000fea0003800000 */
[----:B------:R-:W3:Y:S02]  /*0290*/  LDCU.64 UR4, c[0x0][0x348] ;  /* 0x00006900ff0477ac */ /* 0x000ee40008000a00 */
[----:B---3--:R-:W-:Y:S02]  /*02a0*/  UIADD3 UR10, UP3, UPT, UR4, 0x80, URZ ;  /* 0x00000080040a7890 */ /* 0x008fe4000ff7e0ff */
[----:B------:R-:W-:Y:S02]  /*02b0*/  UIADD3 UR8, UP2, UPT, UR4, 0x180, URZ ;  /* 0x0000018004087890 */ /* 0x000fe4000ff5e0ff */
[----:B------:R-:W-:Y:S02]  /*02c0*/  UIADD3 UR6, UP1, UPT, UR4, 0x280, URZ ;  /* 0x0000028004067890 */ /* 0x000fe4000ff3e0ff */
[----:B------:R-:W-:Y:S02]  /*02d0*/  UIADD3 UR4, UP0, UPT, UR4, 0x380, URZ ;  /* 0x0000038004047890 */ /* 0x000fe4000ff1e0ff */
[----:B------:R-:W-:-:S02]  /*02e0*/  UIADD3.X UR11, UPT, UPT, URZ, UR5, URZ, UP3, !UPT ;  /* 0x00000005ff0b7290 */ /* 0x000fc40009ffe4ff */
[----:B------:R-:W-:Y:S02]  /*02f0*/  UIADD3.X UR9, UPT, UPT, URZ, UR5, URZ, UP2, !UPT ;  /* 0x00000005ff097290 */ /* 0x000fe400097fe4ff */
[----:B------:R-:W-:Y:S02]  /*0300*/  UIADD3.X UR7, UPT, UPT, URZ, UR5, URZ, UP1, !UPT ;  /* 0x00000005ff077290 */ /* 0x000fe40008ffe4ff */
[----:B------:R-:W-:-:S03]  /*0310*/  UIADD3.X UR5, UPT, UPT, URZ, UR5, URZ, UP0, !UPT ;  /* 0x00000005ff057290 */ /* 0x000fc600087fe4ff */
[----:B------:R3:W-:Y:S02]  /*0320*/  UTMACCTL.PF [UR10] ;  /* 0x000000000a0079b9 */ /* 0x0007e40008040000 */
[----:B------:R3:W-:Y:S02]  /*0330*/  UTMACCTL.PF [UR8] ;  /* 0x00000000080079b9 */ /* 0x0007e40008040000 */
[----:B------:R3:W-:Y:S02]  /*0340*/  UTMACCTL.PF [UR6] ;  /* 0x00000000060079b9 */ /* 0x0007e40008040000 */
[----:B------:R3:W-:Y:S02]  /*0350*/  UTMACCTL.PF [UR4] ;  /* 0x00000000040079b9 */ /* 0x0007e40008040000 */
[----:B---3--:R-:W-:Y:S01]  /*0360*/  NOP ;  /* 0x0000000000007918 */ /* 0x008fe20000000000 */
.L_x_5:
[----:B------:R-:W-:Y:S05]  /*0370*/  BSYNC.RECONVERGENT B0 ;  /* 0x0000000000007941 */ /* 0x000fea0003800200 */
.L_x_4:
[----:B------:R-:W-:Y:S04]  /*0380*/  BSSY.RECONVERGENT B0, `(.L_x_6) ;  /* 0x000000a000007945 */ /* 0x000fe80003800200 */
[----:B------:R-:W-:Y:S05]  /*0390*/  @P0 BRA `(.L_x_7) ;  /* 0x0000000000200947 */ /* 0x000fea0003800000 */
[----:B------:R-:W3:Y:S02]  /*03a0*/  LDCU.64 UR4, c[0x0][0x348] ;  /* 0x00006900ff0477ac */ /* 0x000ee40008000a00 */
[----:B---3--:R-:W-:Y:S02]  /*03b0*/  UIADD3 UR6, UP1, UPT, UR4, 0x980, URZ ;  /* 0x0000098004067890 */ /* 0x008fe4000ff3e0ff */
[----:B------:R-:W-:Y:S02]  /*03c0*/  UIADD3 UR4, UP0, UPT, UR4, 0xa80, URZ ;  /* 0x00000a8004047890 */ /* 0x000fe4000ff1e0ff */
[----:B------:R-:W-:Y:S02]  /*03d0*/  UIADD3.X UR7, UPT, UPT, URZ, UR5, URZ, UP1, !UPT ;  /* 0x00000005ff077290 */ /* 0x000fe40008ffe4ff */
[----:B------:R-:W-:-:S07]  /*03e0*/  UIADD3.X UR5, UPT, UPT, URZ, UR5, URZ, UP0, !UPT ;  /* 0x00000005ff057290 */ /* 0x000fce00087fe4ff */
[----:B------:R3:W-:Y:S02]  /*03f0*/  UTMACCTL.PF [UR6] ;  /* 0x00000000060079b9 */ /* 0x0007e40008040000 */
[----:B------:R3:W-:Y:S02]  /*0400*/  UTMACCTL.PF [UR4] ;  /* 0x00000000040079b9 */ /* 0x0007e40008040000 */
[----:B---3--:R-:W-:Y:S01]  /*0410*/  NOP ;  /* 0x0000000000007918 */ /* 0x008fe20000000000 */
.L_x_7:
[----:B------:R-:W-:Y:S05]  /*0420*/  BSYNC.RECONVERGENT B0 ;  /* 0x0000000000007941 */ /* 0x000fea0003800200 */
.L_x_6:
[----:B------:R-:W3:Y:S01]  /*0430*/  LDCU.64 UR4, c[0x0][0xc88] ;  /* 0x00019100ff0477ac */ /* 0x000ee20008000a00 */
[----:B------:R-:W-:Y:S02]  /*0440*/  UISETP.EQ.U32.AND UP1, UPT, UR12, URZ, UPT ;  /* 0x000000ff0c00728c */ /* 0x000fe4000bf22070 */
[----:B------:R-:W-:Y:S02]  /*0450*/  UPLOP3.LUT UP6, UPT, UPT, UPT, UPT, 0x80, 0x8 ;  /* 0x000000000008789c */ /* 0x000fe40003fcf070 */
[----:B---3--:R-:W-:-:S04]  /*0460*/  UISETP.NE.U32.AND UP0, UPT, UR4, URZ, UPT ;  /* 0x000000ff0400728c */ /* 0x008fc8000bf05070 */
[----:B------:R-:W-:-:S04]  /*0470*/  UISETP.NE.AND.EX UP0, UPT, UR5, URZ, UPT, UP0 ;  /* 0x000000ff0500728c */ /* 0x000fc8000bf05300 */
[----:B------:R-:W-:-:S04]  /*0480*/  UISETP.EQ.OR.EX UP2, UPT, UR13, URZ, !UP0, UP1 ;  /* 0x000000ff0d00728c */ /* 0x000fc8000c742710 */
[----:B------:R-:W-:-:S05]  /*0490*/  UP2UR UR49, UPR, URZ, 0x4 ;  /* 0x00000004ff317883 */ /* 0x000fca0008000000 */
[----:B------:R-:W-:Y:S07]  /*04a0*/  BRA.U !UP2, `(.L_x_8) ;  /* 0x000000010a207547 */ /* 0x000fee000b800000 */
[----:B------:R-:W-:Y:S01]  /*04b0*/  UISETP.NE.U32.AND UP2, UPT, UR12, URZ, UPT ;  /* 0x000000ff0c00728c */ /* 0x000fe2000bf45070 */
[----:B-----5:R-:W-:Y:S01]  /*04c0*/  FSETP.NEU.AND P0, PT, R53, RZ, PT ;  /* 0x000000ff3500720b */ /* 0x020fe20003f0d000 */
[----:B------:R-:W-:Y:S02]  /*04d0*/  USEL UR4, URZ, 0xffffffff, UP0 ;  /* 0xffffffffff047887 */ /* 0x000fe40008000000 */
[----:B------:R-:W-:-:S10]  /*04e0*/  UISETP.NE.AND.EX UP2, UPT, UR13, URZ, UPT, UP2 ;  /* 0x000000ff0d00728c */ /* 0x000fd4000bf45320 */
[----:B------:R-:W-:Y:S01]  /*04f0*/  VOTEU.ANY UP1, P0 ;  /* 0x0000000000ff7886 */ /* 0x000fe20000020100 */
[----:B------:R-:W-:-:S04]  /*0500*/  @!UP2 USEL UR4, URZ, 0xffffffff, UP1 ;  /* 0xffffffffff04a887 */ /* 0x000fc80008800000 */
[----:B------:R-:W-:-:S04]  /*0510*/  ULOP3.LUT UR4, UR4, 0x1, URZ, 0xc0, !UPT ;  /* 0x0000000104047892 */ /* 0x000fc8000f8ec0ff */
[----:B------:R-:W-:-:S11]  /*0520*/  UISETP.NE.U32.AND UP6, UPT, UR4, 0x1, UPT ;  /* 0x000000010400788c */ /* 0x000fd6000bfc5070 */
.L_x_8:
[----:B------:R-:W3:Y:S01]  /*0530*/  SHFL.IDX PT, R2, R100, RZ, 0x1f ;  /* 0x00001fff64027589 */ /* 0x000ee200000e0000 */
[----:B------:R-:W-:Y:S01]  /*0540*/  UISETP.NE.AND UP4, UPT, UR21, 0x2, UPT ;  /* 0x000000021500788c */ /* 0x000fe2000bf85270 */
[----:B---3--:R-:W-:-:S13]  /*0550*/  ISETP.NE.AND P0, PT, R2, RZ, PT ;  /* 0x000000ff0200720c */ /* 0x008fda0003f05270 */
[----:B------:R-:W-:Y:S05]  /*0560*/  @P0 BRA `(.L_x_9) ;  /* 0x0000000000500947 */ /* 0x000fea0003800000 */
[----:B------:R-:W3:Y:S01]  /*0570*/  S2UR UR4, SR_CgaCtaId ;  /* 0x00000000000479c3 */ /* 0x000ee20000008800 */
[----:B------:R-:W-:Y:S01]  /*0580*/  UMOV UR5, 0x400 ;  /* 0x0000040000057882 */ /* 0x000fe20000000000 */
[----:B------:R-:W-:Y:S01]  /*0590*/  UMOV UR8, 0x1 ;  /* 0x0000000100087882 */ /* 0x000fe20000000000 */
[----:B------:R-:W-:Y:S01]  /*05a0*/  UMOV UR6, 0x2 ;  /* 0x0000000200067882 */ /* 0x000fe20000000000 */
[----:B------:R-:W-:-:S04]  /*05b0*/  UIADD3 UR8, UPT, UPT, -UR8, 0x100000, URZ ;  /* 0x0010000008087890 */ /* 0x000fc8000fffe1ff */
[----:B------:R-:W-:Y:S02]  /*05c0*/  USHF.L.U32 UR9, UR8, 0xb, URZ ;  /* 0x0000000b08097899 */ /* 0x000fe400080006ff */
[----:B------:R-:W-:Y:S02]  /*05d0*/  USHF.L.U32 UR8, UR8, 0x1, URZ ;  /* 0x0000000108087899 */ /* 0x000fe400080006ff */
[----:B------:R-:W-:-:S04]  /*05e0*/  UIADD3 UR6, UPT, UPT, -UR6, 0x100000, URZ ;  /* 0x0010000006067890 */ /* 0x000fc8000fffe1ff */
[----:B------:R-:W-:Y:S02]  /*05f0*/  USHF.L.U32 UR7, UR6, 0xb, URZ ;  /* 0x0000000b06077899 */ /* 0x000fe400080006ff */
[----:B------:R-:W-:Y:S01]  /*0600*/  USHF.L.U32 UR6, UR6, 0x1, URZ ;  /* 0x0000000106067899 */ /* 0x000fe200080006ff */
[----:B------:R-:W-:Y:S01]  /*0610*/  ELECT P0, URZ, PT ;  /* 0x0000000000ff782f */ /* 0x000fe20003800000 */
[----:B---3--:R-:W-:Y:S01]  /*0620*/  ULEA UR4, UR4, UR5, 0x18 ;  /* 0x0000000504047291 */ /* 0x008fe2000f8ec0ff */
[----:B------:R-:W3:Y:S11]  /*0630*/  FENCE.VIEW.ASYNC.S ;  /* 0x00000000000073c6 */ /* 0x000ef60000000000 */
[----:B---3--:R3:W4:Y:S01]  /*0640*/  SYNCS.EXCH.64 URZ, [UR4], UR8 ;  /* 0x0000000804ff75b2 */ /* 0x0087220008000100 */
[----:B------:R3:W1:Y:S01]  /*0650*/  SYNCS.EXCH.64 URZ, [UR4+0x18], UR6 ;  /* 0x0000180604ff75b2 */ /* 0x0006620008000100 */
[----:B------:R3:W1:Y:S01]  /*0660*/  SYNCS.EXCH.64 URZ, [UR4+0x8], UR8 ;  /* 0x0000080804ff75b2 */ /* 0x0006620008000100 */
[----:B------:R3:W1:Y:S01]  /*0670*/  SYNCS.EXCH.64 URZ, [UR4+0x20], UR6 ;  /* 0x0000200604ff75b2 */ /* 0x0006620008000100 */
[----:B------:R3:W1:Y:S01]  /*0680*/  SYNCS.EXCH.64 URZ, [UR4+0x10], UR8 ;  /* 0x0000100804ff75b2 */ /* 0x0006620008000100 */
[----:B------:R3:W1:Y:S01]  /*0690*/  SYNCS.EXCH.64 URZ, [UR4+0x28], UR6 ;  /* 0x0000280604ff75b2 */ /* 0x0006620008000100 */
[----:B------:R-:W-:Y:S01]  /*06a0*/  NOP ;  /* 0x0000000000007918 */ /* 0x000fe20000000000 */
.L_x_9:
[----:B------:R-:W2:Y:S01]  /*06b0*/  SHFL.IDX PT, R2, R100, RZ, 0x1f ;  /* 0x00001fff64027589 */ /* 0x000ea200000e0000 */
[----:B------:R-:W-:Y:S01]  /*06c0*/  NOP ;  /* 0x0000000000007918 */ /* 0x000fe20000000000 */
[----:B--2---:R-:W-:-:S13]  /*06d0*/  ISETP.NE.AND P0, PT, R2, 0x1, PT ;  /* 0x000000010200780c */ /* 0x004fda0003f05270 */
[----:B------:R-:W-:Y:S05]  /*06e0*/  @P0 BRA `(.L_x_10) ;  /* 0x0000000000580947 */ /* 0x000fea0003800000 */
[----:B---3--:R-:W2:Y:S01]  /*06f0*/  S2UR UR4, SR_CgaCtaId ;  /* 0x00000000000479c3 */ /* 0x008ea20000008800 */
        /* <DEDUP_REMOVED lines=10> */
[----:B--2---:R-:W-:Y:S01]  /*07a0*/  ULEA UR4, UR4, UR5, 0x18 ;  /* 0x0000000504047291 */ /* 0x004fe2000f8ec0ff */
[----:B------:R-:W2:Y:S11]  /*07b0*/  FENCE.VIEW.ASYNC.S ;  /* 0x00000000000073c6 */ /* 0x000eb60000000000 */
[----:B--2---:R2:W3:Y:S01]  /*07c0*/  SYNCS.EXCH.64 URZ, [UR4+0x30], UR8 ;  /* 0x0000300804ff75b2 */ /* 0x0044e20008000100 */
[----:B------:R2:W1:Y:S01]  /*07d0*/  SYNCS.EXCH.64 URZ, [UR4+0x50], UR6 ;  /* 0x0000500604ff75b2 */ /* 0x0004620008000100 */
[----:B------:R2:W1:Y:S01]  /*07e0*/  SYNCS.EXCH.64 URZ, [UR4+0x38], UR8 ;  /* 0x0000380804ff75b2 */ /* 0x0004620008000100 */
[----:B------:R2:W1:Y:S01]  /*07f0*/  SYNCS.EXCH.64 URZ, [UR4+0x58], UR6 ;  /* 0x0000580604ff75b2 */ /* 0x0004620008000100 */
[----:B------:R2:W1:Y:S01]  /*0800*/  SYNCS.EXCH.64 URZ, [UR4+0x40], UR8 ;  /* 0x0000400804ff75b2 */ /* 0x0004620008000100 */
[----:B------:R2:W1:Y:S01]  /*0810*/  SYNCS.EXCH.64 URZ, [UR4+0x60], UR6 ;  /* 0x0000600604ff75b2 */ /* 0x0004620008000100 */
[----:B------:R2:W1:Y:S01]  /*0820*/  SYNCS.EXCH.64 URZ, [UR4+0x48], UR8 ;  /* 0x0000480804ff75b2 */ /* 0x0004620008000100 */
[----:B------:R2:W1:Y:S01]  /*0830*/  SYNCS.EXCH.64 URZ, [UR4+0x68], UR6 ;  /* 0x0000680604ff75b2 */ /* 0x0004620008000100 */
[----:B------:R-:W-:Y:S01]  /*0840*/  NOP ;  /* 0x0000000000007918 */ /* 0x000fe20000000000 */
.L_x_10:
[----:B------:R-:W4:Y:S01]  /*0850*/  SHFL.IDX PT, R2, R100, RZ, 0x1f ;  /* 0x00001fff64027589 */ /* 0x000f2200000e0000 */
[----:B------:R-:W-:Y:S01]  /*0860*/  NOP ;  /* 0x0000000000007918 */ /* 0x000fe20000000000 */
[----:B----4-:R-:W-:-:S13]  /*0870*/  ISETP.NE.AND P0, PT, R2, 0x3, PT ;  /* 0x000000030200780c */ /* 0x010fda0003f05270 */
[----:B------:R-:W-:Y:S05]  /*0880*/  @P0 BRA `(.L_x_11) ;  /* 0x0000000000300947 */ /* 0x000fea0003800000 */
[----:B--23--:R-:W2:Y:S01]  /*0890*/  S2UR UR4, SR_CgaCtaId ;  /* 0x00000000000479c3 */ /* 0x00cea20000008800 */
[----:B------:R-:W-:Y:S01]  /*08a0*/  UMOV UR6, 0x400 ;  /* 0x0000040000067882 */ /* 0x000fe20000000000 */
[----:B------:R-:W-:Y:S01]  /*08b0*/  UMOV UR5, 0x20 ;  /* 0x0000002000057882 */ /* 0x000fe20000000000 */
[----:B------:R-:W-:Y:S01]  /*08c0*/  ELECT P0, URZ, PT ;  /* 0x0000000000ff782f */ /* 0x000fe20003800000 */
[----:B--2---:R-:W-:Y:S02]  /*08d0*/  ULEA UR6, UR4, UR6, 0x18 ;  /* 0x0000000604067291 */ /* 0x004fe4000f8ec0ff */
[----:B------:R-:W-:-:S04]  /*08e0*/  UIADD3 UR4, UPT, UPT, -UR5, 0x100000, URZ ;  /* 0x0010000005047890 */ /* 0x000fc8000fffe1ff */
[----:B------:R-:W-:Y:S02]  /*08f0*/  USHF.L.U32 UR5, UR4, 0xb, URZ ;  /* 0x0000000b04057899 */ /* 0x000fe400080006ff */
[----:B------:R-:W-:Y:S01]  /*0900*/  USHF.L.U32 UR4, UR4, 0x1, URZ ;  /* 0x0000000104047899 */ /* 0x000fe200080006ff */
[----:B------:R-:W2:Y:S11]  /*0910*/  FENCE.VIEW.ASYNC.S ;  /* 0x00000000000073c6 */ /* 0x000eb60000000000 */
[----:B--2---:R4:W2:Y:S01]  /*0920*/  SYNCS.EXCH.64 URZ, [UR6+0x70], UR4 ;  /* 0x0000700406ff75b2 */ /* 0x0048a20008000100 */
[----:B------:R4:W3:Y:S02]  /*0930*/  SYNCS.EXCH.64 URZ, [UR6+0x78], UR4 ;  /* 0x0000780406ff75b2 */ /* 0x0008e40008000100 */
[----:B----4-:R-:W-:Y:S01]  /*0940*/  NOP ;  /* 0x0000000000007918 */ /* 0x010fe20000000000 */
.L_x_11:
[----:B------:R-:W4:Y:S01]  /*0950*/  SHFL.IDX PT, R2, R100, RZ, 0x1f ;  /* 0x00001fff64027589 */ /* 0x000f2200000e0000 */
[----:B------:R-:W-:Y:S01]  /*0960*/  NOP ;  /* 0x0000000000007918 */ /* 0x000fe20000000000 */
[----:B----4-:R-:W-:-:S13]  /*0970*/  ISETP.NE.AND P0, PT, R2, 0x4, PT ;  /* 0x000000040200780c */ /* 0x010fda0003f05270 */
[----:B------:R-:W-:Y:S05]  /*0980*/  @P0 BRA `(.L_x_12) ;  /* 0x00000000004c0947 */ /* 0x000fea0003800000 */
[----:B--23--:R-:W2:Y:S01]  /*0990*/  S2UR UR6, SR_CgaCtaId ;  /* 0x00000000000679c3 */ /* 0x00cea20000008800 */
[----:B------:R-:W-:Y:S01]  /*09a0*/  UMOV UR4, 0x1e0 ;  /* 0x000001e000047882 */ /* 0x000fe20000000000 */
[----:B------:R-:W-:Y:S01]  /*09b0*/  UMOV UR5, 0x400 ;  /* 0x0000040000057882 */ /* 0x000fe20000000000 */
[----:B------:R-:W-:Y:S01]  /*09c0*/  USEL UR4, UR4, 0x1a0, UP6 ;  /* 0x000001a004047887 */ /* 0x000fe2000b000000 */
[----:B------:R-:W-:Y:S01]  /*09d0*/  UMOV UR8, 0x1 ;  /* 0x0000000100087882 */ /* 0x000fe20000000000 */
[----:B------:R-:W-:Y:S01]  /*09e0*/  ELECT P0, URZ, PT ;  /* 0x0000000000ff782f */ /* 0x000fe20003800000 */
[----:B------:R-:W-:-:S04]  /*09f0*/  UIADD3 UR8, UPT, UPT, -UR8, 0x100000, URZ ;  /* 0x0010000008087890 */ /* 0x000fc8000fffe1ff */
[----:B------:R-:W-:Y:S02]  /*0a00*/  USHF.L.U32 UR9, UR8, 0xb, URZ ;  /* 0x0000000b08097899 */ /* 0x000fe400080006ff */
[----:B------:R-:W-:Y:S02]  /*0a10*/  USHF.L.U32 UR8, UR8, 0x1, URZ ;  /* 0x0000000108087899 */ /* 0x000fe400080006ff */
[----:B--2---:R-:W-:Y:S02]  /*0a20*/  ULEA UR6, UR6, UR5, 0x18 ;  /* 0x0000000506067291 */ /* 0x004fe4000f8ec0ff */
[----:B------:R-:W-:-:S04]  /*0a30*/  UIADD3 UR4, UPT, UPT, -UR4, 0x100000, URZ ;  /* 0x0010000004047890 */ /* 0x000fc8000fffe1ff */
[----:B------:R-:W-:Y:S02]  /*0a40*/  USHF.L.U32 UR5, UR4, 0xb, URZ ;  /* 0x0000000b04057899 */ /* 0x000fe400080006ff */
[----:B------:R-:W-:Y:S01]  /*0a50*/  USHF.L.U32 UR4, UR4, 0x1, URZ ;  /* 0x0000000104047899 */ /* 0x000fe200080006ff */
[----:B------:R-:W2:Y:S03]  /*0a60*/  FENCE.VIEW.ASYNC.S ;  /* 0x00000000000073c6 */ /* 0x000ea60000000000 */
[----:B--2---:R4:W2:Y:S08]  /*0a70*/  SYNCS.EXCH.64 URZ, [UR6+0x80], UR8 ;  /* 0x0000800806ff75b2 */ /* 0x0048b00008000100 */
[----:B------:R4:W3:Y:S01]  /*0a80*/  SYNCS.EXCH.64 URZ, [UR6+0x90], UR4 ;  /* 0x0000900406ff75b2 */ /* 0x0008e20008000100 */
[----:B------:R4:W1:Y:S01]  /*0a90*/  SYNCS.EXCH.64 URZ, [UR6+0x88], UR8 ;  /* 0x0000880806ff75b2 */ /* 0x0008620008000100 */
[----:B------:R4:W1:Y:S02]  /*0aa0*/  SYNCS.EXCH.64 URZ, [UR6+0x98], UR4 ;  /* 0x0000980406ff75b2 */ /* 0x0008640008000100 */
[----:B----4-:R-:W-:Y:S01]  /*0ab0*/  NOP ;  /* 0x0000000000007918 */ /* 0x010fe20000000000 */
.L_x_12:
[----:B------:R-:W4:Y:S01]  /*0ac0*/  SHFL.IDX PT, R2, R100, RZ, 0x1f ;  /* 0x00001fff64027589 */ /* 0x000f2200000e0000 */
[----:B------:R-:W-:Y:S01]  /*0ad0*/  NOP ;  /* 0x0000000000007918 */ /* 0x000fe20000000000 */
[----:B----4-:R-:W-:-:S13]  /*0ae0*/  ISETP.NE.AND P0, PT, R2, 0x5, PT ;  /* 0x000000050200780c */ /* 0x010fda0003f05270 */
[----:B------:R-:W-:Y:S05]  /*0af0*/  @P0 BRA `(.L_x_13) ;  /* 0x0000000000480947 */ /* 0x000fea0003800000 */
[----:B--23--:R-:W2:Y:S01]  /*0b00*/  S2UR UR4, SR_CgaCtaId ;  /* 0x00000000000479c3 */ /* 0x00cea20000008800 */
        /* <DEDUP_REMOVED lines=12> */
[----:B--2---:R4:W2:Y:S01]  /*0bd0*/  SYNCS.EXCH.64 URZ, [UR4+0xa0], UR8 ;  /* 0x0000a00804ff75b2 */ /* 0x0048a20008000100 */
[----:B------:R4:W3:Y:S01]  /*0be0*/  SYNCS.EXCH.64 URZ, [UR4+0xb0], UR6 ;  /* 0x0000b00604ff75b2 */ /* 0x0008e20008000100 */
[----:B------:R4:W1:Y:S01]  /*0bf0*/  SYNCS.EXCH.64 URZ, [UR4+0xa8], UR8 ;  /* 0x0000a80804ff75b2 */ /* 0x0008620008000100 */
[----:B------:R4:W1:Y:S02]  /*0c00*/  SYNCS.EXCH.64 URZ, [UR4+0xb8], UR6 ;  /* 0x0000b80604ff75b2 */ /* 0x0008640008000100 */
[----:B----4-:R-:W-:Y:S01]  /*0c10*/  NOP ;  /* 0x0000000000007918 */ /* 0x010fe20000000000 */
.L_x_13:
[----:B------:R-:W4:Y:S01]  /*0c20*/  SHFL.IDX PT, R2, R100, RZ, 0x1f ;  /* 0x00001fff64027589 */ /* 0x000f2200000e0000 */
[----:B------:R-:W1:Y:S01]  /*0c30*/  S2UR UR58, SR_CgaCtaId ;  /* 0x00000000003a79c3 */ /* 0x000e620000008800 */
[----:B------:R-:W-:Y:S01]  /*0c40*/  NOP ;  /* 0x0000000000007918 */ /* 0x000fe20000000000 */
[----:B----4-:R-:W-:-:S13]  /*0c50*/  ISETP.NE.AND P0, PT, R2, 0x3, PT ;  /* 0x000000030200780c */ /* 0x010fda0003f05270 */
[----:B-1----:R-:W-:Y:S05]  /*0c60*/  @P0 BRA `(.L_x_14) ;  /* 0x0000000000340947 */ /* 0x002fea0003800000 */
[----:B--23--:R-:W-:Y:S01]  /*0c70*/  UMOV UR4, 0x400 ;  /* 0x0000040000047882 */ /* 0x00cfe20000000000 */
[----:B------:R-:W-:Y:S01]  /*0c80*/  UMOV UR6, 0x20 ;  /* 0x0000002000067882 */ /* 0x000fe20000000000 */
[----:B------:R-:W-:Y:S02]  /*0c90*/  ULEA UR4, UR58, UR4, 0x18 ;  /* 0x000000043a047291 */ /* 0x000fe4000f8ec0ff */
[----:B------:R-:W-:-:S04]  /*0ca0*/  UIADD3 UR6, UPT, UPT, -UR6, 0x100000, URZ ;  /* 0x0010000006067890 */ /* 0x000fc8000fffe1ff */
[----:B------:R-:W-:Y:S02]  /*0cb0*/  USHF.L.U32 UR7, UR6, 0xb, URZ ;  /* 0x0000000b06077899 */ /* 0x000fe400080006ff */
[----:B------:R-:W-:Y:S01]  /*0cc0*/  USHF.L.U32 UR6, UR6, 0x1, URZ ;  /* 0x0000000106067899 */ /* 0x000fe200080006ff */
[----:B------:R-:W-:Y:S01]  /*0cd0*/  ELECT P0, URZ, PT ;  /* 0x0000000000ff782f */ /* 0x000fe20003800000 */
[----:B------:R-:W1:Y:S10]  /*0ce0*/  FENCE.VIEW.ASYNC.S ;  /* 0x00000000000073c6 */ /* 0x000e740000000000 */
[----:B-1----:R1:W4:Y:S01]  /*0cf0*/  SYNCS.EXCH.64 URZ, [UR4+0xc0], UR6 ;  /* 0x0000c00604ff75b2 */ /* 0x0023220008000100 */
[----:B------:R1:W2:Y:S01]  /*0d00*/  SYNCS.EXCH.64 URZ, [UR4+0xd0], UR6 ;  /* 0x0000d00604ff75b2 */ /* 0x0002a20008000100 */
[----:B------:R1:W3:Y:S01]  /*0d10*/  SYNCS.EXCH.64 URZ, [UR4+0xc8], UR6 ;  /* 0x0000c80604ff75b2 */ /* 0x0002e20008000100 */
[----:B------:R1:W1:Y:S01]  /*0d20*/  SYNCS.EXCH.64 URZ, [UR4+0xd8], UR6 ;  /* 0x0000d80604ff75b2 */ /* 0x0002620008000100 */
[----:B------:R-:W-:Y:S01]  /*0d30*/  NOP ;  /* 0x0000000000007918 */ /* 0x000fe20000000000 */
.L_x_14:
[----:B-123--:R-:W1:Y:S01]  /*0d40*/  LDCU UR4, c[0x0][0x36c] ;  /* 0x00006d80ff0477ac */ /* 0x00ee620008000800 */
[----:B------:R-:W-:Y:S01]  /*0d50*/  ISETP.NE.OR P5, PT, R0, 0x2, !P5 ;  /* 0x000000020000780c */ /* 0x000fe20006fa5670 */
[----:B------:R-:W-:Y:S01]  /*0d60*/  NOP ;  /* 0x0000000000007918 */ /* 0x000fe20000000000 */
[----:B------:R-:W-:Y:S01]  /*0d70*/  LOP3.LUT R2, R3, 0x1f, RZ, 0xc0, !PT ;  /* 0x0000001f03027812 */ /* 0x000fe200078ec0ff */
[----:B------:R-:W-:Y:S02]  /*0d80*/  UISETP.NE.AND UP3, UPT, UR21, URZ, UPT ;  /* 0x000000ff1500728c */ /* 0x000fe4000bf65270 */
[----:B-1----:R-:W-:-:S09]  /*0d90*/  UISETP.EQ.U32.AND UP1, UPT, UR4, 0x1, UPT ;  /* 0x000000010400788c */ /* 0x002fd2000bf22070 */
[----:B------:R-:W-:Y:S05]  /*0da0*/  BRA.U !UP1, `(.L_x_15) ;  /* 0x0000000109087547 */ /* 0x000fea000b800000 */
[----:B----4-:R-:W-:Y:S01]  /*0db0*/  UCGABAR_ARV ;  /* 0x00000000000079c7 */ /* 0x010fe20008000000 */
[----:B------:R-:W-:Y:S05]  /*0dc0*/  BRA `(.L_x_16) ;  /* 0x0000000000047947 */ /* 0x000fea0003800000 */
.L_x_15:
[----:B----4-:R-:W-:Y:S01]  /*0dd0*/  NOP ;  /* 0x0000000000007918 */ /* 0x010fe20000000000 */
.L_x_16:
[----:B------:R-:W1:Y:S01]  /*0de0*/  S2UR UR20, SR_CTAID.X ;  /* 0x00000000001479c3 */ /* 0x000e620000002500 */
[----:B------:R-:W-:-:S05]  /*0df0*/  CS2R.32 R87, SR_CgaSize ;  /* 0x0000000000577805 */ /* 0x000fca0000008a00 */
[----:B------:R-:W-:-:S05]  /*0e00*/  IMAD R87, R87, -0xa0, RZ ;  /* 0xffffff6057577824 */ /* 0x000fca00078e02ff */
[----:B------:R-:W-:-:S14]  /*0e10*/  R2UR UR5, R87 ;  /* 0x00000000570572ca */ /* 0x000fdc00000e0000 */
[----:B------:R-:W2:Y:S01]  /*0e20*/  LDCU UR5, c[0x0][UR5+0x2b0] ;  /* 0x00005600050577ac */ /* 0x000ea20008000800 */
[----:B------:R-:W-:-:S05]  /*0e30*/  CS2R.32 R87, SR_CgaSize ;  /* 0x0000000000577805 */ /* 0x000fca0000008a00 */
[----:B------:R-:W-:-:S05]  /*0e40*/  IMAD R87, R87, -0xa0, RZ ;  /* 0xffffff6057577824 */ /* 0x000fca00078e02ff */
[----:B------:R-:W-:-:S14]  /*0e50*/  R2UR UR4, R87 ;  /* 0x00000000570472ca */ /* 0x000fdc00000e0000 */
[----:B------:R-:W3:Y:S01]  /*0e60*/  LDCU UR4, c[0x0][UR4+0x2b4] ;  /* 0x00005680040477ac */ /* 0x000ee20008000800 */
[----:B------:R-:W4:Y:S01]  /*0e70*/  S2UR UR12, SR_CTAID.Y ;  /* 0x00000000000c79c3 */ /* 0x000f220000002600 */
[----:B------:R-:W-:-:S05]  /*0e80*/  CS2R.32 R87, SR_CgaSize ;  /* 0x0000000000577805 */ /* 0x000fca0000008a00 */
[----:B------:R-:W-:-:S05]  /*0e90*/  IMAD R87, R87, -0xa0, RZ ;  /* 0xffffff6057577824 */ /* 0x000fca00078e02ff */
[----:B------:R-:W-:-:S14]  /*0ea0*/  R2UR UR7, R87 ;  /* 0x00000000570772ca */ /* 0x000fdc00000e0000 */
[----:B------:R-:W3:Y:S01]  /*0eb0*/  LDCU UR7, c[0x0][UR7+0x2a0] ;  /* 0x00005400070777ac */ /* 0x000ee20008000800 */
[----:B------:R-:W-:-:S05]  /*0ec0*/  CS2R.32 R87, SR_CgaSize ;  /* 0x0000000000577805 */ /* 0x000fca0000008a00 */
[----:B------:R-:W-:-:S05]  /*0ed0*/  IMAD R87, R87, -0xa0, RZ ;  /* 0xffffff6057577824 */ /* 0x000fca00078e02ff */
[----:B------:R-:W-:-:S14]  /*0ee0*/  R2UR UR63, R87 ;  /* 0x00000000573f72ca */ /* 0x000fdc00000e0000 */
[----:B------:R-:W3:Y:S01]  /*0ef0*/  LDCU UR63, c[0x0][UR63+0x2a4] ;  /* 0x000054803f3f77ac */ /* 0x000ee20008000800 */
[----:B------:R-:W3:Y:S01]  /*0f00*/  LDC R43, c[0x0][0xf24] ;  /* 0x0003c900ff2b7b82 */ /* 0x000ee20000000800 */
[----:B------:R-:W-:Y:S01]  /*0f10*/  USHF.L.U32 UR37, UR58, 0x9, URZ ;  /* 0x000000093a257899 */ /* 0x000fe200080006ff */
[----:B------:R-:W3:Y:S01]  /*0f20*/  LDCU UR13, c[0x0][0xf24] ;  /* 0x0001e480ff0d77ac */ /* 0x000ee20008000800 */
[----:B------:R-:W3:Y:S01]  /*0f30*/  LDCU UR24, c[0x0][0xf30] ;  /* 0x0001e600ff1877ac */ /* 0x000ee20008000800 */
[----:B-1----:R-:W-:Y:S01]  /*0f40*/  I2FP.F32.U32 R4, UR20 ;  /* 0x0000001400047c45 */ /* 0x002fe20008201000 */
[----:B------:R-:W-:-:S04]  /*0f50*/  ULOP3.LUT UR37, UR37, 0x200, URZ, 0xc0, !UPT ;  /* 0x0000020025257892 */ /* 0x000fc8000f8ec0ff */
[----:B--2---:R-:W-:Y:S01]  /*0f60*/  FMUL R4, R4, UR5 ;  /* 0x0000000504047c20 */ /* 0x004fe20008400000 */
[----:B----4-:R-:W-:-:S05]  /*0f70*/  I2FP.F32.U32 R0, UR12 ;  /* 0x0000000c00007c45 */ /* 0x010fca0008201000 */
[----:B------:R-:W1:Y:S01]  /*0f80*/  F2I.U32.TRUNC.NTZ R4, R4 ;  /* 0x0000000400047305 */ /* 0x000e62000020f000 */
[----:B---3--:R-:W-:Y:S01]  /*0f90*/  FMUL R0, R0, UR4 ;  /* 0x0000000400007c20 */ /* 0x008fe20008400000 */
[----:B------:R-:W-:-:S04]  /*0fa0*/  USHF.L.U32 UR4, UR58, 0xd, URZ ;  /* 0x0000000d3a047899 */ /* 0x000fc800080006ff */
[----:B------:R-:W-:Y:S02]  /*0fb0*/  ULOP3.LUT UR56, UR4, 0x2000, URZ, 0xc0, !UPT ;  /* 0x0000200004387892 */ /* 0x000fe4000f8ec0ff */
[----:B------:R-:W2:Y:S01]  /*0fc0*/  F2I.U32.TRUNC.NTZ R0, R0 ;  /* 0x0000000000007305 */ /* 0x000ea2000020f000 */
[----:B-1----:R-:W-:Y:S02]  /*0fd0*/  R2UR UR5, R4 ;  /* 0x00000000040572ca */ /* 0x002fe400000e0000 */
[----:B--2---:R-:W-:Y:S02]  /*0fe0*/  R2UR UR6, R0 ;  /* 0x00000000000672ca */ /* 0x004fe400000e0000 */
[----:B------:R-:W-:-:S09]  /*0ff0*/  PRMT R0, RZ, 0x7610, R0 ;  /* 0x00007610ff007816 */ /* 0x000fd20000000000 */
[----:B------:R-:W-:-:S04]  /*1000*/  UIADD3 UR5, UPT, UPT, -UR5, URZ, URZ ;  /* 0x000000ff05057290 */ /* 0x000fc8000fffe1ff */
[----:B------:R-:W-:Y:S02]  /*1010*/  UIMAD UR5, UR7, UR5, UR20 ;  /* 0x00000005070572a4 */ /* 0x000fe4000f8e0214 */
[----:B------:R-:W-:-:S04]  /*1020*/  UIADD3 UR4, UPT, UPT, -UR6, URZ, URZ ;  /* 0x000000ff06047290 */ /* 0x000fc8000fffe1ff */
[----:B------:R-:W-:Y:S01]  /*1030*/  IMAD.U32 R87, RZ, RZ, UR5 ;  /* 0x00000005ff577e24 */ /* 0x000fe2000f8e00ff */
[----:B------:R-:W-:Y:S01]  /*1040*/  UIMAD UR63, UR63, UR4, UR12 ;  /* 0x000000043f3f72a4 */ /* 0x000fe2000f8e020c */
[----:B------:R-:W-:Y:S11]  /*1050*/  BRA.U UP3, `(.L_x_17) ;  /* 0x0000000103287547 */ /* 0x000ff6000b800000 */
[----:B------:R-:W-:Y:S01]  /*1060*/  R2UR UR6, R87 ;  /* 0x00000000570672ca */ /* 0x000fe200000e0000 */
[----:B------:R-:W-:-:S12]  /*1070*/  UISETP.NE.AND UP2, UPT, UR63, URZ, UPT ;  /* 0x000000ff3f00728c */ /* 0x000fd8000bf45270 */
[----:B------:R-:W-:-:S04]  /*1080*/  UISETP.EQ.OR UP2, UPT, UR6, URZ, !UP2 ;  /* 0x000000ff0600728c */ /* 0x000fc8000d742670 */
[----:B------:R-:W-:Y:S02]  /*1090*/  USEL UR5, URZ, 0x1, !UP2 ;  /* 0x00000001ff057887 */ /* 0x000fe4000d000000 */
[----:B------:R-:W-:-:S04]  /*10a0*/  UISETP.NE.AND UP2, UPT, UR63, URZ, UPT ;  /* 0x000000ff3f00728c */ /* 0x000fc8000bf45270 */
[----:B------:R-:W-:Y:S02]  /*10b0*/  USEL UR4, URZ, 0x2, UP2 ;  /* 0x00000002ff047887 */ /* 0x000fe40009000000 */
[----:B------:R-:W-:-:S04]  /*10c0*/  UISETP.NE.AND UP2, UPT, UR6, 0x1, UPT ;  /* 0x000000010600788c */ /* 0x000fc8000bf45270 */
[----:B------:R-:W-:-:S04]  /*10d0*/  USEL UR4, UR4, 0x2, UP2 ;  /* 0x0000000204047887 */ /* 0x000fc80009000000 */
[----:B------:R-:W-:-:S06]  /*10e0*/  UIADD3 UR4, UPT, UPT, UR5, UR4, URZ ;  /* 0x0000000405047290 */ /* 0x000fcc000fffe0ff */
[----:B------:R-:W-:-:S07]  /*10f0*/  MOV R0, UR4 ;  /* 0x0000000400007c02 */ /* 0x000fce0008000f00 */
.L_x_17:
[----:B------:R-:W1:Y:S01]  /*1100*/  S2UR UR52, SR_CTAID.Z ;  /* 0x00000000003479c3 */ /* 0x000e620000002700 */
[----:B------:R-:W-:-:S09]  /*1110*/  UISETP.GE.AND UP2, UPT, UR13, 0x1, UPT ;  /* 0x000000010d00788c */ /* 0x000fd2000bf46270 */
[----:B------:R-:W-:Y:S05]  /*1120*/  BRA.U !UP2, `(.L_x_18) ;  /* 0x000000010ad07547 */ /* 0x000fea000b800000 */
[----:B------:R-:W2:Y:S01]  /*1130*/  LDCU UR22, c[0x0][0xf0c] ;  /* 0x0001e180ff1677ac */ /* 0x000ea20008000800 */
[----:B------:R-:W3:Y:S01]  /*1140*/  LDCU.128 UR16, c[0x0][0xf10] ;  /* 0x0001e200ff1077ac */ /* 0x000ee20008000c00 */
[----:B------:R-:W4:Y:S01]  /*1150*/  LDCU UR6, c[0x0][0x370] ;  /* 0x00006e00ff0677ac */ /* 0x000f220008000800 */
[----:B------:R-:W1:Y:S01]  /*1160*/  LDCU UR7, c[0x0][0x374] ;  /* 0x00006e80ff0777ac */ /* 0x000e620008000800 */
[----:B------:R-:W1:Y:S01]  /*1170*/  LDCU UR23, c[0x0][0xf20] ;  /* 0x0001e400ff1777ac */ /* 0x000e620008000800 */
[----:B--2---:R-:W-:Y:S02]  /*1180*/  UISETP.NE.AND UP2, UPT, UR22, 0x1, UPT ;  /* 0x000000011600788c */ /* 0x004fe4000bf45270 */
[----:B---3--:R-:W-:Y:S01]  /*1190*/  UIMAD.WIDE.U32 UR4, UR20, UR16, URZ ;  /* 0x00000010140472a5 */ /* 0x008fe2000f8e00ff */
[----:B------:R-:W2:Y:S01]  /*11a0*/  LDCU.64 UR8, c[0x0][0xf28] ;  /* 0x0001e500ff0877ac */ /* 0x000ea20008000a00 */
[----:B----4-:R-:W-:Y:S02]  /*11b0*/  UIMAD.WIDE.U32 UR10, UR6, UR16, URZ ;  /* 0x00000010060a72a5 */ /* 0x010fe4000f8e00ff */
[----:B------:R-:W-:-:S02]  /*11c0*/  USHF.R.U32.HI UR5, URZ, UR17, UR5 ;  /* 0x00000011ff057299 */ /* 0x000fc40008011605 */
[----:B------:R-:W-:Y:S02]  /*11d0*/  UIMAD.WIDE.U32 UR14, UR12, UR19, URZ ;  /* 0x000000130c0e72a5 */ /* 0x000fe4000f8e00ff */
[----:B------:R-:W-:Y:S01]  /*11e0*/  USEL UR5, UR20, UR5, !UP2 ;  /* 0x0000000514057287 */ /* 0x000fe2000d000000 */
[----:B------:R-:W-:Y:S02]  /*11f0*/  UMOV UR10, UR11 ;  /* 0x0000000b000a7c82 */ /* 0x000fe40008000000 */
[----:B------:R-:W-:Y:S02]  /*1200*/  @UP2 USHF.R.U32.HI UR6, URZ, UR17, UR10 ;  /* 0x00000011ff062299 */ /* 0x000fe4000801160a */
[----:B------:R-:W-:Y:S02]  /*1210*/  UISETP.NE.AND UP2, UPT, UR18, 0x1, UPT ;  /* 0x000000011200788c */ /* 0x000fe4000bf45270 */
[----:B-1----:R-:W-:Y:S01]  /*1220*/  UIMAD.WIDE.U32 UR10, UR7, UR19, URZ ;  /* 0x00000013070a72a5 */ /* 0x002fe2000f8e00ff */
[----:B------:R-:W-:Y:S01]  /*1230*/  UMOV UR4, UR15 ;  /* 0x0000000f00047c82 */ /* 0x000fe20008000000 */
[----:B--2---:R-:W-:-:S02]  /*1240*/  UIMAD.WIDE.U32 UR14, UR6, UR8, URZ ;  /* 0x00000008060e72a5 */ /* 0x004fc4000f8e00ff */
[----:B------:R-:W-:-:S03]  /*1250*/  USHF.R.U32.HI UR4, URZ, UR23, UR4 ;  /* 0x00000017ff047299 */ /* 0x000fc60008011604 */
[----:B------:R-:W-:Y:S02]  /*1260*/  UMOV UR10, UR11 ;  /* 0x0000000b000a7c82 */ /* 0x000fe40008000000 */
[----:B------:R-:W-:Y:S02]  /*1270*/  @UP2 USHF.R.U32.HI UR7, URZ, UR23, UR10 ;  /* 0x00000017ff072299 */ /* 0x000fe4000801160a */
[----:B------:R-:W-:Y:S02]  /*1280*/  USEL UR4, UR12, UR4, !UP2 ;  /* 0x000000040c047287 */ /* 0x000fe4000d000000 */
[----:B------:R-:W-:Y:S02]  /*1290*/  UISETP.NE.AND UP2, UPT, UR13, 0x1, UPT ;  /* 0x000000010d00788c */ /* 0x000fe4000bf45270 */
[----:B------:R-:W-:Y:S01]  /*12a0*/  UIMAD.WIDE.U32 UR10, UR7, UR8, URZ ;  /* 0x00000008070a72a5 */ /* 0x000fe2000f8e00ff */
[----:B------:R-:W-:-:S06]  /*12b0*/  UMOV UR14, UR15 ;  /* 0x0000000f000e7c82 */ /* 0x000fcc0008000000 */
[----:B------:R-:W-:Y:S02]  /*12c0*/  UMOV UR10, UR11 ;  /* 0x0000000b000a7c82 */ /* 0x000fe40008000000 */
[----:B------:R-:W-:Y:S02]  /*12d0*/  @UP2 USHF.R.U32.HI UR7, URZ, UR9, UR10 ;  /* 0x00000009ff072299 */ /* 0x000fe4000801160a */
[----:B------:R-:W-:Y:S02]  /*12e0*/  @UP2 USHF.R.U32.HI UR6, URZ, UR9, UR14 ;  /* 0x00000009ff062299 */ /* 0x000fe4000801160e */
[----:B------:R-:W-:Y:S02]  /*12f0*/  UIMAD UR7, UR7, UR13, URZ ;  /* 0x0000000d070772a4 */ /* 0x000fe4000f8e02ff */
[----:B------:R-:W-:Y:S02]  /*1300*/  UIMAD UR10, UR6, UR13, URZ ;  /* 0x0000000d060a72a4 */ /* 0x000fe4000f8e02ff */
[----:B------:R-:W-:-:S02]  /*1310*/  UISETP.GE.AND UP5, UPT, UR4, UR7, UPT ;  /* 0x000000070400728c */ /* 0x000fc4000bfa6270 */
[----:B------:R-:W-:Y:S02]  /*1320*/  UIMAD.WIDE.U32 UR14, UR4, UR8, URZ ;  /* 0x00000008040e72a5 */ /* 0x000fe4000f8e00ff */
[----:B------:R-:W-:Y:S02]  /*1330*/  UISETP.GE.OR UP5, UPT, UR5, UR10, UP5 ;  /* 0x0000000a0500728c */ /* 0x000fe4000afa6670 */
[----:B------:R-:W-:Y:S02]  /*1340*/  UIMAD.WIDE.U32 UR10, UR5, UR8, URZ ;  /* 0x00000008050a72a5 */ /* 0x000fe4000f8e00ff */
[----:B------:R-:W-:Y:S01]  /*1350*/  UIADD3 UR10, UPT, UPT, -UR4, URZ, URZ ;  /* 0x000000ff040a7290 */ /* 0x000fe2000fffe1ff */
[----:B------:R-:W-:Y:S02]  /*1360*/  UMOV UR7, UR15 ;  /* 0x0000000f00077c82 */ /* 0x000fe40008000000 */
[----:B------:R-:W-:Y:S02]  /*1370*/  USHF.R.U32.HI UR7, URZ, UR9, UR7 ;  /* 0x00000009ff077299 */ /* 0x000fe40008011607 */
[----:B------:R-:W-:-:S02]  /*1380*/  UIMAD UR12, UR18, UR10, UR12 ;  /* 0x0000000a120c72a4 */ /* 0x000fc4000f8e020c */
[----:B------:R-:W-:Y:S01]  /*1390*/  USEL UR7, UR4, UR7, !UP2 ;  /* 0x0000000704077287 */ /* 0x000fe2000d000000 */
[----:B------:R-:W-:Y:S01]  /*13a0*/  @!UP5 UMOV UR8, UR11 ;  /* 0x0000000b0008dc82 */ /* 0x000fe20008000000 */
[----:B------:R-:W-:Y:S02]  /*13b0*/  UIADD3 UR10, UPT, UPT, -UR5, URZ, URZ ;  /* 0x000000ff050a7290 */ /* 0x000fe4000fffe1ff */
[----:B------:R-:W-:Y:S02]  /*13c0*/  @!UP5 USHF.R.U32.HI UR8, URZ, UR9, UR8 ;  /* 0x00000009ff08d299 */ /* 0x000fe40008011608 */
[----:B------:R-:W-:Y:S02]  /*13d0*/  UIADD3 UR9, UPT, UPT, -UR7, URZ, URZ ;  /* 0x000000ff07097290 */ /* 0x000fe4000fffe1ff */
[----:B------:R-:W-:Y:S02]  /*13e0*/  @!UP5 USEL UR8, UR5, UR8, !UP2 ;  /* 0x000000080508d287 */ /* 0x000fe4000d000000 */
[----:B------:R-:W-:-:S02]  /*13f0*/  UIMAD UR9, UR13, UR9, UR4 ;  /* 0x000000090d0972a4 */ /* 0x000fc4000f8e0204 */
[----:B------:R-:W-:Y:S02]  /*1400*/  @!UP5 UIADD3 UR7, UPT, UPT, UR7, -UR8, URZ ;  /* 0x800000080707d290 */ /* 0x000fe4000fffe0ff */
[----:B------:R-:W-:Y:S02]  /*1410*/  @!UP5 UIMAD UR6, UR9, UR6, UR8 ;  /* 0x000000060906d2a4 */ /* 0x000fe4000f8e0208 */
[----:B------:R-:W-:Y:S02]  /*1420*/  @!UP5 UIMAD UR4, UR7, UR13, UR5 ;  /* 0x0000000d0704d2a4 */ /* 0x000fe4000f8e0205 */
[----:B------:R-:W-:Y:S02]  /*1430*/  UIMAD UR20, UR22, UR10, UR20 ;  /* 0x0000000a161472a4 */ /* 0x000fe4000f8e0214 */
[----:B------:R-:W-:Y:S01]  /*1440*/  UIMAD UR12, UR4, UR18, UR12 ;  /* 0x00000012040c72a4 */ /* 0x000fe2000f8e020c */
[----:B------:R-:W-:Y:S02]  /*1450*/  @!UP5 UMOV UR5, UR6 ;  /* 0x000000060005dc82 */ /* 0x000fe40008000000 */
[----:B------:R-:W-:-:S12]  /*1460*/  UIMAD UR20, UR5, UR22, UR20 ;  /* 0x00000016051472a4 */ /* 0x000fd8000f8e0214 */
.L_x_18:
[----:B------:R-:W-:-:S09]  /*1470*/  UISETP.NE.AND UP2, UPT, UR24, 0x1, UPT ;  /* 0x000000011800788c */ /* 0x000fd2000bf45270 */
[----:B------:R-:W-:Y:S05]  /*1480*/  BRA.U UP2, `(.L_x_19) ;  /* 0x0000000102407547 */ /* 0x000fea000b800000 */
[----:B------:R-:W2:Y:S01]  /*1490*/  LDCU.128 UR8, c[0x0][0xf10] ;  /* 0x0001e200ff0877ac */ /* 0x000ea20008000c00 */
[----:B------:R-:W3:Y:S01]  /*14a0*/  LDCU UR13, c[0x0][0xf0c] ;  /* 0x0001e180ff0d77ac */ /* 0x000ee20008000800 */
[----:B------:R-:W4:Y:S01]  /*14b0*/  LDCU UR14, c[0x0][0xf20] ;  /* 0x0001e400ff0e77ac */ /* 0x000f220008000800 */
[----:B--2---:R-:W-:Y:S02]  /*14c0*/  UIMAD.WIDE.U32 UR4, UR20, UR8, URZ ;  /* 0x00000008140472a5 */ /* 0x004fe4000f8e00ff */
[----:B------:R-:W-:Y:S02]  /*14d0*/  UIMAD.WIDE.U32 UR6, UR12, UR11, URZ ;  /* 0x0000000b0c0672a5 */ /* 0x000fe4000f8e00ff */
[----:B---3--:R-:W-:Y:S02]  /*14e0*/  UISETP.NE.AND UP2, UPT, UR13, 0x1, UPT ;  /* 0x000000010d00788c */ /* 0x008fe4000bf45270 */
[----:B------:R-:W-:-:S03]  /*14f0*/  USHF.R.U32.HI UR5, URZ, UR9, UR5 ;  /* 0x00000009ff057299 */ /* 0x000fc60008011605 */
[----:B------:R-:W-:Y:S01]  /*1500*/  UMOV UR4, UR7 ;  /* 0x0000000700047c82 */ /* 0x000fe20008000000 */
[----:B------:R-:W-:Y:S02]  /*1510*/  USEL UR5, UR20, UR5, !UP2 ;  /* 0x0000000514057287 */ /* 0x000fe4000d000000 */
[----:B------:R-:W-:Y:S02]  /*1520*/  UISETP.NE.AND UP2, UPT, UR10, 0x1, UPT ;  /* 0x000000010a00788c */ /* 0x000fe4000bf45270 */
[----:B----4-:R-:W-:-:S04]  /*1530*/  USHF.R.U32.HI UR4, URZ, UR14, UR4 ;  /* 0x0000000eff047299 */ /* 0x010fc80008011604 */
[----:B------:R-:W-:-:S04]  /*1540*/  USEL UR4, UR12, UR4, !UP2 ;  /* 0x000000040c047287 */ /* 0x000fc8000d000000 */
[----:B------:R-:W-:Y:S02]  /*1550*/  UIADD3 UR6, UPT, UPT, UR5, -UR4, URZ ;  /* 0x8000000405067290 */ /* 0x000fe4000fffe0ff */
[----:B------:R-:W-:Y:S02]  /*1560*/  UIADD3 UR4, UPT, UPT, -UR5, UR4, URZ ;  /* 0x0000000405047290 */ /* 0x000fe4000fffe1ff */
[----:B------:R-:W-:Y:S02]  /*1570*/  UIMAD UR12, UR6, UR10, UR12 ;  /* 0x0000000a060c72a4 */ /* 0x000fe4000f8e020c */
[----:B------:R-:W-:-:S12]  /*1580*/  UIMAD UR20, UR4, UR13, UR20 ;  /* 0x0000000d041472a4 */ /* 0x000fd8000f8e0214 */
.L_x_19:
[----:B------:R-:W-:Y:S01]  /*1590*/  UISETP.NE.AND UP2, UPT, UR21, 0x2, UPT ;  /* 0x000000021500788c */ /* 0x000fe2000bf45270 */
[----:B------:R-:W-:Y:S09]  /*15a0*/  BRA.U !UP1, `(.L_x_20) ;  /* 0x00000001090c7547 */ /* 0x000ff2000b800000 */
[----:B------:R-:W-:Y:S01]  /*15b0*/  UCGABAR_WAIT ;  /* 0x0000000000007dc7 */ /* 0x000fe20008000000 */
[----:B------:R-:W-:Y:S01]  /*15c0*/  CCTL.IVALL ;  /* 0x00000000ff00798f */ /* 0x000fe20002000000 */
[----:B------:R-:W-:Y:S05]  /*15d0*/  BRA `(.L_x_21) ;  /* 0x0000000000047947 */ /* 0x000fea0003800000 */
.L_x_20:
[----:B------:R-:W-:Y:S06]  /*15e0*/  BAR.SYNC.DEFER_BLOCKING 0x0 ;  /* 0x0000000000007b1d */ /* 0x000fec0000010000 */
.L_x_21:
[----:B------:R-:W-:Y:S05]  /*15f0*/  BRA.U UP2, `(.L_x_22) ;  /* 0x0000001502987547 */ /* 0x000fea000b800000 */
[----:B------:R-:W2:Y:S01]  /*1600*/  LDCU UR6, c[0x0][0x38c] ;  /* 0x00007180ff0677ac */ /* 0x000ea20008000800 */
[----:B------:R-:W3:Y:S01]  /*1610*/  LDC R8, c[0x0][0x370] ;  /* 0x0000dc00ff087b82 */ /* 0x000ee20000000800 */
[----:B------:R-:W-:Y:S01]  /*1620*/  PLOP3.LUT P1, PT, PT, PT, UP6, 0x80, 0x8 ;  /* 0x000000000008781c */ /* 0x000fe20003f2f068 */
[----:B------:R-:W-:Y:S01]  /*1630*/  IMAD.MOV.U32 R15, RZ, RZ, 0x1 ;  /* 0x00000001ff0f7424 */ /* 0x000fe200078e00ff */
[----:B------:R-:W-:Y:S01]  /*1640*/  UISETP.NE.AND UP0, UPT, UR21, URZ, UPT ;  /* 0x000000ff1500728c */ /* 0x000fe2000bf05270 */
[----:B------:R-:W-:Y:S01]  /*1650*/  ISETP.EQ.OR P4, PT, R2, RZ, P5 ;  /* 0x000000ff0200720c */ /* 0x000fe20002f82670 */
[----:B------:R-:W-:Y:S01]  /*1660*/  USEL UR53, URZ, 0x1, UP4 ;  /* 0x00000001ff357887 */ /* 0x000fe2000a000000 */
[----:B------:R-:W-:Y:S01]  /*1670*/  PLOP3.LUT P1, PT, P1, PT, PT, 0x8, 0x80 ;  /* 0x000000000080781c */ /* 0x000fe20000f2e170 */
[----:B------:R-:W-:Y:S01]  /*1680*/  IMAD.MOV.U32 R14, RZ, RZ, RZ ;  /* 0x000000ffff0e7224 */ /* 0x000fe200078e00ff */
[----:B------:R-:W4:Y:S01]  /*1690*/  LDC R0, c[0x0][0x374] ;  /* 0x0000dd00ff007b82 */ /* 0x000f220000000800 */
[----:B------:R-:W-:Y:S01]  /*16a0*/  CS2R R12, SRZ ;  /* 0x00000000000c7805 */ /* 0x000fe2000001ff00 */
[----:B------:R-:W-:Y:S01]  /*16b0*/  IMAD.MOV.U32 R11, RZ, RZ, 0x1 ;  /* 0x00000001ff0b7424 */ /* 0x000fe200078e00ff */
[----:B------:R-:W1:Y:S01]  /*16c0*/  LDCU.64 UR46, c[0x0][0x348] ;  /* 0x00006900ff2e77ac */ /* 0x000e620008000a00 */
[----:B------:R-:W-:-:S02]  /*16d0*/  USEL UR53, UR53, 0x2, UP0 ;  /* 0x0000000235357887 */ /* 0x000fc40008000000 */
[----:B--2---:R-:W-:Y:S02]  /*16e0*/  UIADD3 UR5, UPT, UPT, UR6, 0xff, URZ ;  /* 0x000000ff06057890 */ /* 0x004fe4000fffe0ff */
[----:B------:R-:W-:Y:S02]  /*16f0*/  UIADD3 UR64, UPT, UPT, UR6, 0x1fe, URZ ;  /* 0x000001fe06407890 */ /* 0x000fe4000fffe0ff */
[----:B------:R-:W-:Y:S01]  /*1700*/  USHF.R.S32.HI UR4, URZ, 0x1f, UR5 ;  /* 0x0000001fff047899 */ /* 0x000fe20008011405 */
[----:B------:R-:W-:-:S03]  /*1710*/  UMOV UR29, URZ ;  /* 0x000000ff001d7c82 */ /* 0x000fc60008000000 */
[----:B------:R-:W-:Y:S02]  /*1720*/  ULEA.HI UR5, UR4, UR5, URZ, 0x8 ;  /* 0x0000000504057291 */ /* 0x000fe4000f8f40ff */
[----:B------:R-:W-:Y:S02]  /*1730*/  USHF.L.U32 UR4, UR58, 0x6, URZ ;  /* 0x000000063a047899 */ /* 0x000fe400080006ff */
[----:B------:R-:W-:Y:S02]  /*1740*/  USHF.R.S32.HI UR60, URZ, 0x8, UR5 ;  /* 0x00000008ff3c7899 */ /* 0x000fe40008011405 */
[----:B------:R-:W-:Y:S02]  /*1750*/  UIADD3 UR5, UPT, UPT, UR6, -0x1, URZ ;  /* 0xffffffff06057890 */ /* 0x000fe4000fffe0ff */
[----:B------:R-:W-:Y:S02]  /*1760*/  UISETP.LT.U32.AND UP1, UPT, UR60, 0x3, UPT ;  /* 0x000000033c00788c */ /* 0x000fe4000bf21070 */
[----:B------:R-:W-:-:S02]  /*1770*/  UISETP.GE.U32.AND UP2, UPT, UR5, -0x1ff, UPT ;  /* 0xfffffe010500788c */ /* 0x000fc4000bf46070 */
[----:B------:R-:W-:Y:S02]  /*1780*/  USEL UR59, UR60, 0x3, UP1 ;  /* 0x000000033c3b7887 */ /* 0x000fe40008800000 */
[----:B------:R-:W-:Y:S02]  /*1790*/  ULOP3.LUT UR62, UR4, 0x40, URZ, 0xe2, !UPT ;  /* 0x00000040043e7892 */ /* 0x000fe4000f8ee2ff */
[----:B------:R-:W-:Y:S02]  /*17a0*/  UIADD3 UR45, UPT, UPT, UR59, -0x1, URZ ;  /* 0xffffffff3b2d7890 */ /* 0x000fe4000fffe0ff */
[----:B------:R-:W-:-:S03]  /*17b0*/  UIADD3 UR61, UPT, UPT, UR60, -UR59, URZ ;  /* 0x8000003b3c3d7290 */ /* 0x000fc6000fffe0ff */
[----:B------:R-:W-:-:S04]  /*17c0*/  @UP2 UIADD3 UR45, UPT, UPT, UR59, URZ, URZ ;  /* 0x000000ff3b2d2290 */ /* 0x000fc8000fffe0ff */
[----:B-1-3--:R-:W-:-:S12]  /*17d0*/  UIADD3 UR45, UPT, UPT, UR45, 0x1, URZ ;  /* 0x000000012d2d7890 */ /* 0x00afd8000fffe0ff */
.L_x_46:
[----:B------:R-:W-:Y:S01]  /*17e0*/  UISETP.NE.AND UP0, UPT, UR58, URZ, UPT ;  /* 0x000000ff3a00728c */ /* 0x000fe2000bf05270 */
[----:B------:R-:W1:Y:S08]  /*17f0*/  S2UR UR58, SR_CgaCtaId ;  /* 0x00000000003a79c3 */ /* 0x000e700000008800 */
[----:B------:R-:W-:Y:S05]  /*1800*/  BRA.U UP0, `(.L_x_23) ;  /* 0x0000000100347547 */ /* 0x000fea000b800000 */
[----:B------:R-:W2:Y:S01]  /*1810*/  S2R R2, SR_CgaCtaId ;  /* 0x0000000000027919 */ /* 0x000ea20000008800 */
[----:B------:R-:W-:-:S04]  /*1820*/  MOV R3, 0x400 ;  /* 0x0000040000037802 */ /* 0x000fc80000000f00 */
[----:B--2---:R-:W-:Y:S02]  /*1830*/  LEA R2, R2, R3, 0x18 ;  /* 0x0000000302027211 */ /* 0x004fe400078ec0ff */
[----:B------:R-:W-:-:S03]  /*1840*/  SHF.L.U32 R3, R11, 0x1f, RZ ;  /* 0x0000001f0b037819 */ /* 0x000fc600000006ff */
[----:B------:R-:W-:-:S04]  /*1850*/  IMAD R2, R12, 0x8, R2 ;  /* 0x000000080c027824 */ /* 0x000fc800078e0202 */
[----:B------:R-:W2:Y:S02]  /*1860*/  SYNCS.PHASECHK.TRANS64.TRYWAIT P0, [R2+URZ+0xd0], R3 ;  /* 0x0000d003020075a7 */ /* 0x000ea400080011ff */
[----:B--2---:R-:W-:Y:S05]  /*1870*/  @!P0 BRA `(.L_x_24) ;  /* 0x000000d0005c8947 */ /* 0x004fea0003800000 */
.L_x_191:
[----:B------:R-:W-:Y:S01]  /*1880*/  VIADD R12, R12, 0x1 ;  /* 0x000000010c0c7836 */ /* 0x000fe20000000000 */
[----:B------:R2:W-:Y:S04]  /*1890*/  SYNCS.ARRIVE.TRANS64.A1T0 RZ, [R2+URZ+0xc0], RZ ;  /* 0x0000c0ff02ff79a7 */ /* 0x0005e800081000ff */
[----:B------:R-:W-:-:S04]  /*18a0*/  ISETP.NE.AND P0, PT, R12, 0x2, PT ;  /* 0x000000020c00780c */ /* 0x000fc80003f05270 */
[----:B------:R-:W-:Y:S02]  /*18b0*/  SEL R12, R12, RZ, P0 ;  /* 0x000000ff0c0c7207 */ /* 0x000fe40000000000 */
[----:B--2---:R-:W-:-:S04]  /*18c0*/  SEL R2, RZ, 0x1, P0 ;  /* 0x00000001ff027807 */ /* 0x004fc80000000000 */
[----:B------:R-:W-:-:S07]  /*18d0*/  LOP3.LUT R11, R11, R2, RZ, 0x3c, !PT ;  /* 0x000000020b0b7212 */ /* 0x000fce00078e3cff */
.L_x_23:
[----:B------:R-:W-:Y:S01]  /*18e0*/  UMOV UR7, 0x400 ;  /* 0x0000040000077882 */ /* 0x000fe20000000000 */
[----:B------:R-:W-:Y:S01]  /*18f0*/  SHF.L.U32 R2, R15, 0x1f, RZ ;  /* 0x0000001f0f027819 */ /* 0x000fe200000006ff */
[----:B-1----:R-:W-:Y:S02]  /*1900*/  ULEA UR7, UR58, UR7, 0x18 ;  /* 0x000000073a077291 */ /* 0x002fe4000f8ec0ff */
[----:B------:R-:W-:Y:S02]  /*1910*/  UISETP.GE.U32.AND UP0, UPT, UR64, 0x1ff, UPT ;  /* 0x000001ff4000788c */ /* 0x000fe4000bf06070 */
[----:B------:R-:W-:Y:S02]  /*1920*/  ULEA UR4, UR29, UR7, 0x3 ;  /* 0x000000071d047291 */ /* 0x000fe4000f8e18ff */
[----:B------:R-:W-:Y:S02]  /*1930*/  USHF.L.U32 UR51, UR20, 0x7, URZ ;  /* 0x0000000714337899 */ /* 0x000fe400080006ff */
[----:B------:R-:W-:Y:S01]  /*1940*/  ULEA UR35, UR12, UR62, 0x7 ;  /* 0x0000003e0c237291 */ /* 0x000fe2000f8e38ff */
[----:B------:R-:W-:-:S04]  /*1950*/  UMOV UR15, URZ ;  /* 0x000000ff000f7c82 */ /* 0x000fc80008000000 */
[----:B------:R1:W2:Y:S01]  /*1960*/  SYNCS.PHASECHK.TRANS64.TRYWAIT P2, [UR4+0x18], R2 ;  /* 0x00001802ff0075a7 */ /* 0x0002a20008041104 */
[----:B------:R-:W-:Y:S06]  /*1970*/  BRA.U !UP0, `(.L_x_25) ;  /* 0x0000000508507547 */ /* 0x000fec000b800000 */
[----:B------:R-:W-:Y:S01]  /*1980*/  UMOV UR14, URZ ;  /* 0x000000ff000e7c82 */ /* 0x000fe20008000000 */
[----:B------:R-:W-:-:S05]  /*1990*/  UMOV UR6, UR29 ;  /* 0x0000001d00067c82 */ /* 0x000fca0008000000 */
.L_x_33:
[----:B------:R-:W-:Y:S01]  /*19a0*/  ULEA UR49, UR6, UR7, 0x3 ;  /* 0x0000000706317291 */ /* 0x000fe2000f8e18ff */
[----:B--2---:R-:W-:Y:S01]  /*19b0*/  @!P5 MOV R3, 0x10800 ;  /* 0x000108000003d802 */ /* 0x004fe20000000f00 */
[----:B--23--:R-:W-:Y:S10]  /*19c0*/  @P2 BRA `(.L_x_26) ;  /* 0x00000000000c2947 */ /* 0x00cff40003800000 */
[----:B------:R-:W-:-:S04]  /*19d0*/  SHF.L.U32 R4, R15, 0x1f, RZ ;  /* 0x0000001f0f047819 */ /* 0x000fc800000006ff */
[----:B------:R-:W2:Y:S02]  /*19e0*/  SYNCS.PHASECHK.TRANS64.TRYWAIT P0, [UR49+0x18], R4 ;  /* 0x00001804ff0075a7 */ /* 0x000ea40008001131 */
[----:B--2---:R-:W-:Y:S05]  /*19f0*/  @!P0 BRA `(.L_x_27) ;  /* 0x000000d000108947 */ /* 0x004fea0003800000 */
.L_x_26:
[----:B------:R2:W-:Y:S01]  /*1a00*/  @!P5 SYNCS.ARRIVE.TRANS64 RZ, [UR49], R3 ;  /* 0x00000003ffffd9a7 */ /* 0x0005e20008000031 */
[----:B------:R-:W-:-:S04]  /*1a10*/  ULOP3.LUT UR4, UR53, 0x2, URZ, 0xfc, !UPT ;  /* 0x0000000235047892 */ /* 0x000fc8000f8efcff */
[----:B------:R-:W-:-:S09]  /*1a20*/  UISETP.NE.AND UP0, UPT, UR4, 0x2, UPT ;  /* 0x000000020400788c */ /* 0x000fd2000bf05270 */
[----:B------:R-:W-:Y:S05]  /*1a30*/  BRA.U UP0, `(.L_x_28) ;  /* 0x0000000100047547 */ /* 0x000fea000b800000 */
[----:B------:R-:W-:Y:S05]  /*1a40*/  BPT.TRAP 0x1 ;  /* 0x000000040000795c */ /* 0x000fea0000300000 */
.L_x_28:
[----:B------:R-:W-:Y:S04]  /*1a50*/  BSSY.RECONVERGENT B0, `(.L_x_29) ;  /* 0x0000003000007945 */ /* 0x000fe80003800200 */
[----:B------:R-:W-:Y:S05]  /*1a60*/  @P4 BRA `(.L_x_30) ;  /* 0x0000000000044947 */ /* 0x000fea0003800000 */
[----:B------:R-:W-:Y:S05]  /*1a70*/  BPT.TRAP 0x1 ;  /* 0x000000040000795c */ /* 0x000fea0000300000 */
.L_x_30:
[----:B------:R-:W-:Y:S05]  /*1a80*/  BSYNC.RECONVERGENT B0 ;  /* 0x0000000000007941 */ /* 0x000fea0003800200 */
.L_x_29:
[----:B------:R-:W-:Y:S01]  /*1a90*/  UIADD3 UR4, UPT, UPT, UR6, 0x1, URZ ;  /* 0x0000000106047890 */ /* 0x000fe2000fffe0ff */
[----:B------:R-:W-:Y:S01]  /*1aa0*/  BSSY.RECONVERGENT B0, `(.L_x_31) ;  /* 0x000003c000007945 */ /* 0x000fe20003800200 */
[----:B------:R-:W-:Y:S02]  /*1ab0*/  ELECT P0, URZ, PT ;  /* 0x0000000000ff782f */ /* 0x000fe40003800000 */
[----:B------:R-:W-:-:S04]  /*1ac0*/  UISETP.NE.AND UP0, UPT, UR4, 0x3, UPT ;  /* 0x000000030400788c */ /* 0x000fc8000bf05270 */
[----:B------:R-:W-:Y:S02]  /*1ad0*/  USEL UR5, URZ, 0x1, UP0 ;  /* 0x00000001ff057887 */ /* 0x000fe40008000000 */
[----:B------:R-:W-:-:S04]  /*1ae0*/  USEL UR29, UR4, URZ, UP0 ;  /* 0x000000ff041d7287 */ /* 0x000fc80008000000 */
[----:B------:R-:W-:Y:S01]  /*1af0*/  ULEA UR4, UR29, UR7, 0x3 ;  /* 0x000000071d047291 */ /* 0x000fe2000f8e18ff */
[----:B------:R-:W-:-:S04]  /*1b00*/  LOP3.LUT R15, R15, UR5, RZ, 0x3c, !PT ;  /* 0x000000050f0f7c12 */ /* 0x000fc8000f8e3cff */
[----:B-1----:R-:W-:-:S04]  /*1b10*/  SHF.L.U32 R2, R15, 0x1f, RZ ;  /* 0x0000001f0f027819 */ /* 0x002fc800000006ff */
[----:B------:R1:W3:Y:S01]  /*1b20*/  SYNCS.PHASECHK.TRANS64.TRYWAIT P2, [UR4+0x18], R2 ;  /* 0x00001802ff0075a7 */ /* 0x0002e20008041104 */
[----:B------:R-:W-:Y:S05]  /*1b30*/  @!P0 BRA `(.L_x_32) ;  /* 0x0000000000c88947 */ /* 0x000fea0003800000 */
[----:B------:R-:W-:Y:S02]  /*1b40*/  USHF.L.U32 UR8, UR6, 0xf, URZ ;  /* 0x0000000f06087899 */ /* 0x000fe400080006ff */
[----:B------:R-:W-:Y:S02]  /*1b50*/  UIADD3 UR4, UP3, UPT, UR46, 0x80, URZ ;  /* 0x000000802e047890 */ /* 0x000fe4000ff7e0ff */
[----:B------:R-:W-:Y:S02]  /*1b60*/  ULOP3.LUT UR24, UR8, UR56, URZ, 0xfc, !UPT ;  /* 0x0000003808187292 */ /* 0x000fe4000f8efcff */
[----:B------:R-:W-:Y:S02]  /*1b70*/  UIADD3 UR40, UPT, UPT, UR7, UR8, URZ ;  /* 0x0000000807287290 */ /* 0x000fe4000fffe0ff */
[----:B------:R-:W-:Y:S02]  /*1b80*/  USHF.L.U32 UR16, UR6, 0xa, URZ ;  /* 0x0000000a06107899 */ /* 0x000fe400080006ff */
[----:B------:R-:W-:-:S02]  /*1b90*/  USHF.L.U32 UR50, UR14, 0x8, URZ ;  /* 0x000000080e327899 */ /* 0x000fc400080006ff */
[----:B------:R-:W-:Y:S02]  /*1ba0*/  UIADD3 UR22, UP2, UPT, UR46, 0x180, URZ ;  /* 0x000001802e167890 */ /* 0x000fe4000ff5e0ff */
[----:B------:R-:W-:Y:S02]  /*1bb0*/  UIADD3 UR24, UPT, UPT, UR7, UR24, URZ ;  /* 0x0000001807187290 */ /* 0x000fe4000fffe0ff */
[----:B------:R-:W-:Y:S02]  /*1bc0*/  UIADD3 UR38, UP1, UPT, UR46, 0x280, URZ ;  /* 0x000002802e267890 */ /* 0x000fe4000ff3e0ff */
[----:B------:R-:W-:Y:S02]  /*1bd0*/  UIADD3.X UR5, UPT, UPT, URZ, UR47, URZ, UP3, !UPT ;  /* 0x0000002fff057290 */ /* 0x000fe40009ffe4ff */
[----:B------:R-:W-:Y:S02]  /*1be0*/  UIADD3 UR48, UPT, UPT, UR40, 0x4300, URZ ;  /* 0x0000430028307890 */ /* 0x000fe4000fffe0ff */
[----:B------:R-:W-:-:S02]  /*1bf0*/  UIADD3 UR30, UP0, UPT, UR46, 0x380, URZ ;  /* 0x000003802e1e7890 */ /* 0x000fc4000ff1e0ff */
[----:B------:R-:W-:Y:S02]  /*1c00*/  USHF.L.U32 UR19, UR14, 0x1, URZ ;  /* 0x000000010e137899 */ /* 0x000fe400080006ff */
[----:B------:R-:W-:Y:S02]  /*1c10*/  UIADD3 UR42, UPT, UPT, UR50, 0x80, URZ ;  /* 0x00000080322a7890 */ /* 0x000fe4000fffe0ff */
[----:B------:R-:W-:Y:S02]  /*1c20*/  UIADD3 UR40, UPT, UPT, UR40, 0x8300, URZ ;  /* 0x0000830028287890 */ /* 0x000fe4000fffe0ff */
[----:B------:R-:W-:Y:S02]  /*1c30*/  ULOP3.LUT UR8, UR16, UR37, URZ, 0xfc, !UPT ;  /* 0x0000002510087292 */ /* 0x000fe4000f8efcff */
[----:B------:R-:W-:Y:S02]  /*1c40*/  UIADD3.X UR23, UPT, UPT, URZ, UR47, URZ, UP2, !UPT ;  /* 0x0000002fff177290 */ /* 0x000fe400097fe4ff */
[----:B------:R-:W-:-:S02]  /*1c50*/  UIADD3 UR32, UPT, UPT, UR24, 0x1c300, URZ ;  /* 0x0001c30018207890 */ /* 0x000fc4000fffe0ff */
[----:B------:R-:W-:Y:S02]  /*1c60*/  UIADD3 UR24, UPT, UPT, UR24, 0x20300, URZ ;  /* 0x0002030018187890 */ /* 0x000fe4000fffe0ff */
[----:B------:R-:W-:Y:S02]  /*1c70*/  UIADD3.X UR39, UPT, UPT, URZ, UR47, URZ, UP1, !UPT ;  /* 0x0000002fff277290 */ /* 0x000fe40008ffe4ff */
[----:B------:R-:W-:Y:S02]  /*1c80*/  UIADD3 UR16, UPT, UPT, UR7, 0x34300, UR16 ;  /* 0x0003430007107890 */ /* 0x000fe4000fffe010 */
[----:B------:R-:W-:Y:S02]  /*1c90*/  ULEA.HI UR11, UR37, UR19, URZ, 0x17 ;  /* 0x00000013250b7291 */ /* 0x000fe4000f8fb8ff */
[----:B------:R-:W-:Y:S02]  /*1ca0*/  UIADD3 UR8, UPT, UPT, UR7, 0x34f00, UR8 ;  /* 0x00034f0007087890 */ /* 0x000fe4000fffe008 */
[----:B------:R-:W-:Y:S01]  /*1cb0*/  UIADD3.X UR31, UPT, UPT, URZ, UR47, URZ, UP0, !UPT ;  /* 0x0000002fff1f7290 */ /* 0x000fe200087fe4ff */
[----:B------:R-:W-:Y:S01]  /*1cc0*/  UMOV UR54, 0x0 ;  /* 0x0000000000367882 */ /* 0x000fe20000000000 */
[----:B------:R-:W-:Y:S01]  /*1cd0*/  UMOV UR55, 0x10000000 ;  /* 0x1000000000377882 */ /* 0x000fe20000000000 */
[----:B------:R-:W-:Y:S01]  /*1ce0*/  UMOV UR41, UR49 ;  /* 0x0000003100297c82 */ /* 0x000fe20008000000 */
[----:B------:R-:W-:Y:S01]  /*1cf0*/  UMOV UR43, UR51 ;  /* 0x00000033002b7c82 */ /* 0x000fe20008000000 */
[----:B------:R-:W-:Y:S01]  /*1d00*/  UMOV UR44, UR52 ;  /* 0x00000034002c7c82 */ /* 0x000fe20008000000 */
[----:B------:R-:W-:Y:S01]  /*1d10*/  UMOV UR15, 0x30000 ;  /* 0x00030000000f7882 */ /* 0x000fe20000000000 */
[----:B------:R-:W-:Y:S01]  /*1d20*/  UMOV UR33, UR49 ;  /* 0x0000003100217c82 */ /* 0x000fe20008000000 */
[----:B------:R-:W-:Y:S01]  /*1d30*/  UMOV UR36, UR52 ;  /* 0x0000003400247c82 */ /* 0x000fe20008000000 */
[----:B------:R-:W-:Y:S01]  /*1d40*/  UMOV UR34, UR50 ;  /* 0x0000003200227c82 */ /* 0x000fe20008000000 */
[----:B------:R1:W-:Y:S01]  /*1d50*/  UTMALDG.3D [UR48], [UR4], desc[UR54] ;  /* 0x00003630040075b4 */ /* 0x0003e20008011000 */
[----:B------:R-:W-:Y:S01]  /*1d60*/  UMOV UR25, UR49 ;  /* 0x0000003100197c82 */ /* 0x000fe20008000000 */
[----:B------:R-:W-:Y:S01]  /*1d70*/  UMOV UR27, UR35 ;  /* 0x00000023001b7c82 */ /* 0x000fe20008000000 */
[----:B------:R-:W-:Y:S01]  /*1d80*/  UMOV UR28, UR52 ;  /* 0x00000034001c7c82 */ /* 0x000fe20008000000 */
[----:B------:R-:W-:Y:S01]  /*1d90*/  UMOV UR18, URZ ;  /* 0x000000ff00127c82 */ /* 0x000fe20008000000 */
[----:B------:R-:W-:Y:S01]  /*1da0*/  UMOV UR26, UR42 ;  /* 0x0000002a001a7c82 */ /* 0x000fe20008000000 */
[----:B------:R-:W-:Y:S01]  /*1db0*/  UMOV UR17, UR49 ;  /* 0x0000003100117c82 */ /* 0x000fe20008000000 */
[----:B------:R-:W-:Y:S01]  /*1dc0*/  UMOV UR21, UR52 ;  /* 0x0000003400157c82 */ /* 0x000fe20008000000 */
[----:B------:R1:W-:Y:S01]  /*1dd0*/  UTMALDG.3D [UR40], [UR4], desc[UR54] ;  /* 0x00003628040075b4 */ /* 0x0003e20008011000 */
[----:B------:R-:W-:Y:S01]  /*1de0*/  UMOV UR9, UR49 ;  /* 0x0000003100097c82 */ /* 0x000fe20008000000 */
[----:B------:R-:W-:Y:S01]  /*1df0*/  UMOV UR13, UR52 ;  /* 0x00000034000d7c82 */ /* 0x000fe20008000000 */
[----:B------:R-:W-:Y:S01]  /*1e00*/  UMOV UR10, UR18 ;  /* 0x00000012000a7c82 */ /* 0x000fe20008000000 */
[----:B------:R1:W-:Y:S01]  /*1e10*/  UTMALDG.3D.MULTICAST [UR32], [UR22], UR15, desc[UR54] ;  /* 0x00003620160073b4 */ /* 0x0003e2000801180f */
[----:B------:R1:W-:Y:S01]  /*1e20*/  UTMALDG.3D.MULTICAST [UR24], [UR22], UR15, desc[UR54] ;  /* 0x00003618160073b4 */ /* 0x0003e2000801180f */
[----:B------:R1:W-:Y:S01]  /*1e30*/  UTMALDG.4D [UR16], [UR38], desc[UR54] ;  /* 0x00003610260075b4 */ /* 0x0003e20008019000 */
[----:B------:R1:W-:Y:S02]  /*1e40*/  UTMALDG.4D.MULTICAST [UR8], [UR30], UR15, desc[UR54] ;  /* 0x000036081e0073b4 */ /* 0x0003e4000801980f */
[----:B-1----:R-:W-:Y:S01]  /*1e50*/  NOP ;  /* 0x0000000000007918 */ /* 0x002fe20000000000 */
.L_x_32:
[----:B------:R-:W-:Y:S05]  /*1e60*/  BSYNC.RECONVERGENT B0 ;  /* 0x0000000000007941 */ /* 0x000fea0003800200 */
.L_x_31:
[----:B------:R-:W-:Y:S01]  /*1e70*/  UIADD3 UR14, UPT, UPT, UR14, 0x1, URZ ;  /* 0x000000010e0e7890 */ /* 0x000fe2000fffe0ff */
[----:B------:R-:W-:Y:S01]  /*1e80*/  UMOV UR6, UR29 ;  /* 0x0000001d00067c82 */ /* 0x000fe20008000000 */
[----:B------:R-:W-:Y:S02]  /*1e90*/  UMOV UR15, UR45 ;  /* 0x0000002d000f7c82 */ /* 0x000fe40008000000 */
[----:B------:R-:W-:-:S09]  /*1ea0*/  UISETP.NE.AND UP0, UPT, UR14, UR45, UPT ;  /* 0x0000002d0e00728c */ /* 0x000fd2000bf05270 */
[----:B------:R-:W-:Y:S05]  /*1eb0*/  BRA.U UP0, `(.L_x_33) ;  /* 0xfffffff900b87547 */ /* 0x000fea000b83ffff */
.L_x_25:
[----:B------:R-:W-:Y:S01]  /*1ec0*/  ULEA UR4, UR29, UR7, 0x3 ;  /* 0x000000071d047291 */ /* 0x000fe2000f8e18ff */
[----:B-1----:R-:W-:Y:S01]  /*1ed0*/  SHF.L.U32 R2, R15, 0x1f, RZ ;  /* 0x0000001f0f027819 */ /* 0x002fe200000006ff */
[----:B------:R-:W-:Y:S01]  /*1ee0*/  @!P1 SYNCS.ARRIVE.TRANS64.A1T0 RZ, [UR7+0x78], RZ ;  /* 0x000078ffffff99a7 */ /* 0x000fe20008100007 */
[----:B------:R-:W-:-:S06]  /*1ef0*/  UISETP.GT.AND UP0, UPT, UR60, UR59, UPT ;  /* 0x0000003b3c00728c */ /* 0x000fcc000bf04270 */
[----:B------:R1:W1:Y:S03]  /*1f00*/  SYNCS.PHASECHK.TRANS64.TRYWAIT P1, [UR4+0x18], R2 ;  /* 0x00001802ff0075a7 */ /* 0x0002660008021104 */
[----:B------:R-:W-:Y:S05]  /*1f10*/  BRA.U !UP0, `(.L_x_34) ;  /* 0x00000005084c7547 */ /* 0x000fea000b800000 */
[----:B------:R-:W-:Y:S01]  /*1f20*/  UIADD3 UR14, UPT, UPT, UR61, UR15, URZ ;  /* 0x0000000f3d0e7290 */ /* 0x000fe2000fffe0ff */
[----:B------:R-:W-:-:S11]  /*1f30*/  UMOV UR6, UR29 ;  /* 0x0000001d00067c82 */ /* 0x000fd60008000000 */
.L_x_42:
[----:B------:R-:W-:Y:S01]  /*1f40*/  ULEA UR49, UR6, UR7, 0x3 ;  /* 0x0000000706317291 */ /* 0x000fe2000f8e18ff */
[----:B--2---:R-:W-:Y:S01]  /*1f50*/  @!P5 MOV R3, 0x10800 ;  /* 0x000108000003d802 */ /* 0x004fe20000000f00 */
[----:B-1----:R-:W-:Y:S10]  /*1f60*/  @P1 BRA `(.L_x_35) ;  /* 0x00000000000c1947 */ /* 0x002ff40003800000 */
[----:B------:R-:W-:-:S04]  /*1f70*/  SHF.L.U32 R4, R15, 0x1f, RZ ;  /* 0x0000001f0f047819 */ /* 0x000fc800000006ff */
[----:B------:R-:W1:Y:S02]  /*1f80*/  SYNCS.PHASECHK.TRANS64.TRYWAIT P0, [UR49+0x18], R4 ;  /* 0x00001804ff0075a7 */ /* 0x000e640008001131 */
[----:B-1----:R-:W-:Y:S05]  /*1f90*/  @!P0 BRA `(.L_x_36) ;  /* 0x000000c800c08947 */ /* 0x002fea0003800000 */
.L_x_35:
[----:B------:R2:W-:Y:S01]  /*1fa0*/  @!P5 SYNCS.ARRIVE.TRANS64 RZ, [UR49], R3 ;  /* 0x00000003ffffd9a7 */ /* 0x0005e20008000031 */
[----:B------:R-:W-:-:S04]  /*1fb0*/  ULOP3.LUT UR4, UR53, 0x2, URZ, 0xfc, !UPT ;  /* 0x0000000235047892 */ /* 0x000fc8000f8efcff */
[----:B------:R-:W-:-:S09]  /*1fc0*/  UISETP.NE.AND UP0, UPT, UR4, 0x2, UPT ;  /* 0x000000020400788c */ /* 0x000fd2000bf05270 */
[----:B------:R-:W-:Y:S05]  /*1fd0*/  BRA.U UP0, `(.L_x_37) ;  /* 0x0000000100047547 */ /* 0x000fea000b800000 */
[----:B------:R-:W-:Y:S05]  /*1fe0*/  BPT.TRAP 0x1 ;  /* 0x000000040000795c */ /* 0x000fea0000300000 */
.L_x_37:
[----:B------:R-:W-:Y:S04]  /*1ff0*/  BSSY.RECONVERGENT B0, `(.L_x_38) ;  /* 0x0000003000007945 */ /* 0x000fe80003800200 */
[----:B------:R-:W-:Y:S05]  /*2000*/  @P4 BRA `(.L_x_39) ;  /* 0x0000000000044947 */ /* 0x000fea0003800000 */
[----:B------:R-:W-:Y:S05]  /*2010*/  BPT.TRAP 0x1 ;  /* 0x000000040000795c */ /* 0x000fea0000300000 */
.L_x_39:
[----:B------:R-:W-:Y:S05]  /*2020*/  BSYNC.RECONVERGENT B0 ;  /* 0x0000000000007941 */ /* 0x000fea0003800200 */
.L_x_38:
        /* <DEDUP_REMOVED lines=9> */
[----:B------:R1:W1:Y:S01]  /*20c0*/  SYNCS.PHASECHK.TRANS64.TRYWAIT P1, [UR4+0x18], R2 ;  /* 0x00001802ff0075a7 */ /* 0x0002620008021104 */
        /* <DEDUP_REMOVED lines=14> */
[----:B------:R-:W-:Y:S02]  /*21b0*/  ULOP3.LUT UR8, UR16, UR37, URZ, 0xfc, !UPT ;  /* 0x0000002510087292 */ /* 0x000fe4000f8efcff */
[----:B------:R-:W-:Y:S02]  /*21c0*/  UIADD3 UR42, UPT, UPT, UR50, 0x80, URZ ;  /* 0x00000080322a7890 */ /* 0x000fe4000fffe0ff */
[----:B------:R-:W-:Y:S02]  /*21d0*/  UIADD3 UR40, UPT, UPT, UR40, 0x8300, URZ ;  /* 0x0000830028287890 */ /* 0x000fe4000fffe0ff */
        /* <DEDUP_REMOVED lines=32> */
[----:B------:R1:W-:Y:S01]  /*23e0*/  UTMALDG.4D.MULTICAST [UR8], [UR38], UR57, desc[UR54] ;  /* 0x00003608260073b4 */ /* 0x0003e20008019839 */
[----:B------:R-:W-:Y:S01]  /*23f0*/  NOP ;  /* 0x0000000000007918 */ /* 0x000fe20000000000 */
.L_x_41:
[----:B-1----:R-:W-:Y:S05]  /*2400*/  BSYNC.RECONVERGENT B0 ;  /* 0x0000000000007941 */ /* 0x002fea0003800200 */
.L_x_40:
[----:B------:R-:W-:Y:S01]  /*2410*/  UIADD3 UR15, UPT, UPT, UR15, 0x1, URZ ;  /* 0x000000010f0f7890 */ /* 0x000fe2000fffe0ff */
[----:B------:R-:W-:-:S03]  /*2420*/  UMOV UR6, UR29 ;  /* 0x0000001d00067c82 */ /* 0x000fc60008000000 */
[----:B------:R-:W-:-:S09]  /*2430*/  UISETP.NE.AND UP0, UPT, UR15, UR14, UPT ;  /* 0x0000000e0f00728c */ /* 0x000fd2000bf05270 */
[----:B------:R-:W-:Y:S05]  /*2440*/  BRA.U UP0, `(.L_x_42) ;  /* 0xfffffff900bc7547 */ /* 0x000fea000b83ffff */
.L_x_34:
[C---:B-1----:R-:W-:Y:S01]  /*2450*/  LEA R2, R14.reuse, UR7, 0x3 ;  /* 0x000000070e027c11 */ /* 0x042fe2000f8e18ff */
[----:B------:R-:W-:Y:S01]  /*2460*/  NOP ;  /* 0x0000000000007918 */ /* 0x000fe20000000000 */
[----:B--2---:R-:W-:Y:S02]  /*2470*/  SHF.L.U32 R3, R13, 0x1f, RZ ;  /* 0x0000001f0d037819 */ /* 0x004fe400000006ff */
[----:B------:R-:W-:Y:S02]  /*2480*/  LEA R4, R14, UR7, 0x4 ;  /* 0x000000070e047c11 */ /* 0x000fe4000f8e20ff */
[----:B------:R-:W1:Y:S02]  /*2490*/  SYNCS.PHASECHK.TRANS64.TRYWAIT P0, [R2+URZ+0x80], R3 ;  /* 0x00008003020075a7 */ /* 0x000e6400080011ff */
[----:B-1----:R-:W-:Y:S05]  /*24a0*/  @!P0 BRA `(.L_x_43) ;  /* 0x000000c400948947 */ /* 0x002fea0003800000 */
.L_x_194:
[----:B------:R-:W3:Y:S01]  /*24b0*/  LDS.128 R4, [R4+0xf0] ;  /* 0x0000f00004047984 */ /* 0x000ee20000000c00 */
[----:B------:R-:W-:Y:S01]  /*24c0*/  ISETP.GE.AND P0, PT, R43, 0x1, PT ;  /* 0x000000012b00780c */ /* 0x000fe20003f06270 */
[----:B-1----:R-:W-:Y:S01]  /*24d0*/  VIADD R2, R2, 0x90 ;  /* 0x0000009002027836 */ /* 0x002fe20000000000 */
[----:B------:R-:W-:Y:S01]  /*24e0*/  @!PT LDS RZ, [RZ] ;  /* 0x00000000fffff984 */ /* 0x000fe20000000800 */
[----:B------:R-:W-:Y:S01]  /*24f0*/  @!PT LDS RZ, [RZ] ;  /* 0x00000000fffff984 */ /* 0x000fe20000000800 */
[----:B------:R-:W-:Y:S01]  /*2500*/  @!PT LDS RZ, [RZ] ;  /* 0x00000000fffff984 */ /* 0x000fe20000000800 */
[----:B------:R-:W-:Y:S01]  /*2510*/  @!PT LDS RZ, [RZ] ;  /* 0x00000000fffff984 */ /* 0x000fe20000000800 */
[----:B------:R1:W-:Y:S06]  /*2520*/  MEMBAR.ALL.CTA ;  /* 0x0000000000007992 */ /* 0x0003ec0000008000 */
[----:B-1----:R-:W1:Y:S01]  /*2530*/  FENCE.VIEW.ASYNC.S ;  /* 0x00000000000073c6 */ /* 0x002e620000000000 */
[----:B------:R-:W-:-:S04]  /*2540*/  PRMT R2, RZ, 0x654, R2 ;  /* 0x00000654ff027816 */ /* 0x000fc80000000002 */
[----:B-1----:R1:W-:Y:S01]  /*2550*/  SYNCS.ARRIVE.TRANS64.RED.A1T0 RZ, [R2+URZ], RZ ;  /* 0x000000ff02ff79a7 */ /* 0x0023e200081004ff */
[----:B---3--:R-:W-:-:S13]  /*2560*/  LOP3.LUT P2, RZ, R6, 0x1, RZ, 0xc0, !PT ;  /* 0x0000000106ff7812 */ /* 0x008fda000784c0ff */
[----:B------:R-:W-:Y:S01]  /*2570*/  @P2 SHF.R.U32.HI R3, RZ, 0x10, R5 ;  /* 0x00000010ff032819 */ /* 0x000fe20000011605 */
[----:B------:R-:W-:Y:S01]  /*2580*/  VOTEU.ANY UP0, P2 ;  /* 0x0000000000ff7886 */ /* 0x000fe20001000100 */
[----:B------:R-:W-:Y:S02]  /*2590*/  @P2 MOV R10, R4 ;  /* 0x00000004000a2202 */ /* 0x000fe40000000f00 */
[----:B------:R-:W-:Y:S02]  /*25a0*/  @P2 R2UR.BROADCAST UR4, R3 ;  /* 0x00000000030422ca */ /* 0x000fe400008e0000 */
[----:B------:R-:W-:-:S11]  /*25b0*/  @P2 LOP3.LUT R9, R5, 0xffff, RZ, 0xc0, !PT ;  /* 0x0000ffff05092812 */ /* 0x000fd600078ec0ff */
[----:B------:R-:W-:Y:S01]  /*25c0*/  @UP0 UMOV UR52, UR4 ;  /* 0x0000000400340c82 */ /* 0x000fe20008000000 */
[----:B-1----:R-:W-:Y:S05]  /*25d0*/  @!P0 BRA `(.L_x_44) ;  /* 0x0000000000b88947 */ /* 0x002fea0003800000 */
[----:B------:R-:W4:Y:S01]  /*25e0*/  LDC.64 R4, c[0x0][0xf18] ;  /* 0x0003c600ff047b82 */ /* 0x000f220000000a00 */
[----:B------:R-:W-:-:S07]  /*25f0*/  ISETP.NE.AND P3, PT, R43, 0x1, PT ;  /* 0x000000012b00780c */ /* 0x000fce0003f65270 */
[----:B------:R-:W1:Y:S08]  /*2600*/  LDC.64 R6, c[0x0][0xf10] ;  /* 0x0003c400ff067b82 */ /* 0x000e700000000a00 */
[----:B------:R-:W2:Y:S08]  /*2610*/  LDC R16, c[0x0][0xf20] ;  /* 0x0003c800ff107b82 */ /* 0x000eb00000000800 */
[----:B------:R-:W3:Y:S01]  /*2620*/  LDC R17, c[0x0][0xf0c] ;  /* 0x0003c300ff117b82 */ /* 0x000ee20000000800 */
[----:B----4-:R-:W-:Y:S01]  /*2630*/  IMAD.HI.U32 R19, R0, R5, RZ ;  /* 0x0000000500137227 */ /* 0x010fe200078e00ff */
[----:B------:R-:W-:-:S03]  /*2640*/  ISETP.NE.AND P0, PT, R4, 0x1, PT ;  /* 0x000000010400780c */ /* 0x000fc60003f05270 */
[----:B------:R-:W-:-:S03]  /*2650*/  IMAD.HI.U32 R5, R9, R5, RZ ;  /* 0x0000000509057227 */ /* 0x000fc600078e00ff */
[----:B------:R-:W4:Y:S01]  /*2660*/  LDC.64 R2, c[0x0][0xf28] ;  /* 0x0003ca00ff027b82 */ /* 0x000f220000000a00 */
[----:B-1----:R-:W-:-:S04]  /*2670*/  IMAD.HI.U32 R20, R8, R6, RZ ;  /* 0x0000000608147227 */ /* 0x002fc800078e00ff */
[----:B------:R-:W-:Y:S01]  /*2680*/  IMAD.HI.U32 R21, R10, R6, RZ ;  /* 0x000000060a157227 */ /* 0x000fe200078e00ff */
[----:B------:R-:W-:Y:S02]  /*2690*/  SHF.R.U32.HI R20, RZ, R7, R20 ;  /* 0x00000007ff147219 */ /* 0x000fe40000011614 */
[-C--:B--2---:R-:W-:Y:S02]  /*26a0*/  SHF.R.U32.HI R19, RZ, R16.reuse, R19 ;  /* 0x00000010ff137219 */ /* 0x084fe40000011613 */
[----:B------:R-:W-:Y:S02]  /*26b0*/  SHF.R.U32.HI R5, RZ, R16, R5 ;  /* 0x00000010ff057219 */ /* 0x000fe40000011605 */
[----:B------:R-:W-:Y:S02]  /*26c0*/  SEL R19, R0, R19, !P0 ;  /* 0x0000001300137207 */ /* 0x000fe40004000000 */
[----:B------:R-:W-:Y:S02]  /*26d0*/  SHF.R.U32.HI R21, RZ, R7, R21 ;  /* 0x00000007ff157219 */ /* 0x000fe40000011615 */
[----:B---3--:R-:W-:-:S02]  /*26e0*/  ISETP.NE.AND P1, PT, R17, 0x1, PT ;  /* 0x000000011100780c */ /* 0x008fc40003f25270 */
[----:B------:R-:W-:Y:S02]  /*26f0*/  SEL R5, R9, R5, !P0 ;  /* 0x0000000509057207 */ /* 0x000fe40004000000 */
[----:B------:R-:W-:Y:S02]  /*2700*/  SEL R20, R8, R20, !P1 ;  /* 0x0000001408147207 */ /* 0x000fe40004800000 */
[----:B------:R-:W-:Y:S01]  /*2710*/  SEL R21, R10, R21, !P1 ;  /* 0x000000150a157207 */ /* 0x000fe20004800000 */
[----:B----4-:R-:W-:-:S04]  /*2720*/  IMAD.HI.U32 R18, R19, R2, RZ ;  /* 0x0000000213127227 */ /* 0x010fc800078e00ff */
[----:B------:R-:W-:Y:S01]  /*2730*/  IMAD.HI.U32 R6, R20, R2, RZ ;  /* 0x0000000214067227 */ /* 0x000fe200078e00ff */
[----:B------:R-:W-:-:S04]  /*2740*/  @P3 SHF.R.U32.HI R19, RZ, R3, R18 ;  /* 0x00000003ff133219 */ /* 0x000fc80000011612 */
[----:B------:R-:W-:Y:S01]  /*2750*/  @P3 SHF.R.U32.HI R20, RZ, R3, R6 ;  /* 0x00000003ff143219 */ /* 0x000fe20000011606 */
[----:B------:R-:W-:-:S04]  /*2760*/  IMAD R19, R43, R19, RZ ;  /* 0x000000132b137224 */ /* 0x000fc800078e02ff */
[----:B------:R-:W-:Y:S01]  /*2770*/  IMAD R6, R43, R20, RZ ;  /* 0x000000142b067224 */ /* 0x000fe200078e02ff */
[----:B------:R-:W-:-:S04]  /*2780*/  ISETP.GE.AND P0, PT, R5, R19, PT ;  /* 0x000000130500720c */ /* 0x000fc80003f06270 */
[----:B------:R-:W-:Y:S01]  /*2790*/  ISETP.GE.OR P0, PT, R21, R6, P0 ;  /* 0x000000061500720c */ /* 0x000fe20000706670 */
[----:B------:R-:W-:-:S05]  /*27a0*/  IMAD.HI.U32 R6, R5, R2, RZ ;  /* 0x0000000205067227 */ /* 0x000fca00078e00ff */
[----:B------:R-:W-:-:S04]  /*27b0*/  SHF.R.U32.HI R6, RZ, R3, R6 ;  /* 0x00000003ff067219 */ /* 0x000fc80000011606 */
[----:B------:R-:W-:-:S03]  /*27c0*/  SEL R6, R5, R6, !P3 ;  /* 0x0000000605067207 */ /* 0x000fc60005800000 */
[----:B------:R-:W-:-:S04]  /*27d0*/  @!P0 IMAD.HI.U32 R7, R21, R2, RZ ;  /* 0x0000000215078227 */ /* 0x000fc800078e00ff */
[----:B------:R-:W-:Y:S01]  /*27e0*/  IMAD.MOV R2, RZ, RZ, -R6 ;  /* 0x000000ffff027224 */ /* 0x000fe200078e0a06 */
[----:B------:R-:W-:Y:S02]  /*27f0*/  @!P0 SHF.R.U32.HI R3, RZ, R3, R7 ;  /* 0x00000003ff038219 */ /* 0x000fe40000011607 */
[----:B------:R-:W-:Y:S01]  /*2800*/  IADD3 R7, PT, PT, -R5, RZ, RZ ;  /* 0x000000ff05077210 */ /* 0x000fe20007ffe1ff */
[----:B------:R-:W-:Y:S01]  /*2810*/  IMAD R2, R43, R2, R5 ;  /* 0x000000022b027224 */ /* 0x000fe200078e0205 */
[----:B------:R-:W-:-:S03]  /*2820*/  @!P0 SEL R3, R21, R3, !P3 ;  /* 0x0000000315038207 */ /* 0x000fc60005800000 */
[----:B------:R-:W-:Y:S02]  /*2830*/  IMAD R7, R4, R7, R9 ;  /* 0x0000000704077224 */ /* 0x000fe400078e0209 */
[--C-:B------:R-:W-:Y:S02]  /*2840*/  @!P0 IMAD.IADD R6, R6, 0x1, -R3.reuse ;  /* 0x0000000106068824 */ /* 0x100fe400078e0a03 */
[----:B------:R-:W-:Y:S01]  /*2850*/  @!P0 IMAD R3, R2, R20, R3 ;  /* 0x0000001402038224 */ /* 0x000fe200078e0203 */
[----:B------:R-:W-:Y:S01]  /*2860*/  IADD3 R2, PT, PT, -R21, RZ, RZ ;  /* 0x000000ff15027210 */ /* 0x000fe20007ffe1ff */
[----:B------:R-:W-:Y:S02]  /*2870*/  @!P0 IMAD R5, R43, R6, R21 ;  /* 0x000000062b058224 */ /* 0x000fe400078e0215 */
[----:B------:R-:W-:Y:S02]  /*2880*/  @!P0 IMAD.MOV.U32 R21, RZ, RZ, R3 ;  /* 0x000000ffff158224 */ /* 0x000fe400078e0003 */
[----:B------:R-:W-:-:S02]  /*2890*/  IMAD R2, R17, R2, R10 ;  /* 0x0000000211027224 */ /* 0x000fc400078e020a */
[----:B------:R-:W-:Y:S02]  /*28a0*/  IMAD R9, R5, R4, R7 ;  /* 0x0000000405097224 */ /* 0x000fe400078e0207 */
[----:B------:R-:W-:Y:S02]  /*28b0*/  IMAD R10, R21, R17, R2 ;  /* 0x00000011150a7224 */ /* 0x000fe400078e0202 */
.L_x_44:
[----:B------:R-:W1:Y:S02]  /*28c0*/  LDCU UR4, c[0x0][0xf30] ;  /* 0x0001e600ff0477ac */ /* 0x000e640008000800 */
[----:B-1----:R-:W-:-:S09]  /*28d0*/  UISETP.NE.AND UP0, UPT, UR4, 0x1, UPT ;  /* 0x000000010400788c */ /* 0x002fd2000bf05270 */
[----:B------:R-:W-:Y:S05]  /*28e0*/  BRA.U UP0, `(.L_x_45) ;  /* 0x0000000100407547 */ /* 0x000fea000b800000 */
[----:B------:R-:W1:Y:S08]  /*28f0*/  LDC.64 R4, c[0x0][0xf10] ;  /* 0x0003c400ff047b82 */ /* 0x000e700000000a00 */
[----:B------:R-:W2:Y:S08]  /*2900*/  LDC.64 R2, c[0x0][0xf18] ;  /* 0x0003c600ff027b82 */ /* 0x000eb00000000a00 */
[----:B------:R-:W3:Y:S08]  /*2910*/  LDC R6, c[0x0][0xf20] ;  /* 0x0003c800ff067b82 */ /* 0x000ef00000000800 */
[----:B------:R-:W4:Y:S01]  /*2920*/  LDC R7, c[0x0][0xf0c] ;  /* 0x0003c300ff077b82 */ /* 0x000f220000000800 */
[----:B-1----:R-:W-:-:S05]  /*2930*/  IMAD.HI.U32 R4, R10, R4, RZ ;  /* 0x000000040a047227 */ /* 0x002fca00078e00ff */
[----:B------:R-:W-:Y:S01]  /*2940*/  SHF.R.U32.HI R4, RZ, R5, R4 ;  /* 0x00000005ff047219 */ /* 0x000fe20000011604 */
[----:B--2---:R-:W-:Y:S01]  /*2950*/  IMAD.HI.U32 R3, R9, R3, RZ ;  /* 0x0000000309037227 */ /* 0x004fe200078e00ff */
[----:B------:R-:W-:-:S04]  /*2960*/  ISETP.NE.AND P0, PT, R2, 0x1, PT ;  /* 0x000000010200780c */ /* 0x000fc80003f05270 */
[----:B---3--:R-:W-:-:S04]  /*2970*/  SHF.R.U32.HI R3, RZ, R6, R3 ;  /* 0x00000006ff037219 */ /* 0x008fc80000011603 */
[----:B------:R-:W-:Y:S02]  /*2980*/  SEL R3, R9, R3, !P0 ;  /* 0x0000000309037207 */ /* 0x000fe40004000000 */
[----:B----4-:R-:W-:-:S04]  /*2990*/  ISETP.NE.AND P1, PT, R7, 0x1, PT ;  /* 0x000000010700780c */ /* 0x010fc80003f25270 */
[----:B------:R-:W-:-:S05]  /*29a0*/  SEL R4, R10, R4, !P1 ;  /* 0x000000040a047207 */ /* 0x000fca0004800000 */
[----:B------:R-:W-:Y:S02]  /*29b0*/  IMAD.IADD R5, R3, 0x1, -R4 ;  /* 0x0000000103057824 */ /* 0x000fe400078e0a04 */
[----:B------:R-:W-:Y:S02]  /*29c0*/  IMAD.IADD R3, R4, 0x1, -R3 ;  /* 0x0000000104037824 */ /* 0x000fe400078e0a03 */
[----:B------:R-:W-:Y:S02]  /*29d0*/  IMAD R10, R5, R7, R10 ;  /* 0x00000007050a7224 */ /* 0x000fe400078e020a */
[----:B------:R-:W-:-:S07]  /*29e0*/  IMAD R9, R3, R2, R9 ;  /* 0x0000000203097224 */ /* 0x000fce00078e0209 */
.L_x_45:
[----:B------:R-:W-:Y:S01]  /*29f0*/  R2UR UR4, R87 ;  /* 0x00000000570472ca */ /* 0x000fe200000e0000 */
[----:B------:R-:W-:Y:S01]  /*2a00*/  VIADD R14, R14, 0x1 ;  /* 0x000000010e0e7836 */ /* 0x000fe20000000000 */
[----:B------:R-:W-:Y:S01]  /*2a10*/  PLOP3.LUT P1, PT, PT, PT, PT, 0x80, 0x8 ;  /* 0x000000000008781c */ /* 0x000fe20003f2f070 */
[----:B------:R-:W-:-:S03]  /*2a20*/  VIADD R3, R9, UR63 ;  /* 0x0000003f09037c36 */ /* 0x000fc60008000000 */
[C---:B------:R-:W-:Y:S02]  /*2a30*/  ISETP.NE.AND P0, PT, R14.reuse, 0x2, PT ;  /* 0x000000020e00780c */ /* 0x040fe40003f05270 */
[----:B------:R-:W-:Y:S02]  /*2a40*/  R2UR UR12, R3 ;  /* 0x00000000030c72ca */ /* 0x000fe400000e0000 */
[----:B------:R-:W-:-:S03]  /*2a50*/  SEL R14, R14, RZ, P0 ;  /* 0x000000ff0e0e7207 */ /* 0x000fc60000000000 */
[----:B------:R-:W-:-:S05]  /*2a60*/  VIADD R2, R10, UR4 ;  /* 0x000000040a027c36 */ /* 0x000fca0008000000 */
[----:B------:R-:W-:Y:S02]  /*2a70*/  R2UR UR20, R2 ;  /* 0x00000000021472ca */ /* 0x000fe400000e0000 */
[----:B------:R-:W-:-:S04]  /*2a80*/  SEL R2, RZ, 0x1, P0 ;  /* 0x00000001ff027807 */ /* 0x000fc80000000000 */
[----:B------:R-:W-:Y:S01]  /*2a90*/  LOP3.LUT R13, R13, R2, RZ, 0x3c, !PT ;  /* 0x000000020d0d7212 */ /* 0x000fe200078e3cff */
[----:B------:R-:W-:Y:S08]  /*2aa0*/  @P2 BRA `(.L_x_46) ;  /* 0xffffffec004c2947 */ /* 0x000ff0000383ffff */
[----:B------:R-:W-:Y:S01]  /*2ab0*/  UIADD3 UR7, UPT, UPT, UR7, 0x18, URZ ;  /* 0x0000001807077890 */ /* 0x000fe2000fffe0ff */
[----:B------:R-:W-:-:S03]  /*2ac0*/  SHF.L.U32 R2, R15, 0x1f, RZ ;  /* 0x0000001f0f027819 */ /* 0x000fc600000006ff */
[----:B------:R-:W-:-:S09]  /*2ad0*/  ULEA UR4, UR29, UR7, 0x3 ;  /* 0x000000071d047291 */ /* 0x000fd2000f8e18ff */
[----:B------:R-:W1:Y:S02]  /*2ae0*/  SYNCS.PHASECHK.TRANS64.TRYWAIT P0, [UR4], R2 ;  /* 0x00000002ff0075a7 */ /* 0x000e640008001104 */
[----:B-1----:R-:W-:Y:S05]  /*2af0*/  @!P0 BRA `(.L_x_47) ;  /* 0x000000c000148947 */ /* 0x002fea0003800000 */
.L_x_196:
[----:B------:R-:W-:-:S04]  /*2b00*/  UIADD3 UR4, UPT, UPT, UR29, 0x1, URZ ;  /* 0x000000011d047890 */ /* 0x000fc8000fffe0ff */
[----:B------:R-:W-:-:S04]  /*2b10*/  UISETP.NE.AND UP0, UPT, UR4, 0x3, UPT ;  /* 0x000000030400788c */ /* 0x000fc8000bf05270 */
[----:B------:R-:W-:Y:S02]  /*2b20*/  USEL UR6, URZ, 0x1, UP0 ;  /* 0x00000001ff067887 */ /* 0x000fe40008000000 */
[----:B------:R-:W-:-:S04]  /*2b30*/  USEL UR4, UR4, URZ, UP0 ;  /* 0x000000ff04047287 */ /* 0x000fc80008000000 */
[----:B------:R-:W-:Y:S01]  /*2b40*/  ULEA UR5, UR4, UR7, 0x3 ;  /* 0x0000000704057291 */ /* 0x000fe2000f8e18ff */
[----:B------:R-:W-:-:S04]  /*2b50*/  LOP3.LUT R15, R15, UR6, RZ, 0x3c, !PT ;  /* 0x000000060f0f7c12 */ /* 0x000fc8000f8e3cff */
[----:B-1----:R-:W-:-:S04]  /*2b60*/  SHF.L.U32 R2, R15, 0x1f, RZ ;  /* 0x0000001f0f027819 */ /* 0x002fc800000006ff */
[----:B------:R-:W1:Y:S02]  /*2b70*/  SYNCS.PHASECHK.TRANS64.TRYWAIT P0, [UR5], R2 ;  /* 0x00000002ff0075a7 */ /* 0x000e640008001105 */
[----:B-1----:R-:W-:Y:S05]  /*2b80*/  @!P0 BRA `(.L_x_48) ;  /* 0x000000c000088947 */ /* 0x002fea0003800000 */
.L_x_198:
[----:B------:R-:W-:-:S04]  /*2b90*/  UIADD3 UR4, UPT, UPT, UR4, 0x1, URZ ;  /* 0x0000000104047890 */ /* 0x000fc8000fffe0ff */
[----:B------:R-:W-:-:S04]  /*2ba0*/  UISETP.NE.AND UP0, UPT, UR4, 0x3, UPT ;  /* 0x000000030400788c */ /* 0x000fc8000bf05270 */
[----:B------:R-:W-:Y:S02]  /*2bb0*/  USEL UR5, URZ, 0x1, UP0 ;  /* 0x00000001ff057887 */ /* 0x000fe40008000000 */
[----:B------:R-:W-:-:S04]  /*2bc0*/  USEL UR4, UR4, URZ, UP0 ;  /* 0x000000ff04047287 */ /* 0x000fc80008000000 */
[----:B------:R-:W-:Y:S01]  /*2bd0*/  ULEA UR4, UR4, UR7, 0x3 ;  /* 0x0000000704047291 */ /* 0x000fe2000f8e18ff */
[----:B-1----:R-:W-:-:S04]  /*2be0*/  LOP3.LUT R2, R15, UR5, RZ, 0x3c, !PT ;  /* 0x000000050f027c12 */ /* 0x002fc8000f8e3cff */
[----:B------:R-:W-:Y:S01]  /*2bf0*/  SHF.L.U32 R2, R2, 0x1f, RZ ;  /* 0x0000001f02027819 */ /* 0x000fe200000006ff */
[----:B----4-:R-:W-:-:S07]  /*2c00*/  IMAD.U32 R0, RZ, RZ, UR4 ;  /* 0x00000004ff007e24 */ /* 0x010fce000f8e00ff */
.L_x_49:
[----:B-1----:R1:W2:Y:S02]  /*2c10*/  SYNCS.PHASECHK.TRANS64.TRYWAIT P0, [R0+URZ], R2 ;  /* 0x00000002000075a7 */ /* 0x0022a400080011ff */
[----:B--2---:R-:W-:Y:S05]  /*2c20*/  @!P0 NANOSLEEP.SYNCS 0x989680 ;  /* 0x009896800000895d */ /* 0x004fea0003900000 */
[----:B------:R-:W2:Y:S02]  /*2c30*/  @!P0 SYNCS.PHASECHK.TRANS64 P0, [R0+URZ], R2 ;  /* 0x00000002000085a7 */ /* 0x000ea400080010ff */
[----:B--2---:R-:W-:Y:S05]  /*2c40*/  @P0 EXIT ;  /* 0x000000000000094d */ /* 0x004fea0003800000 */
[----:B------:R-:W-:Y:S05]  /*2c50*/  BRA `(.L_x_49) ;  /* 0xfffffffc00ec7947 */ /* 0x000fea000383ffff */
.L_x_22:
[----:B------:R-:W-:-:S04]  /*2c60*/  UISETP.NE.AND UP1, UPT, UR58, URZ, UPT ;  /* 0x000000ff3a00728c */ /* 0x000fc8000bf25270 */
[----:B------:R-:W-:-:S09]  /*2c70*/  UISETP.NE.OR UP1, UPT, UR21, 0x1, UP1 ;  /* 0x000000011500788c */ /* 0x000fd20008f25670 */
[----:B------:R-:W-:Y:S05]  /*2c80*/  BRA.U UP1, `(.L_x_50) ;  /* 0x0000000501487547 */ /* 0x000fea000b800000 */
[----:B------:R-:W-:Y:S01]  /*2c90*/  ISETP.GE.U32.AND P2, PT, R2, 0x2, PT ;  /* 0x000000020200780c */ /* 0x000fe20003f46070 */
[----:B------:R-:W-:Y:S01]  /*2ca0*/  IMAD.MOV.U32 R12, RZ, RZ, 0x1 ;  /* 0x00000001ff0c7424 */ /* 0x000fe200078e00ff */
[----:B------:R-:W-:Y:S02]  /*2cb0*/  CS2R R10, SRZ ;  /* 0x00000000000a7805 */ /* 0x000fe4000001ff00 */
[----:B------:R-:W-:Y:S01]  /*2cc0*/  CS2R R8, SRZ ;  /* 0x0000000000087805 */ /* 0x000fe2000001ff00 */
[----:B------:R-:W-:Y:S01]  /*2cd0*/  UMOV UR6, 0x400 ;  /* 0x0000040000067882 */ /* 0x000fe20000000000 */
[----:B------:R-:W-:Y:S01]  /*2ce0*/  UMOV UR5, URZ ;  /* 0x000000ff00057c82 */ /* 0x000fe20008000000 */
[----:B------:R-:W-:-:S12]  /*2cf0*/  ULEA UR6, UR58, UR6, 0x18 ;  /* 0x000000063a067291 */ /* 0x000fd8000f8ec0ff */
.L_x_54:
[----:B------:R-:W-:Y:S02]  /*2d00*/  LEA R0, R8, UR6, 0x3 ;  /* 0x0000000608007c11 */ /* 0x000fe4000f8e18ff */
[----:B------:R-:W-:-:S03]  /*2d10*/  SHF.L.U32 R4, R9, 0x1f, RZ ;  /* 0x0000001f09047819 */ /* 0x000fc600000006ff */
[----:B------:R-:W-:Y:S01]  /*2d20*/  VIADD R5, R0, 0xd0 ;  /* 0x000000d000057836 */ /* 0x000fe20000000000 */
[----:B------:R-:W2:Y:S02]  /*2d30*/  SYNCS.PHASECHK.TRANS64.TRYWAIT P0, [R0+URZ+0xc0], R4 ;  /* 0x0000c004000075a7 */ /* 0x000ea400080011ff */
[----:B--2---:R-:W-:Y:S05]  /*2d40*/  @!P0 BRA `(.L_x_51) ;  /* 0x000000bc00b08947 */ /* 0x004fea0003800000 */
.L_x_199:
[----:B------:R-:W-:Y:S01]  /*2d50*/  ULEA UR4, UR5, UR6, 0x3 ;  /* 0x0000000605047291 */ /* 0x000fe2000f8e18ff */
[----:B--2---:R-:W-:Y:S01]  /*2d60*/  PRMT R0, RZ, 0x654, R5 ;  /* 0x00000654ff007816 */ /* 0x004fe20000000005 */
[----:B------:R-:W-:Y:S01]  /*2d70*/  @!P2 IMAD.MOV.U32 R4, RZ, RZ, 0x10 ;  /* 0x00000010ff04a424 */ /* 0x000fe200078e00ff */
[----:B------:R-:W-:Y:S01]  /*2d80*/  SHF.L.U32 R5, R12, 0x1f, RZ ;  /* 0x0000001f0c057819 */ /* 0x000fe200000006ff */
[----:B------:R-:W-:Y:S01]  /*2d90*/  UIADD3 UR7, UPT, UPT, UR4, 0x80, URZ ;  /* 0x0000008004077890 */ /* 0x000fe2000fffe0ff */
[----:B------:R2:W-:Y:S05]  /*2da0*/  SYNCS.ARRIVE.TRANS64.RED.A1T0 RZ, [R0+URZ], RZ ;  /* 0x000000ff00ff79a7 */ /* 0x0005ea00081004ff */
[----:B------:R-:W-:Y:S01]  /*2db0*/  IMAD.U32 R6, RZ, RZ, UR7 ;  /* 0x00000007ff067e24 */ /* 0x000fe2000f8e00ff */
[----:B------:R-:W3:Y:S04]  /*2dc0*/  SYNCS.PHASECHK.TRANS64.TRYWAIT P0, [UR4+0x90], R5 ;  /* 0x00009005ff0075a7 */ /* 0x000ee80008001104 */
[----:B------:R-:W-:Y:S01]  /*2dd0*/  PRMT R6, R2, 0x654, R6 ;  /* 0x0000065402067816 */ /* 0x000fe20000000006 */
[----:B--23--:R-:W-:Y:S06]  /*2de0*/  @!P0 BRA `(.L_x_52) ;  /* 0x000000bc009c8947 */ /* 0x00cfec0003800000 */
.L_x_201:
[----:B------:R-:W-:Y:S01]  /*2df0*/  ULEA UR8, UR5, UR6, 0x4 ;  /* 0x0000000605087291 */ /* 0x000fe2000f8e20ff */
[----:B------:R-:W-:Y:S01]  /*2e00*/  SEL R3, R6, R3, !P2 ;  /* 0x0000000306037207 */ /* 0x000fe20005000000 */
[----:B------:R-:W-:Y:S01]  /*2e10*/  UIADD3 UR9, UPT, UPT, UR4, 0x80, URZ ;  /* 0x0000008004097890 */ /* 0x000fe2000fffe0ff */
[----:B--2---:R-:W-:Y:S01]  /*2e20*/  LEA R0, R11, UR6, 0x3 ;  /* 0x000000060b007c11 */ /* 0x004fe2000f8e18ff */
[----:B------:R-:W-:Y:S01]  /*2e30*/  UIADD3 UR8, UPT, UPT, UR8, 0xf0, URZ ;  /* 0x000000f008087890 */ /* 0x000fe2000fffe0ff */
[----:B------:R2:W-:Y:S01]  /*2e40*/  @!P2 SYNCS.ARRIVE.TRANS64.RED RZ, [R3+URZ], R4 ;  /* 0x0000000403ffa9a7 */ /* 0x0005e200080004ff */
[----:B------:R-:W-:Y:S01]  /*2e50*/  UIADD3 UR4, UPT, UPT, UR5, 0x1, URZ ;  /* 0x0000000105047890 */ /* 0x000fe2000fffe0ff */
[----:B------:R-:W-:-:S03]  /*2e60*/  VIADD R8, R8, 0x1 ;  /* 0x0000000108087836 */ /* 0x000fc60000000000 */
[----:B------:R-:W-:Y:S02]  /*2e70*/  UISETP.NE.AND UP0, UPT, UR4, 0x2, UPT ;  /* 0x000000020400788c */ /* 0x000fe4000bf05270 */
[----:B------:R-:W-:Y:S01]  /*2e80*/  ISETP.NE.AND P0, PT, R8, 0x2, PT ;  /* 0x000000020800780c */ /* 0x000fe20003f05270 */
[----:B------:R-:W-:Y:S06]  /*2e90*/  UGETNEXTWORKID.BROADCAST [UR8], [UR9] ;  /* 0x00000000080073ca */ /* 0x000fec0008000100 */
[----:B------:R-:W-:Y:S02]  /*2ea0*/  USEL UR7, URZ, 0x1, UP0 ;  /* 0x00000001ff077887 */ /* 0x000fe40008000000 */
[----:B------:R-:W-:-:S04]  /*2eb0*/  USEL UR5, UR4, URZ, UP0 ;  /* 0x000000ff04057287 */ /* 0x000fc80008000000 */
[----:B------:R-:W-:Y:S02]  /*2ec0*/  LOP3.LUT R12, R12, UR7, RZ, 0x3c, !PT ;  /* 0x000000070c0c7c12 */ /* 0x000fe4000f8e3cff */
[----:B--2---:R-:W-:-:S04]  /*2ed0*/  SHF.L.U32 R4, R10, 0x1f, RZ ;  /* 0x0000001f0a047819 */ /* 0x004fc800000006ff */
[----:B------:R-:W2:Y:S02]  /*2ee0*/  SYNCS.PHASECHK.TRANS64.TRYWAIT P1, [R0+URZ+0x80], R4 ;  /* 0x00008004000075a7 */ /* 0x000ea400080211ff */
[----:B--2---:R-:W-:Y:S05]  /*2ef0*/  @!P1 BRA `(.L_x_53) ;  /* 0x000000bc00709947 */ /* 0x004fea0003800000 */
.L_x_202:
[C---:B--2---:R-:W-:Y:S01]  /*2f00*/  LEA R4, R11.reuse, UR6, 0x4 ;  /* 0x000000060b047c11 */ /* 0x044fe2000f8e20ff */
[----:B------:R-:W-:Y:S01]  /*2f10*/  VIADD R0, R0, 0x90 ;  /* 0x0000009000007836 */ /* 0x000fe20000000000 */
[----:B------:R-:W-:Y:S01]  /*2f20*/  SEL R8, R8, RZ, P0 ;  /* 0x000000ff08087207 */ /* 0x000fe20000000000 */
[----:B------:R-:W-:-:S03]  /*2f30*/  VIADD R11, R11, 0x1 ;  /* 0x000000010b0b7836 */ /* 0x000fc60000000000 */
[----:B------:R-:W2:Y:S01]  /*2f40*/  LDS.128 R4, [R4+0xf0] ;  /* 0x0000f00004047984 */ /* 0x000ea20000000c00 */
[----:B------:R-:W-:Y:S02]  /*2f50*/  PRMT R0, RZ, 0x654, R0 ;  /* 0x00000654ff007816 */ /* 0x000fe40000000000 */
[C---:B------:R-:W-:Y:S01]  /*2f60*/  ISETP.NE.AND P1, PT, R11.reuse, 0x2, PT ;  /* 0x000000020b00780c */ /* 0x040fe20003f25270 */
[----:B------:R-:W-:Y:S01]  /*2f70*/  @!PT LDS RZ, [RZ] ;  /* 0x00000000fffff984 */ /* 0x000fe20000000800 */
[----:B------:R-:W-:Y:S01]  /*2f80*/  @!PT LDS RZ, [RZ] ;  /* 0x00000000fffff984 */ /* 0x000fe20000000800 */
[----:B------:R-:W-:Y:S01]  /*2f90*/  @!PT LDS RZ, [RZ] ;  /* 0x00000000fffff984 */ /* 0x000fe20000000800 */
[----:B------:R-:W-:Y:S01]  /*2fa0*/  @!PT LDS RZ, [RZ] ;  /* 0x00000000fffff984 */ /* 0x000fe20000000800 */
[----:B------:R3:W-:Y:S06]  /*2fb0*/  MEMBAR.ALL.CTA ;  /* 0x0000000000007992 */ /* 0x0007ec0000008000 */
[----:B---3--:R-:W3:Y:S01]  /*2fc0*/  FENCE.VIEW.ASYNC.S ;  /* 0x00000000000073c6 */ /* 0x008ee20000000000 */
[----:B------:R-:W-:Y:S01]  /*2fd0*/  SEL R11, R11, RZ, P1 ;  /* 0x000000ff0b0b7207 */ /* 0x000fe20000800000 */
[----:B---3--:R3:W-:Y:S01]  /*2fe0*/  SYNCS.ARRIVE.TRANS64.RED.A1T0 RZ, [R0+URZ], RZ ;  /* 0x000000ff00ff79a7 */ /* 0x0087e200081004ff */
[----:B--2---:R-:W-:-:S02]  /*2ff0*/  LOP3.LUT P3, RZ, R6, 0x1, RZ, 0xc0, !PT ;  /* 0x0000000106ff7812 */ /* 0x004fc4000786c0ff */
[----:B------:R-:W-:-:S04]  /*3000*/  SEL R4, RZ, 0x1, P1 ;  /* 0x00000001ff047807 */ /* 0x000fc80000800000 */
[----:B------:R-:W-:Y:S02]  /*3010*/  LOP3.LUT R10, R10, R4, RZ, 0x3c, !PT ;  /* 0x000000040a0a7212 */ /* 0x000fe400078e3cff */
[----:B---3--:R-:W-:-:S04]  /*3020*/  SEL R0, RZ, 0x1, P0 ;  /* 0x00000001ff007807 */ /* 0x008fc80000000000 */
[----:B------:R-:W-:Y:S01]  /*3030*/  LOP3.LUT R9, R9, R0, RZ, 0x3c, !PT ;  /* 0x0000000009097212 */ /* 0x000fe200078e3cff */
[----:B------:R-:W-:Y:S06]  /*3040*/  @P3 BRA `(.L_x_54) ;  /* 0xfffffffc002c3947 */ /* 0x000fec000383ffff */
[----:B------:R-:W-:Y:S01]  /*3050*/  ULEA UR4, UR5, UR6, 0x3 ;  /* 0x0000000605047291 */ /* 0x000fe2000f8e18ff */
[----:B------:R-:W-:-:S08]  /*3060*/  SHF.L.U32 R2, R12, 0x1f, RZ ;  /* 0x0000001f0c027819 */ /* 0x000fd000000006ff */
[----:B------:R-:W2:Y:S02]  /*3070*/  SYNCS.PHASECHK.TRANS64 P0, [UR4+0x90], R2 ;  /* 0x00009002ff0075a7 */ /* 0x000ea40008001004 */
[----:B--2---:R-:W-:Y:S05]  /*3080*/  @P0 BRA `(.L_x_55) ;  /* 0x0000000000080947 */ /* 0x004fea0003800000 */
[----:B------:R-:W2:Y:S02]  /*3090*/  SYNCS.PHASECHK.TRANS64.TRYWAIT P0, [UR4+0x90], R2 ;  /* 0x00009002ff0075a7 */ /* 0x000ea40008001104 */
[----:B--2---:R-:W-:Y:S05]  /*30a0*/  @!P0 BRA `(.L_x_56) ;  /* 0x000000bc00188947 */ /* 0x004fea0003800000 */
.L_x_55:
[----:B------:R-:W-:-:S04]  /*30b0*/  UIADD3 UR7, UPT, UPT, UR5, 0x1, URZ ;  /* 0x0000000105077890 */ /* 0x000fc8000fffe0ff */
[----:B------:R-:W-:-:S04]  /*30c0*/  UISETP.NE.AND UP0, UPT, UR7, 0x2, UPT ;  /* 0x000000020700788c */ /* 0x000fc8000bf05270 */
[----:B------:R-:W-:Y:S02]  /*30d0*/  USEL UR8, URZ, 0x1, UP0 ;  /* 0x00000001ff087887 */ /* 0x000fe40008000000 */
[----:B------:R-:W-:-:S04]  /*30e0*/  USEL UR7, UR7, URZ, UP0 ;  /* 0x000000ff07077287 */ /* 0x000fc80008000000 */
[----:B------:R-:W-:Y:S01]  /*30f0*/  ULEA UR7, UR7, UR6, 0x3 ;  /* 0x0000000607077291 */ /* 0x000fe2000f8e18ff */
[----:B--2---:R-:W-:-:S04]  /*3100*/  LOP3.LUT R2, R12, UR8, RZ, 0x3c, !PT ;  /* 0x000000080c027c12 */ /* 0x004fc8000f8e3cff */
[----:B------:R-:W-:-:S04]  /*3110*/  SHF.L.U32 R0, R2, 0x1f, RZ ;  /* 0x0000001f02007819 */ /* 0x000fc800000006ff */
[----:B------:R-:W2:Y:S02]  /*3120*/  SYNCS.PHASECHK.TRANS64 P0, [UR7+0x90], R0 ;  /* 0x00009000ff0075a7 */ /* 0x000ea40008001007 */
[----:B-12---:R-:W-:Y:S05]  /*3130*/  @P0 EXIT ;  /* 0x000000000000094d */ /* 0x006fea0003800000 */
[----:B------:R-:W-:Y:S02]  /*3140*/  SHF.L.U32 R2, R2, 0x1f, RZ ;  /* 0x0000001f02027819 */ /* 0x000fe400000006ff */
[----:B------:R-:W-:-:S07]  /*3150*/  MOV R0, UR7 ;  /* 0x0000000700007c02 */ /* 0x000fce0008000f00 */
.L_x_57:
[----:B-1----:R1:W2:Y:S02]  /*3160*/  SYNCS.PHASECHK.TRANS64.TRYWAIT P0, [R0+URZ+0x90], R2 ;  /* 0x00009002000075a7 */ /* 0x0022a400080011ff */
[----:B--2---:R-:W-:Y:S05]  /*3170*/  @!P0 NANOSLEEP.SYNCS 0x989680 ;  /* 0x009896800000895d */ /* 0x004fea0003900000 */
[----:B------:R-:W2:Y:S02]  /*3180*/  @!P0 SYNCS.PHASECHK.TRANS64 P0, [R0+URZ+0x90], R2 ;  /* 0x00009002000085a7 */ /* 0x000ea400080010ff */
[----:B--2---:R-:W-:Y:S05]  /*3190*/  @P0 EXIT ;  /* 0x000000000000094d */ /* 0x004fea0003800000 */
[----:B------:R-:W-:Y:S05]  /*31a0*/  BRA `(.L_x_57) ;  /* 0xfffffffc00ec7947 */ /* 0x000fea000383ffff */
.L_x_50:
[----:B------:R-:W-:Y:S05]  /*31b0*/  BRA.U UP3, `(.L_x_58) ;  /* 0x0000001503b47547 */ /* 0x000fea000b800000 */
[----:B------:R-:W-:Y:S01]  /*31c0*/  UMOV UR4, 0x40 ;  /* 0x0000004000047882 */ /* 0x000fe20000000000 */
[----:B------:R-:W-:Y:S01]  /*31d0*/  NOP ;  /* 0x0000000000007918 */ /* 0x000fe20000000000 */
[----:B------:R-:W-:Y:S01]  /*31e0*/  ULEA UR5, UR58, UR4, 0x18 ;  /* 0x000000043a057291 */ /* 0x000fe2000f8ec0ff */
[----:B------:R-:W-:Y:S02]  /*31f0*/  UMOV UR6, 0x400 ;  /* 0x0000040000067882 */ /* 0x000fe40000000000 */
[----:B------:R-:W-:-:S06]  /*3200*/  ULEA UR6, UR58, UR6, 0x18 ;  /* 0x000000063a067291 */ /* 0x000fcc000f8ec0ff */
[----:B------:R-:W2:Y:S02]  /*3210*/  LDS.U8 R2, [UR5+0x1c] ;  /* 0x00001c05ff027984 */ /* 0x000ea40008000000 */
[----:B--2---:R-:W-:-:S13]  /*3220*/  ISETP.NE.AND P0, PT, R2, RZ, PT ;  /* 0x000000ff0200720c */ /* 0x004fda0003f05270 */
[----:B------:R-:W-:Y:S05]  /*3230*/  @P0 BRA `(.L_x_59) ;  /* 0x0000000000580947 */ /* 0x000fea0003800000 */
[----:B------:R-:W-:-:S13]  /*3240*/  ELECT P0, URZ, PT ;  /* 0x0000000000ff782f */ /* 0x000fda0003800000 */
[----:B------:R-:W-:Y:S05]  /*3250*/  @!P0 BRA `(.L_x_60) ;  /* 0x0000000000608947 */ /* 0x000fea0003800000 */
[----:B------:R-:W-:Y:S01]  /*3260*/  UMOV UR4, 0x10 ;  /* 0x0000001000047882 */ /* 0x000fe20000000000 */
[----:B------:R-:W-:Y:S01]  /*3270*/  HFMA2 R2, -RZ, RZ, 0, 5.9604644775390625e-08 ;  /* 0x00000001ff027431 */ /* 0x000fe200000001ff */
[----:B------:R-:W-:-:S03]  /*3280*/  MOV R3, 0xffff ;  /* 0x0000ffff00037802 */ /* 0x000fc60000000f00 */
[----:B------:R-:W-:Y:S04]  /*3290*/  DEPBAR.LE SB2, 0x36 ;  /* 0x0000ad800000791a */ /* 0x000fe80000000000 */
[----:B------:R-:W2:Y:S02]  /*32a0*/  UTCATOMSWS.FIND_AND_SET.ALIGN UP0, UR4, UR4 ;  /* 0x00000004000475e3 */ /* 0x000ea40008000800 */
[----:B--2---:R-:W-:Y:S01]  /*32b0*/  MOV R4, UR4 ;  /* 0x0000000400047c02 */ /* 0x004fe20008000f00 */
[----:B------:R-:W-:Y:S06]  /*32c0*/  BRA.U UP0, `(.L_x_61) ;  /* 0x0000000100187547 */ /* 0x000fec000b800000 */
.L_x_62:
[----:B------:R-:W-:Y:S05]  /*32d0*/  NANOSLEEP 0x64 ;  /* 0x000000640000795d */ /* 0x000fea0003800000 */
[----:B------:R-:W-:-:S05]  /*32e0*/  UMOV UR4, 0x10 ;  /* 0x0000001000047882 */ /* 0x000fca0000000000 */
[----:B------:R-:W-:Y:S04]  /*32f0*/  DEPBAR.LE SB2, 0x36 ;  /* 0x0000ad800000791a */ /* 0x000fe80000000000 */
[----:B------:R-:W2:Y:S02]  /*3300*/  UTCATOMSWS.FIND_AND_SET.ALIGN UP0, UR4, UR4 ;  /* 0x00000004000475e3 */ /* 0x000ea40008000800 */
[----:B--2---:R-:W-:Y:S01]  /*3310*/  MOV R4, UR4 ;  /* 0x0000000400047c02 */ /* 0x004fe20008000f00 */
[----:B------:R-:W-:Y:S05]  /*3320*/  BRA.U !UP0, `(.L_x_62) ;  /* 0xfffffffd08e87547 */ /* 0x000fea000b83ffff */
.L_x_61:
[-C--:B------:R-:W-:Y:S02]  /*3330*/  SHF.L.U32 R3, R3, R4.reuse, RZ ;  /* 0x0000000403037219 */ /* 0x080fe400000006ff */
[----:B------:R-:W-:Y:S01]  /*3340*/  SHF.L.U32 R2, R2, R4, RZ ;  /* 0x0000000402027219 */ /* 0x000fe200000006ff */
[----:B------:R-:W-:Y:S02]  /*3350*/  IMAD.SHL.U32 R4, R4, 0x20, RZ ;  /* 0x0000002004047824 */ /* 0x000fe400078e00ff */
[----:B------:R2:W-:Y:S04]  /*3360*/  ATOMS.OR RZ, [UR5+0x14], R3 ;  /* 0x00001403ffff798c */ /* 0x0005e8000b000005 */
[----:B------:R2:W-:Y:S04]  /*3370*/  ATOMS.OR RZ, [UR5+0x18], R2 ;  /* 0x00001802ffff798c */ /* 0x0005e8000b000005 */
[----:B------:R2:W-:Y:S01]  /*3380*/  STS [UR6+0x110], R4 ;  /* 0x00011004ff007988 */ /* 0x0005e20008000806 */
[----:B------:R-:W-:Y:S05]  /*3390*/  BRA `(.L_x_60) ;  /* 0x0000000000107947 */ /* 0x000fea0003800000 */
.L_x_59:
[----:B------:R-:W-:-:S05]  /*33a0*/  MOV R2, 0xffffffff ;  /* 0xffffffff00027802 */ /* 0x000fca0000000f00 */
[----:B------:R2:W-:Y:S02]  /*33b0*/  STS [UR6+0x110], R2 ;  /* 0x00011002ff007988 */ /* 0x0005e40008000806 */
[----:B--2---:R-:W-:Y:S02]  /*33c0*/  MOV R2, 0x33e0 ;  /* 0x000033e000027802 */ /* 0x004fe40000000f00 */
[----:B-1---5:R-:W-:Y:S05]  /*33d0*/  CALL.REL.NOINC `($__internal_1_$__cuda_sm10x_tcgen05_guardrail_trap_phase_invalid_during_alloc) ;  /* 0x000000c000e87944 */ /* 0x022fea0003c00000 */
.L_x_60:
[----:B------:R-:W-:Y:S05]  /*33e0*/  WARPSYNC.ALL ;  /* 0x0000000000007948 */ /* 0x000fea0003800000 */
[----:B------:R-:W3:Y:S01]  /*33f0*/  S2UR UR4, SR_CgaCtaId ;  /* 0x00000000000479c3 */ /* 0x000ee20000008800 */
[----:B------:R-:W-:Y:S01]  /*3400*/  UMOV UR49, 0x400 ;  /* 0x0000040000317882 */ /* 0x000fe20000000000 */
[----:B------:R-:W-:-:S06]  /*3410*/  NOP ;  /* 0x0000000000007918 */ /* 0x000fcc0000000000 */
[----:B------:R-:W-:Y:S06]  /*3420*/  BAR.ARV 0x6, 0xa0 ;  /* 0x0182800000007b1d */ /* 0x000fec0000002000 */
[----:B------:R-:W4:Y:S01]  /*3430*/  LDCU UR7, c[0x0][0x38c] ;  /* 0x00007180ff0777ac */ /* 0x000f220008000800 */
[----:B------:R-:W-:Y:S01]  /*3440*/  LOP3.LUT R0, R0, 0xffff, RZ, 0xc0, !PT ;  /* 0x0000ffff00007812 */ /* 0x000fe200078ec0ff */
[----:B------:R-:W-:Y:S02]  /*3450*/  HFMA2 R10, -RZ, RZ, 0, 0 ;  /* 0x00000000ff0a7431 */ /* 0x000fe400000001ff */
[----:B------:R-:W-:Y:S01]  /*3460*/  IMAD.MOV.U32 R11, RZ, RZ, 0x1 ;  /* 0x00000001ff0b7424 */ /* 0x000fe200078e00ff */
[----:B------:R-:W-:Y:S01]  /*3470*/  UMOV UR5, URZ ;  /* 0x000000ff00057c82 */ /* 0x000fe20008000000 */
[----:B------:R-:W-:Y:S01]  /*3480*/  R2UR UR51, R0 ;  /* 0x00000000003372ca */ /* 0x000fe200000e0000 */
[----:B------:R-:W-:Y:S01]  /*3490*/  IMAD.U32 R19, RZ, RZ, UR5 ;  /* 0x00000005ff137e24 */ /* 0x000fe2000f8e00ff */
[----:B------:R-:W-:Y:S01]  /*34a0*/  CS2R R8, SRZ ;  /* 0x0000000000087805 */ /* 0x000fe2000001ff00 */
[----:B------:R-:W-:Y:S01]  /*34b0*/  UMOV UR46, URZ ;  /* 0x000000ff002e7c82 */ /* 0x000fe20008000000 */
[----:B------:R-:W-:Y:S01]  /*34c0*/  UMOV UR60, URZ ;  /* 0x000000ff003c7c82 */ /* 0x000fe20008000000 */
[----:B---3--:R-:W-:Y:S01]  /*34d0*/  ULEA UR49, UR4, UR49, 0x18 ;  /* 0x0000003104317291 */ /* 0x008fe2000f8ec0ff */
[----:B------:R-:W3:Y:S03]  /*34e0*/  LDCU UR4, c[0x0][0x38c] ;  /* 0x00007180ff0477ac */ /* 0x000ee60008000800 */
[----:B------:R-:W-:-:S02]  /*34f0*/  UIADD3 UR6, UPT, UPT, UR49, 0x4300, URZ ;  /* 0x0000430031067890 */ /* 0x000fc4000fffe0ff */
[----:B----4-:R-:W-:-:S03]  /*3500*/  UIADD3 UR7, UPT, UPT, UR7, 0xff, URZ ;  /* 0x000000ff07077890 */ /* 0x010fc6000fffe0ff */
[----:B--2---:R-:W2:Y:S01]  /*3510*/  LDS R2, [UR49+0x110] ;  /* 0x00011031ff027984 */ /* 0x004ea20008000800 */
[----:B------:R-:W-:Y:S02]  /*3520*/  UIADD3 UR5, UPT, UPT, UR49, 0x1c300, URZ ;  /* 0x0001c30031057890 */ /* 0x000fe4000fffe0ff */
[----:B------:R-:W-:Y:S02]  /*3530*/  UIADD3 UR8, UPT, UPT, UR49, 0x34300, URZ ;  /* 0x0003430031087890 */ /* 0x000fe4000fffe0ff */
[----:B------:R-:W-:Y:S02]  /*3540*/  UIADD3 UR10, UPT, UPT, UR49, 0x34f00, URZ ;  /* 0x00034f00310a7890 */ /* 0x000fe4000fffe0ff */
[----:B------:R-:W-:Y:S02]  /*3550*/  USHF.R.U32.HI UR9, URZ, 0x4, UR6 ;  /* 0x00000004ff097899 */ /* 0x000fe40008011606 */
[----:B------:R-:W-:Y:S02]  /*3560*/  USHF.R.U32.HI UR6, URZ, 0x4, UR5 ;  /* 0x00000004ff067899 */ /* 0x000fe40008011605 */
[----:B---3--:R-:W-:-:S02]  /*3570*/  UISETP.GE.AND UP3, UPT, UR4, 0x1, UPT ;  /* 0x000000010400788c */ /* 0x008fc4000bf66270 */
[----:B------:R-:W-:Y:S02]  /*3580*/  USHF.R.S32.HI UR4, URZ, 0x1f, UR7 ;  /* 0x0000001fff047899 */ /* 0x000fe40008011407 */
[----:B------:R-:W-:Y:S02]  /*3590*/  USHF.R.U32.HI UR5, URZ, 0x4, UR8 ;  /* 0x00000004ff057899 */ /* 0x000fe40008011608 */
[----:B------:R-:W-:Y:S02]  /*35a0*/  ULEA.HI UR7, UR4, UR7, URZ, 0x8 ;  /* 0x0000000704077291 */ /* 0x000fe4000f8f40ff */
[----:B------:R-:W-:Y:S02]  /*35b0*/  USHF.R.U32.HI UR4, URZ, 0x4, UR10 ;  /* 0x00000004ff047899 */ /* 0x000fe4000801160a */
[----:B------:R-:W-:Y:S02]  /*35c0*/  ULOP3.LUT UR9, UR9, 0x3fff, URZ, 0xc0, !UPT ;  /* 0x00003fff09097892 */ /* 0x000fe4000f8ec0ff */
[----:B------:R-:W-:-:S02]  /*35d0*/  ULOP3.LUT UR6, UR6, 0x3fff, URZ, 0xc0, !UPT ;  /* 0x00003fff06067892 */ /* 0x000fc4000f8ec0ff */
[----:B------:R-:W-:Y:S02]  /*35e0*/  ULOP3.LUT UR5, UR5, 0x3fff, URZ, 0xc0, !UPT ;  /* 0x00003fff05057892 */ /* 0x000fe4000f8ec0ff */
[----:B------:R-:W-:Y:S02]  /*35f0*/  ULOP3.LUT UR4, UR4, 0x3fff, URZ, 0xc0, !UPT ;  /* 0x00003fff04047892 */ /* 0x000fe4000f8ec0ff */
[----:B------:R-:W-:Y:S02]  /*3600*/  USHF.R.S32.HI UR20, URZ, 0x8, UR7 ;  /* 0x00000008ff147899 */ /* 0x000fe40008011407 */
[----:B------:R-:W-:Y:S02]  /*3610*/  ULOP3.LUT UR7, UR9, 0x10000, URZ, 0xfc, !UPT ;  /* 0x0001000009077892 */ /* 0x000fe4000f8efcff */
[----:B------:R-:W-:Y:S02]  /*3620*/  ULOP3.LUT UR6, UR6, 0x10000, URZ, 0xfc, !UPT ;  /* 0x0001000006067892 */ /* 0x000fe4000f8efcff */
[----:B------:R-:W-:Y:S01]  /*3630*/  ULOP3.LUT UR5, UR5, 0x10000, URZ, 0xfc, !UPT ;  /* 0x0001000005057892 */ /* 0x000fe2000f8efcff */
[----:B------:R-:W-:Y:S01]  /*3640*/  IMAD.U32 R12, RZ, RZ, UR20 ;  /* 0x00000014ff0c7e24 */ /* 0x000fe2000f8e00ff */
[----:B------:R-:W-:Y:S01]  /*3650*/  ULOP3.LUT UR4, UR4, 0x10000, URZ, 0xfc, !UPT ;  /* 0x0001000004047892 */ /* 0x000fe2000f8efcff */
[----:B------:R-:W-:Y:S01]  /*3660*/  MOV R15, UR7 ;  /* 0x00000007000f7c02 */ /* 0x000fe20008000f00 */
[----:B------:R-:W-:Y:S01]  /*3670*/  UISETP.LT.AND UP0, UPT, UR20, 0x1, UPT ;  /* 0x000000011400788c */ /* 0x000fe2000bf01270 */
[----:B--2---:R-:W-:Y:S01]  /*3680*/  R2UR UR45, R2 ;  /* 0x00000000022d72ca */ /* 0x004fe200000e0000 */
[----:B------:R-:W-:Y:S01]  /*3690*/  IMAD.U32 R16, RZ, RZ, UR6 ;  /* 0x00000006ff107e24 */ /* 0x000fe2000f8e00ff */
[----:B------:R-:W-:Y:S01]  /*36a0*/  MOV R17, UR5 ;  /* 0x0000000500117c02 */ /* 0x000fe20008000f00 */
[----:B------:R-:W-:Y:S01]  /*36b0*/  IMAD.U32 R18, RZ, RZ, UR4 ;  /* 0x00000004ff127e24 */ /* 0x000fe2000f8e00ff */
[----:B------:R-:W-:Y:S01]  /*36c0*/  USEL UR20, UR20, 0x1, !UP0 ;  /* 0x0000000114147887 */ /* 0x000fe2000c000000 */
[----:B------:R-:W-:Y:S01]  /*36d0*/  UMOV UR58, URZ ;  /* 0x000000ff003a7c82 */ /* 0x000fe20008000000 */
[----:B-1----:R-:W-:-:S07]  /*36e0*/  UMOV UR52, URZ ;  /* 0x000000ff00347c82 */ /* 0x002fce0008000000 */
[----:B------:R-:W-:Y:S02]  /*36f0*/  UIADD3 UR11, UPT, UPT, UR45, 0x108, URZ ;  /* 0x000001082d0b7890 */ /* 0x000fe4000fffe0ff */
[----:B------:R-:W-:Y:S02]  /*3700*/  UIADD3 UR16, UPT, UPT, UR45, 0x40000100, URZ ;  /* 0x400001002d107890 */ /* 0x000fe4000fffe0ff */
[----:B------:R-:W-:Y:S02]  /*3710*/  UIADD3 UR12, UPT, UPT, UR45, 0x100, URZ ;  /* 0x000001002d0c7890 */ /* 0x000fe4000fffe0ff */
[----:B------:R-:W-:Y:S01]  /*3720*/  UIADD3 UR13, UPT, UPT, UR45, 0x10c, URZ ;  /* 0x0000010c2d0d7890 */ /* 0x000fe2000fffe0ff */
[----:B------:R-:W-:Y:S01]  /*3730*/  IMAD.U32 R24, RZ, RZ, UR11 ;  /* 0x0000000bff187e24 */ /* 0x000fe2000f8e00ff */
[----:B------:R-:W-:Y:S01]  /*3740*/  UIADD3 UR15, UPT, UPT, UR45, 0x40000108, URZ ;  /* 0x400001082d0f7890 */ /* 0x000fe2000fffe0ff */
[----:B------:R-:W-:Y:S01]  /*3750*/  MOV R21, UR16 ;  /* 0x0000001000157c02 */ /* 0x000fe20008000f00 */
[----:B------:R-:W-:Y:S01]  /*3760*/  UIADD3 UR14, UPT, UPT, UR45, 0x104, URZ ;  /* 0x000001042d0e7890 */ /* 0x000fe2000fffe0ff */
[----:B------:R-:W-:Y:S01]  /*3770*/  MOV R25, UR12 ;  /* 0x0000000c00197c02 */ /* 0x000fe20008000f00 */
[----:B------:R-:W-:Y:S01]  /*3780*/  UIADD3 UR77, UPT, UPT, UR45, -0x7ffffef8, URZ ;  /* 0x800001082d4d7890 */ /* 0x000fe2000fffe0ff */
[----:B------:R-:W-:Y:S01]  /*3790*/  IMAD.U32 R22, RZ, RZ, UR13 ;  /* 0x0000000dff167e24 */ /* 0x000fe2000f8e00ff */
[----:B------:R-:W-:Y:S01]  /*37a0*/  UIADD3 UR74, UPT, UPT, UR45, -0x3fffff00, URZ ;  /* 0xc00001002d4a7890 */ /* 0x000fe2000fffe0ff */
[----:B------:R-:W-:Y:S01]  /*37b0*/  IMAD.U32 R20, RZ, RZ, UR15 ;  /* 0x0000000fff147e24 */ /* 0x000fe2000f8e00ff */
[----:B------:R-:W-:Y:S01]  /*37c0*/  UIADD3 UR75, UPT, UPT, UR45, -0x3ffffef8, URZ ;  /* 0xc00001082d4b7890 */ /* 0x000fe2000fffe0ff */
[----:B------:R-:W-:Y:S01]  /*37d0*/  MOV R23, UR14 ;  /* 0x0000000e00177c02 */ /* 0x000fe20008000f00 */
[----:B------:R-:W-:-:S02]  /*37e0*/  UIADD3 UR73, UPT, UPT, UR45, 0x4000010c, URZ ;  /* 0x4000010c2d497890 */ /* 0x000fc4000fffe0ff */
[----:B------:R-:W-:Y:S02]  /*37f0*/  UIADD3 UR70, UPT, UPT, UR45, -0x7ffffefc, URZ ;  /* 0x800001042d467890 */ /* 0x000fe4000fffe0ff */
[----:B------:R-:W-:Y:S02]  /*3800*/  UIADD3 UR76, UPT, UPT, UR45, -0x7fffff00, URZ ;  /* 0x800001002d4c7890 */ /* 0x000fe4000fffe0ff */
[----:B------:R-:W-:Y:S02]  /*3810*/  UIADD3 UR72, UPT, UPT, UR45, 0x40000104, URZ ;  /* 0x400001042d487890 */ /* 0x000fe4000fffe0ff */
[----:B------:R-:W-:Y:S02]  /*3820*/  UIADD3 UR71, UPT, UPT, UR45, -0x7ffffef4, URZ ;  /* 0x8000010c2d477890 */ /* 0x000fe4000fffe0ff */
[----:B------:R-:W-:Y:S02]  /*3830*/  UIADD3 UR68, UPT, UPT, UR45, -0x3ffffefc, URZ ;  /* 0xc00001042d447890 */ /* 0x000fe4000fffe0ff */
[----:B------:R-:W-:-:S02]  /*3840*/  UIADD3 UR69, UPT, UPT, UR45, -0x3ffffef4, URZ ;  /* 0xc000010c2d457890 */ /* 0x000fc4000fffe0ff */
[----:B------:R-:W-:Y:S02]  /*3850*/  USHF.R.U32.HI UR11, URZ, 0x1a, UR11 ;  /* 0x0000001aff0b7899 */ /* 0x000fe4000801160b */
[----:B------:R-:W-:Y:S02]  /*3860*/  USHF.R.U32.HI UR10, URZ, 0x11, UR16 ;  /* 0x00000011ff0a7899 */ /* 0x000fe40008011610 */
[----:B------:R-:W-:Y:S02]  /*3870*/  USHF.R.U32.HI UR9, URZ, 0x1a, UR15 ;  /* 0x0000001aff097899 */ /* 0x000fe4000801160f */
[----:B------:R-:W-:Y:S02]  /*3880*/  USHF.R.U32.HI UR7, URZ, 0x1a, UR77 ;  /* 0x0000001aff077899 */ /* 0x000fe4000801164d */
[----:B------:R-:W-:Y:S02]  /*3890*/  USHF.R.U32.HI UR6, URZ, 0x11, UR74 ;  /* 0x00000011ff067899 */ /* 0x000fe4000801164a */
[----:B------:R-:W-:-:S02]  /*38a0*/  USHF.R.U32.HI UR5, URZ, 0x1a, UR75 ;  /* 0x0000001aff057899 */ /* 0x000fc4000801164b */
        /* <DEDUP_REMOVED lines=10> */
[----:B------:R-:W-:Y:S02]  /*3950*/  ULOP3.LUT UR66, UR11, 0x30, URZ, 0xc0, !UPT ;  /* 0x000000300b427892 */ /* 0x000fe4000f8ec0ff */
[----:B------:R-:W-:-:S02]  /*3960*/  ULOP3.LUT UR65, UR10, 0x6000, URZ, 0xc0, !UPT ;  /* 0x000060000a417892 */ /* 0x000fc4000f8ec0ff */
[----:B------:R-:W-:Y:S02]  /*3970*/  ULOP3.LUT UR64, UR9, 0x30, URZ, 0xc0, !UPT ;  /* 0x0000003009407892 */ /* 0x000fe4000f8ec0ff */
[----:B------:R-:W-:Y:S02]  /*3980*/  ULOP3.LUT UR62, UR7, 0x30, URZ, 0xc0, !UPT ;  /* 0x00000030073e7892 */ /* 0x000fe4000f8ec0ff */
[----:B------:R-:W-:Y:S02]  /*3990*/  ULOP3.LUT UR11, UR6, 0x6000, URZ, 0xc0, !UPT ;  /* 0x00006000060b7892 */ /* 0x000fe4000f8ec0ff */
[----:B------:R-:W-:Y:S02]  /*39a0*/  ULOP3.LUT UR10, UR5, 0x30, URZ, 0xc0, !UPT ;  /* 0x00000030050a7892 */ /* 0x000fe4000f8ec0ff */
        /* <DEDUP_REMOVED lines=8> */
[----:B------:R-:W-:Y:S02]  /*3a30*/  UIADD3 UR13, UPT, UPT, -UR20, URZ, URZ ;  /* 0x000000ff140d7290 */ /* 0x000fe4000fffe1ff */
[----:B------:R-:W-:Y:S02]  /*3a40*/  ULOP3.LUT UR8, UR18, 0x6000, URZ, 0xc0, !UPT ;  /* 0x0000600012087892 */ /* 0x000fe4000f8ec0ff */
[----:B------:R-:W-:Y:S02]  /*3a50*/  ULOP3.LUT UR7, UR19, 0x30, URZ, 0xc0, !UPT ;  /* 0x0000003013077892 */ /* 0x000fe4000f8ec0ff */
[----:B------:R-:W-:Y:S01]  /*3a60*/  ULOP3.LUT UR66, UR66, 0x480, URZ, 0xfc, !UPT ;  /* 0x0000048042427892 */ /* 0x000fe2000f8efcff */
[----:B------:R-:W-:Y:S01]  /*3a70*/  MOV R14, UR13 ;  /* 0x0000000d000e7c02 */ /* 0x000fe20008000f00 */
        /* <DEDUP_REMOVED lines=15> */
[----:B------:R-:W-:Y:S02]  /*3b70*/  UPRMT UR67, UR66, 0x5410, UR67 ;  /* 0x0000541042437896 */ /* 0x000fe40008000043 */
[----:B------:R-:W-:Y:S02]  /*3b80*/  UPRMT UR65, UR64, 0x5410, UR65 ;  /* 0x0000541040417896 */ /* 0x000fe40008000041 */
[----:B------:R-:W-:Y:S02]  /*3b90*/  UPRMT UR63, UR62, 0x5410, UR12 ;  /* 0x000054103e3f7896 */ /* 0x000fe4000800000c */
[----:B------:R-:W-:Y:S02]  /*3ba0*/  UPRMT UR57, UR56, 0x5410, UR4 ;  /* 0x0000541038397896 */ /* 0x000fe40008000004 */
[----:B------:R-:W-:-:S02]  /*3bb0*/  UPRMT UR55, UR9, 0x5410, UR54 ;  /* 0x0000541009377896 */ /* 0x000fc40008000036 */
[----:B------:R-:W-:Y:S02]  /*3bc0*/  UPRMT UR61, UR10, 0x5410, UR11 ;  /* 0x000054100a3d7896 */ /* 0x000fe4000800000b */
[----:B------:R-:W-:Y:S02]  /*3bd0*/  UPRMT UR59, UR5, 0x5410, UR6 ;  /* 0x00005410053b7896 */ /* 0x000fe40008000006 */
[----:B------:R-:W-:Y:S01]  /*3be0*/  UPRMT UR53, UR7, 0x5410, UR8 ;  /* 0x0000541007357896 */ /* 0x000fe20008000008 */
[----:B------:R-:W-:Y:S01]  /*3bf0*/  UMOV UR66, URZ ;  /* 0x000000ff00427c82 */ /* 0x000fe20008000000 */
[----:B------:R-:W-:Y:S01]  /*3c00*/  UMOV UR64, URZ ;  /* 0x000000ff00407c82 */ /* 0x000fe20008000000 */
[----:B------:R-:W-:Y:S01]  /*3c10*/  UMOV UR62, URZ ;  /* 0x000000ff003e7c82 */ /* 0x000fe20008000000 */
[----:B------:R-:W-:Y:S01]  /*3c20*/  UMOV UR56, URZ ;  /* 0x000000ff00387c82 */ /* 0x000fe20008000000 */
[----:B------:R-:W-:-:S07]  /*3c30*/  UMOV UR54, URZ ;  /* 0x000000ff00367c82 */ /* 0x000fce0008000000 */
.L_x_69:
[----:B------:R-:W-:Y:S02]  /*3c40*/  LEA R0, R10, UR49, 0x3 ;  /* 0x000000310a007c11 */ /* 0x000fe4000f8e18ff */
[----:B------:R-:W-:Y:S02]  /*3c50*/  SHF.L.U32 R2, R9, 0x1f, RZ ;  /* 0x0000001f09027819 */ /* 0x000fe400000006ff */
[----:B------:R-:W-:Y:S01]  /*3c60*/  PLOP3.LUT P0, PT, PT, PT, UP3, 0x80, 0x8 ;  /* 0x000000000008781c */ /* 0x000fe20003f0f038 */
[----:B------:R-:W-:Y:S01]  /*3c70*/  VIADD R3, R0, 0x90 ;  /* 0x0000009000037836 */ /* 0x000fe20000000000 */
[----:B-1----:R-:W1:Y:S02]  /*3c80*/  SYNCS.PHASECHK.TRANS64.TRYWAIT P1, [R0+URZ+0x80], R2 ;  /* 0x00008002000075a7 */ /* 0x002e6400080211ff */
[----:B-1-3--:R-:W-:Y:S09]  /*3c90*/  @!P1 BRA `(.L_x_63) ;  /* 0x000000b000349947 */ /* 0x00aff20003800000 */
.L_x_204:
[----:B------:R-:W-:Y:S01]  /*3ca0*/  LEA R4, R10, UR49, 0x4 ;  /* 0x000000310a047c11 */ /* 0x000fe2000f8e20ff */
[----:B------:R-:W-:Y:S01]  /*3cb0*/  @UP3 ULEA UR4, UR46, UR49, 0x3 ;  /* 0x000000312e043291 */ /* 0x000fe2000f8e18ff */
[----:B------:R-:W-:Y:S02]  /*3cc0*/  R2UR UR5, R19 ;  /* 0x00000000130572ca */ /* 0x000fe400000e0000 */
[----:B------:R-:W-:Y:S02]  /*3cd0*/  PLOP3.LUT P2, PT, PT, PT, PT, 0x80, 0x8 ;  /* 0x000000000008781c */ /* 0x000fe40003f4f070 */
[----:B------:R-:W2:Y:S01]  /*3ce0*/  LDS.128 R4, [R4+0xf0] ;  /* 0x0000f00004047984 */ /* 0x000ea20000000c00 */
[----:B------:R-:W-:Y:S02]  /*3cf0*/  PRMT R3, RZ, 0x654, R3 ;  /* 0x00000654ff037816 */ /* 0x000fe40000000003 */
[----:B-1----:R-:W-:Y:S01]  /*3d00*/  @P0 SHF.L.U32 R2, R8, 0x1f, RZ ;  /* 0x0000001f08020819 */ /* 0x002fe200000006ff */
[----:B------:R-:W-:Y:S01]  /*3d10*/  @!PT LDS RZ, [RZ] ;  /* 0x00000000fffff984 */ /* 0x000fe20000000800 */
[----:B------:R-:W-:Y:S01]  /*3d20*/  @!PT LDS RZ, [RZ] ;  /* 0x00000000fffff984 */ /* 0x000fe20000000800 */
[----:B------:R-:W-:Y:S01]  /*3d30*/  @!PT LDS RZ, [RZ] ;  /* 0x00000000fffff984 */ /* 0x000fe20000000800 */
[----:B------:R-:W-:Y:S01]  /*3d40*/  @!PT LDS RZ, [RZ] ;  /* 0x00000000fffff984 */ /* 0x000fe20000000800 */
[----:B------:R1:W-:Y:S06]  /*3d50*/  MEMBAR.ALL.CTA ;  /* 0x0000000000007992 */ /* 0x0003ec0000008000 */
[----:B-1----:R-:W1:Y:S01]  /*3d60*/  FENCE.VIEW.ASYNC.S ;  /* 0x00000000000073c6 */ /* 0x002e620000000000 */
[----:B------:R-:W-:Y:S01]  /*3d70*/  SHF.L.U32 R0, R11, 0x1f, RZ ;  /* 0x0000001f0b007819 */ /* 0x000fe200000006ff */
[----:B------:R-:W-:-:S02]  /*3d80*/  ULEA UR6, UR5, UR49, 0x3 ;  /* 0x0000003105067291 */ /* 0x000fc4000f8e18ff */
[----:B------:R-:W-:-:S04]  /*3d90*/  ULEA UR44, UR5, UR45, 0x7 ;  /* 0x0000002d052c7291 */ /* 0x000fc8000f8e38ff */
[----:B------:R-:W-:Y:S01]  /*3da0*/  IMAD.U32 R13, RZ, RZ, UR6 ;  /* 0x00000006ff0d7e24 */ /* 0x000fe2000f8e00ff */
[----:B-1----:R1:W-:Y:S01]  /*3db0*/  SYNCS.ARRIVE.TRANS64.RED.A1T0 RZ, [R3+URZ], RZ ;  /* 0x000000ff03ff79a7 */ /* 0x0023e200081004ff */
[----:B------:R1:W3:Y:S01]  /*3dc0*/  @P0 SYNCS.PHASECHK.TRANS64.TRYWAIT P2, [UR4], R2 ;  /* 0x00000002ff0005a7 */ /* 0x0002e20008041104 */
[----:B--2---:R-:W-:Y:S01]  /*3dd0*/  LOP3.LUT P1, RZ, R6, 0x1, RZ, 0xc0, !PT ;  /* 0x0000000106ff7812 */ /* 0x004fe2000782c0ff */
[----:B------:R-:W2:Y:S02]  /*3de0*/  SYNCS.PHASECHK.TRANS64.TRYWAIT P0, [UR6+0xb0], R0 ;  /* 0x0000b000ff0075a7 */ /* 0x000ea40008001106 */
[----:B-123--:R-:W-:Y:S10]  /*3df0*/  @!P0 BRA `(.L_x_64) ;  /* 0x000000ac00f08947 */ /* 0x00eff40003800000 */
.L_x_206:
[----:B------:R-:W-:Y:S01]  /*3e00*/  IADD3 R10, PT, PT, R10, 0x1, RZ ;  /* 0x000000010a0a7810 */ /* 0x000fe20007ffe0ff */
[----:B------:R-:W-:Y:S06]  /*3e10*/  BRA.U !UP3, `(.L_x_65) ;  /* 0x000000050b707547 */ /* 0x000fec000b800000 */
[----:B------:R-:W-:Y:S01]  /*3e20*/  R2UR UR48, R14 ;  /* 0x000000000e3072ca */ /* 0x000fe200000e0000 */
[----:B------:R-:W-:Y:S01]  /*3e30*/  UMOV UR9, URZ ;  /* 0x000000ff00097c82 */ /* 0x000fe20008000000 */
[----:B------:R-:W-:Y:S01]  /*3e40*/  R2UR UR47, R12 ;  /* 0x000000000c2f72ca */ /* 0x000fe200000e0000 */
[----:B------:R-:W-:-:S14]  /*3e50*/  UMOV UR5, UR46 ;  /* 0x0000002e00057c82 */ /* 0x000fdc0008000000 */
.L_x_68:
[----:B------:R-:W-:Y:S02]  /*3e60*/  UIADD3 UR48, UPT, UPT, UR48, 0x1, URZ ;  /* 0x0000000130307890 */ /* 0x000fe4000fffe0ff */
[----:B------:R-:W-:Y:S02]  /*3e70*/  ULEA UR7, UR5, UR49, 0x3 ;  /* 0x0000003105077291 */ /* 0x000fe4000f8e18ff */
[----:B------:R-:W-:Y:S01]  /*3e80*/  UISETP.NE.AND UP0, UPT, UR48, URZ, UPT ;  /* 0x000000ff3000728c */ /* 0x000fe2000bf05270 */
[----:B--23--:R-:W-:Y:S10]  /*3e90*/  @P2 BRA `(.L_x_66) ;  /* 0x00000000000c2947 */ /* 0x00cff40003800000 */
[----:B-1----:R-:W-:Y:S04]  /*3ea0*/  SHF.L.U32 R2, R8, 0x1f, RZ ;  /* 0x0000001f08027819 */ /* 0x002fe800000006ff */
[----:B------:R-:W1:Y:S02]  /*3eb0*/  SYNCS.PHASECHK.TRANS64.TRYWAIT P0, [UR7], R2 ;  /* 0x00000002ff0075a7 */ /* 0x000e640008001107 */
[----:B-1----:R-:W-:Y:S05]  /*3ec0*/  @!P0 BRA `(.L_x_67) ;  /* 0x000000ac00d88947 */ /* 0x002fea0003800000 */
.L_x_66:
[----:B------:R-:W-:Y:S01]  /*3ed0*/  UISETP.NE.AND UP1, UPT, UR47, 0x1, UPT ;  /* 0x000000012f00788c */ /* 0x000fe2000bf25270 */
[----:B------:R-:W-:Y:S01]  /*3ee0*/  PLOP3.LUT P2, PT, PT, PT, PT, 0x80, 0x8 ;  /* 0x000000000008781c */ /* 0x000fe20003f4f070 */
[----:B------:R-:W-:Y:S01]  /*3ef0*/  UIADD3 UR4, UPT, UPT, UR5, 0x1, URZ ;  /* 0x0000000105047890 */ /* 0x000fe2000fffe0ff */
[----:B------:R-:W-:Y:S01]  /*3f00*/  R2UR UR10, R17 ;  /* 0x00000000110a72ca */ /* 0x000fe200000e0000 */
[----:B------:R-:W-:Y:S01]  /*3f10*/  UIADD3 UR50, UPT, UPT, UR7, 0x18, URZ ;  /* 0x0000001807327890 */ /* 0x000fe2000fffe0ff */
[----:B------:R-:W-:Y:S01]  /*3f20*/  R2UR UR8, R18 ;  /* 0x00000000120872ca */ /* 0x000fe200000e0000 */
[----:B------:R-:W-:Y:S01]  /*3f30*/  UISETP.NE.AND UP2, UPT, UR4, 0x3, UPT ;  /* 0x000000030400788c */ /* 0x000fe2000bf45270 */
[----:B------:R-:W-:Y:S01]  /*3f40*/  PLOP3.LUT P0, PT, PT, PT, UP1, 0x80, 0x8 ;  /* 0x000000000008781c */ /* 0x000fe20003f0f018 */
[----:B------:R-:W-:Y:S01]  /*3f50*/  UIADD3 UR47, UPT, UPT, UR47, -0x1, URZ ;  /* 0xffffffff2f2f7890 */ /* 0x000fe2000fffe0ff */
[----:B------:R-:W-:Y:S01]  /*3f60*/  R2UR UR14, R16 ;  /* 0x00000000100e72ca */ /* 0x000fe200000e0000 */
[----:B------:R-:W-:Y:S01]  /*3f70*/  USEL UR6, URZ, 0x1, UP2 ;  /* 0x00000001ff067887 */ /* 0x000fe20009000000 */
[----:B------:R-:W-:Y:S01]  /*3f80*/  R2UR UR12, R15 ;  /* 0x000000000f0c72ca */ /* 0x000fe200000e0000 */
[----:B------:R-:W-:Y:S01]  /*3f90*/  USEL UR46, UR4, URZ, UP2 ;  /* 0x000000ff042e7287 */ /* 0x000fe20009000000 */
[----:B------:R-:W-:Y:S01]  /*3fa0*/  UMOV UR11, 0x4008 ;  /* 0x00004008000b7882 */ /* 0x000fe20000000000 */
[----:B------:R-:W-:Y:S02]  /*3fb0*/  UMOV UR43, 0x4008 ;  /* 0x00004008002b7882 */ /* 0x000fe40000000000 */
[----:B------:R-:W-:Y:S01]  /*3fc0*/  @UP1 ULEA UR4, UR46, UR49, 0x3 ;  /* 0x000000312e041291 */ /* 0x000fe2000f8e18ff */
[----:B------:R-:W-:Y:S01]  /*3fd0*/  LOP3.LUT R8, R8, UR6, RZ, 0x3c, !PT ;  /* 0x0000000608087c12 */ /* 0x000fe2000f8e3cff */
[----:B------:R-:W-:Y:S02]  /*3fe0*/  ULEA UR10, UR5, UR10, 0x6 ;  /* 0x0000000a050a7291 */ /* 0x000fe4000f8e30ff */
[----:B------:R-:W-:Y:S01]  /*3ff0*/  ULEA UR8, UR5, UR8, 0x6 ;  /* 0x0000000805087291 */ /* 0x000fe2000f8e30ff */
[----:B-1----:R-:W-:Y:S01]  /*4000*/  @P0 SHF.L.U32 R0, R8, 0x1f, RZ ;  /* 0x0000001f08000819 */ /* 0x002fe200000006ff */
[----:B------:R-:W-:Y:S02]  /*4010*/  UIADD3 UR42, UPT, UPT, UR10, 0x20, URZ ;  /* 0x000000200a2a7890 */ /* 0x000fe4000fffe0ff */
[----:B------:R-:W-:Y:S01]  /*4020*/  UISETP.NE.U32.AND UP1, UPT, UR9, URZ, UPT ;  /* 0x000000ff0900728c */ /* 0x000fe2000bf25070 */
[----:B------:R2:W3:Y:S01]  /*4030*/  @P0 SYNCS.PHASECHK.TRANS64.TRYWAIT P2, [UR4], R0 ;  /* 0x00000000ff0005a7 */ /* 0x0004e20008041104 */
[----:B------:R-:W-:Y:S01]  /*4040*/  UIADD3 UR40, UPT, UPT, UR8, 0x20, URZ ;  /* 0x0000002008287890 */ /* 0x000fe2000fffe0ff */
[----:B------:R1:W-:Y:S01]  /*4050*/  UTCCP.T.S.4x32dp128bit tmem[UR45+0x100], gdesc[UR10] ;  /* 0x0001000a2d0079e7 */ /* 0x0003e20009100000 */
[----:B------:R-:W-:Y:S02]  /*4060*/  ULEA UR6, UR5, UR14, 0xb ;  /* 0x0000000e05067291 */ /* 0x000fe4000f8e58ff */
[----:B------:R-:W-:Y:S01]  /*4070*/  ULEA UR4, UR5, UR12, 0xb ;  /* 0x0000000c05047291 */ /* 0x000fe2000f8e58ff */
[----:B------:R4:W-:Y:S01]  /*4080*/  UTCCP.T.S.4x32dp128bit tmem[UR45+0x104], gdesc[UR42] ;  /* 0x0001042a2d0079e7 */ /* 0x0009e20009100000 */
[----:B------:R-:W-:Y:S02]  /*4090*/  UIADD3 UR38, UPT, UPT, UR6, 0x2, URZ ;  /* 0x0000000206267890 */ /* 0x000fe4000fffe0ff */
        /* <DEDUP_REMOVED lines=8> */
[----:B------:R-:W-:Y:S01]  /*4120*/  UIADD3 UR20, UPT, UPT, UR4, 0x402, URZ ;  /* 0x0000040204147890 */ /* 0x000fe2000fffe0ff */
[----:B-1----:R-:W-:Y:S01]  /*4130*/  R2UR UR10, R23 ;  /* 0x00000000170a72ca */ /* 0x002fe200000e0000 */
[----:B------:R-:W-:Y:S01]  /*4140*/  UIADD3 UR18, UPT, UPT, UR6, 0x404, URZ ;  /* 0x0000040406127890 */ /* 0x000fe2000fffe0ff */
[----:B------:R-:W-:Y:S01]  /*4150*/  R2UR UR11, R22 ;  /* 0x00000000160b72ca */ /* 0x000fe200000e0000 */
[----:B------:R-:W-:Y:S01]  /*4160*/  UIADD3 UR16, UPT, UPT, UR4, 0x404, URZ ;  /* 0x0000040404107890 */ /* 0x000fe2000fffe0ff */
[----:B----4-:R-:W-:Y:S01]  /*4170*/  R2UR UR42, R21 ;  /* 0x00000000152a72ca */ /* 0x010fe200000e0000 */
[----:B------:R-:W-:Y:S01]  /*4180*/  UIADD3 UR14, UPT, UPT, UR6, 0x406, URZ ;  /* 0x00000406060e7890 */ /* 0x000fe2000fffe0ff */
[----:B------:R-:W-:Y:S01]  /*4190*/  R2UR UR43, R20 ;  /* 0x00000000142b72ca */ /* 0x000fe200000e0000 */
[----:B------:R-:W-:Y:S01]  /*41a0*/  UIADD3 UR12, UPT, UPT, UR4, 0x406, URZ ;  /* 0x00000406040c7890 */ /* 0x000fe2000fffe0ff */
[----:B------:R-:W-:Y:S01]  /*41b0*/  UMOV UR9, 0x4008 ;  /* 0x0000400800097882 */ /* 0x000fe20000000000 */
[----:B------:R-:W-:Y:S01]  /*41c0*/  UMOV UR41, 0x4008 ;  /* 0x0000400800297882 */ /* 0x000fe20000000000 */
[----:B------:R1:W-:Y:S01]  /*41d0*/  UTCCP.T.S.4x32dp128bit tmem[UR45+0x108], gdesc[UR8] ;  /* 0x000108082d0079e7 */ /* 0x0003e20009100000 */
[----:B------:R-:W-:Y:S01]  /*41e0*/  UTCCP.T.S.4x32dp128bit tmem[UR45+0x10c], gdesc[UR40] ;  /* 0x00010c282d0079e7 */ /* 0x000fe20009100000 */
[----:B------:R-:W-:Y:S01]  /*41f0*/  UMOV UR7, 0x40004040 ;  /* 0x4000404000077882 */ /* 0x000fe20000000000 */
        /* <DEDUP_REMOVED lines=15> */
[----:B-1----:R-:W-:Y:S02]  /*42f0*/  R2UR UR8, R25 ;  /* 0x00000000190872ca */ /* 0x002fe400000e0000 */
[----:B------:R-:W-:Y:S11]  /*4300*/  R2UR UR9, R24 ;  /* 0x00000000180972ca */ /* 0x000ff600000e0000 */
[----:B------:R-:W-:Y:S02]  /*4310*/  @!UPT UIADD3 URZ, UPT, UPT, URZ, URZ, URZ ;  /* 0x000000fffffff290 */ /* 0x000fe4000fffe0ff */
[----:B------:R1:W-:Y:S01]  /*4320*/  UTCQMMA gdesc[UR4], gdesc[UR6], tmem[UR44], tmem[UR66], idesc[UR67], tmem[UR8], UP1 ;  /* 0x0008420604007dea */ /* 0x0003e2000880032c */
[----:B------:R2:W-:Y:S01]  /*4330*/  UTCQMMA gdesc[UR36], gdesc[UR38], tmem[UR44], tmem[UR64], idesc[UR65], tmem[UR42], UPT ;  /* 0x002a402624007dea */ /* 0x0005e2000b80032c */
[----:B------:R2:W-:Y:S01]  /*4340*/  UTCQMMA gdesc[UR32], gdesc[UR34], tmem[UR44], tmem[UR62], idesc[UR63], tmem[UR76], UPT ;  /* 0x004c3e2220007dea */ /* 0x0005e2000b80032c */
[----:B------:R2:W-:Y:S01]  /*4350*/  UTCQMMA gdesc[UR28], gdesc[UR30], tmem[UR44], tmem[UR60], idesc[UR61], tmem[UR74], UPT ;  /* 0x004a3c1e1c007dea */ /* 0x0005e2000b80032c */
[----:B------:R2:W-:Y:S01]  /*4360*/  UTCQMMA gdesc[UR24], gdesc[UR26], tmem[UR44], tmem[UR58], idesc[UR59], tmem[UR10], UPT ;  /* 0x000a3a1a18007dea */ /* 0x0005e2000b80032c */
[----:B------:R2:W-:Y:S01]  /*4370*/  UTCQMMA gdesc[UR20], gdesc[UR22], tmem[UR44], tmem[UR56], idesc[UR57], tmem[UR72], UPT ;  /* 0x0048381614007dea */ /* 0x0005e2000b80032c */
[----:B------:R2:W-:Y:S01]  /*4380*/  UTCQMMA gdesc[UR16], gdesc[UR18], tmem[UR44], tmem[UR54], idesc[UR55], tmem[UR70], UPT ;  /* 0x0046361210007dea */ /* 0x0005e2000b80032c */
[----:B------:R2:W-:Y:S01]  /*4390*/  UTCQMMA gdesc[UR12], gdesc[UR14], tmem[UR44], tmem[UR52], idesc[UR53], tmem[UR68], UPT ;  /* 0x0044340e0c007dea */ /* 0x0005e2000b80032c */
[----:B------:R2:W-:Y:S01]  /*43a0*/  UTCBAR.MULTICAST [UR50], URZ, UR51 ;  /* 0x000000ff320073e9 */ /* 0x0005e20008000833 */
[----:B-1----:R-:W-:Y:S01]  /*43b0*/  UMOV UR9, 0x1 ;  /* 0x0000000100097882 */ /* 0x002fe20000000000 */
[----:B------:R-:W-:Y:S01]  /*43c0*/  UMOV UR5, UR46 ;  /* 0x0000002e00057c82 */ /* 0x000fe20008000000 */
[----:B------:R-:W-:Y:S05]  /*43d0*/  BRA.U UP0, `(.L_x_68) ;  /* 0xfffffff900a07547 */ /* 0x000fea000b83ffff */
.L_x_65:
[----:B------:R-:W-:Y:S02]  /*43e0*/  R2UR UR4, R19 ;  /* 0x00000000130472ca */ /* 0x000fe400000e0000 */
[----:B------:R-:W-:Y:S02]  /*43f0*/  R2UR UR5, R13 ;  /* 0x000000000d0572ca */ /* 0x000fe400000e0000 */
[----:B------:R-:W-:-:S04]  /*4400*/  ISETP.NE.AND P0, PT, R10, 0x2, PT ;  /* 0x000000020a00780c */ /* 0x000fc80003f05270 */
[----:B-12---:R-:W-:Y:S02]  /*4410*/  SEL R0, RZ, 0x1, P0 ;  /* 0x00000001ff007807 */ /* 0x006fe40000000000 */
[----:B------:R-:W-:Y:S02]  /*4420*/  SEL R10, R10, RZ, P0 ;  /* 0x000000ff0a0a7207 */ /* 0x000fe40000000000 */
[----:B------:R-:W-:Y:S01]  /*4430*/  LOP3.LUT R9, R9, R0, RZ, 0x3c, !PT ;  /* 0x0000000009097212 */ /* 0x000fe200078e3cff */
[----:B------:R-:W-:Y:S02]  /*4440*/  UIADD3 UR4, UPT, UPT, UR4, 0x1, URZ ;  /* 0x0000000104047890 */ /* 0x000fe4000fffe0ff */
[----:B------:R-:W-:Y:S02]  /*4450*/  UIADD3 UR5, UPT, UPT, UR5, 0xa0, URZ ;  /* 0x000000a005057890 */ /* 0x000fe4000fffe0ff */
[----:B------:R-:W-:-:S04]  /*4460*/  UISETP.NE.AND UP0, UPT, UR4, 0x2, UPT ;  /* 0x000000020400788c */ /* 0x000fc8000bf05270 */
[----:B------:R-:W-:Y:S02]  /*4470*/  USEL UR6, URZ, 0x1, UP0 ;  /* 0x00000001ff067887 */ /* 0x000fe40008000000 */
[----:B------:R-:W-:Y:S01]  /*4480*/  USEL UR4, UR4, URZ, UP0 ;  /* 0x000000ff04047287 */ /* 0x000fe20008000000 */
[----:B------:R1:W-:Y:S03]  /*4490*/  UTCBAR [UR5], URZ ;  /* 0x000000ff050073e9 */ /* 0x0003e600080000ff */
[----:B------:R-:W-:Y:S02]  /*44a0*/  LOP3.LUT R11, R11, UR6, RZ, 0x3c, !PT ;  /* 0x000000060b0b7c12 */ /* 0x000fe4000f8e3cff */
[----:B------:R-:W-:Y:S01]  /*44b0*/  IMAD.U32 R19, RZ, RZ, UR4 ;  /* 0x00000004ff137e24 */ /* 0x000fe2000f8e00ff */
[----:B------:R-:W-:Y:S06]  /*44c0*/  @P1 BRA `(.L_x_69) ;  /* 0xfffffff400dc1947 */ /* 0x000fec000383ffff */
[----:B------:R-:W2:Y:S01]  /*44d0*/  S2UR UR7, SR_CgaCtaId ;  /* 0x00000000000779c3 */ /* 0x000ea20000008800 */
[----:B-1----:R-:W-:Y:S02]  /*44e0*/  R2UR UR5, R19 ;  /* 0x00000000130572ca */ /* 0x002fe400000e0000 */
[----:B------:R-:W-:Y:S01]  /*44f0*/  ELECT P0, URZ, PT ;  /* 0x0000000000ff782f */ /* 0x000fe20003800000 */
[----:B------:R-:W-:Y:S01]  /*4500*/  IMAD.MOV.U32 R0, RZ, RZ, 0x1 ;  /* 0x00000001ff007424 */ /* 0x000fe200078e00ff */
[----:B------:R-:W-:Y:S01]  /*4510*/  UIADD3 UR49, UPT, UPT, UR49, 0xb0, URZ ;  /* 0x000000b031317890 */ /* 0x000fe2000fffe0ff */
[----:B------:R-:W-:Y:S01]  /*4520*/  SHF.L.U32 R2, R11, 0x1f, RZ ;  /* 0x0000001f0b027819 */ /* 0x000fe200000006ff */
[----:B------:R-:W-:Y:S01]  /*4530*/  UMOV UR4, 0x40 ;  /* 0x0000004000047882 */ /* 0x000fe20000000000 */
[----:B------:R-:W-:Y:S01]  /*4540*/  UVIRTCOUNT.DEALLOC.SMPOOL 0x80 ;  /* 0x000000800000784c */ /* 0x000fe20000000000 */
[----:B--2---:R-:W-:-:S05]  /*4550*/  ULEA UR7, UR7, UR4, 0x18 ;  /* 0x0000000407077291 */ /* 0x004fca000f8ec0ff */
[----:B------:R-:W-:-:S04]  /*4560*/  ULEA UR4, UR5, UR49, 0x3 ;  /* 0x0000003105047291 */ /* 0x000fc8000f8e18ff */
[----:B------:R1:W-:Y:S05]  /*4570*/  @P0 STS.U8 [UR7+0x1c], R0 ;  /* 0x00001c00ff000988 */ /* 0x0003ea0008000007 */
[----:B------:R-:W2:Y:S02]  /*4580*/  SYNCS.PHASECHK.TRANS64.TRYWAIT P0, [UR4], R2 ;  /* 0x00000002ff0075a7 */ /* 0x000ea40008001104 */
[----:B-12---:R-:W-:Y:S05]  /*4590*/  @!P0 BRA `(.L_x_70) ;  /* 0x000000a8003c8947 */ /* 0x006fea0003800000 */
.L_x_209:
[----:B------:R-:W-:-:S13]  /*45a0*/  R2UR UR4, R19 ;  /* 0x00000000130472ca */ /* 0x000fda00000e0000 */
[----:B------:R-:W-:-:S04]  /*45b0*/  UIADD3 UR4, UPT, UPT, UR4, 0x1, URZ ;  /* 0x0000000104047890 */ /* 0x000fc8000fffe0ff */
[----:B------:R-:W-:-:S04]  /*45c0*/  UISETP.NE.AND UP0, UPT, UR4, 0x2, UPT ;  /* 0x000000020400788c */ /* 0x000fc8000bf05270 */
[----:B------:R-:W-:Y:S02]  /*45d0*/  USEL UR5, URZ, 0x1, UP0 ;  /* 0x00000001ff057887 */ /* 0x000fe40008000000 */
[----:B------:R-:W-:-:S04]  /*45e0*/  USEL UR4, UR4, URZ, UP0 ;  /* 0x000000ff04047287 */ /* 0x000fc80008000000 */
[----:B------:R-:W-:Y:S01]  /*45f0*/  ULEA UR4, UR4, UR49, 0x3 ;  /* 0x0000003104047291 */ /* 0x000fe2000f8e18ff */
[----:B-1----:R-:W-:-:S04]  /*4600*/  LOP3.LUT R2, R11, UR5, RZ, 0x3c, !PT ;  /* 0x000000050b027c12 */ /* 0x002fc8000f8e3cff */
[----:B------:R-:W-:-:S04]  /*4610*/  SHF.L.U32 R2, R2, 0x1f, RZ ;  /* 0x0000001f02027819 */ /* 0x000fc800000006ff */
[----:B------:R-:W1:Y:S02]  /*4620*/  SYNCS.PHASECHK.TRANS64.TRYWAIT P0, [UR4], R2 ;  /* 0x00000002ff0075a7 */ /* 0x000e640008001104 */
[----:B-1----:R-:W-:Y:S05]  /*4630*/  @!P0 BRA `(.L_x_71) ;  /* 0x000000a8002c8947 */ /* 0x002fea0003800000 */
.L_x_211:
[----:B------:R-:W-:Y:S01]  /*4640*/  NOP ;  /* 0x0000000000007918 */ /* 0x000fe20000000000 */
[----:B-1----:R-:W1:Y:S01]  /*4650*/  LDS R0, [UR7+0x14] ;  /* 0x00001407ff007984 */ /* 0x002e620008000800 */
[----:B------:R-:W-:Y:S01]  /*4660*/  ULOP3.LUT UR4, UR45, 0xffff, URZ, 0xc0, !UPT ;  /* 0x0000ffff2d047892 */ /* 0x000fe2000f8ec0ff */
[----:B------:R-:W-:Y:S01]  /*4670*/  UMOV UR5, 0xffff ;  /* 0x0000ffff00057882 */ /* 0x000fe20000000000 */
[----:B------:R-:W-:Y:S02]  /*4680*/  UMOV UR6, 0x1 ;  /* 0x0000000100067882 */ /* 0x000fe40000000000 */
[----:B------:R-:W-:-:S04]  /*4690*/  USHF.R.U32.HI UR4, URZ, 0x5, UR4 ;  /* 0x00000005ff047899 */ /* 0x000fc80008011604 */
[----:B------:R-:W-:Y:S02]  /*46a0*/  USHF.L.U32 UR5, UR5, UR4, URZ ;  /* 0x0000000405057299 */ /* 0x000fe400080006ff */
[----:B------:R-:W-:-:S04]  /*46b0*/  USHF.L.U32 UR4, UR6, UR4, URZ ;  /* 0x0000000406047299 */ /* 0x000fc800080006ff */
[----:B-1----:R-:W-:-:S04]  /*46c0*/  LOP3.LUT R0, R0, UR5, RZ, 0xc0, !PT ;  /* 0x0000000500007c12 */ /* 0x002fc8000f8ec0ff */
[----:B------:R-:W-:-:S13]  /*46d0*/  ISETP.NE.AND P0, PT, R0, UR5, PT ;  /* 0x0000000500007c0c */ /* 0x000fda000bf05270 */
[----:B------:R-:W-:Y:S05]  /*46e0*/  @P0 BRA `(.L_x_72) ;  /* 0x0000000000580947 */ /* 0x000fea0003800000 */
[----:B------:R-:W1:Y:S02]  /*46f0*/  LDS R0, [UR7+0x18] ;  /* 0x00001807ff007984 */ /* 0x000e640008000800 */
[----:B-1----:R-:W-:-:S04]  /*4700*/  LOP3.LUT R0, R0, UR4, RZ, 0xc0, !PT ;  /* 0x0000000400007c12 */ /* 0x002fc8000f8ec0ff */
[----:B------:R-:W-:-:S13]  /*4710*/  ISETP.NE.AND P0, PT, R0, UR4, PT ;  /* 0x0000000400007c0c */ /* 0x000fda000bf05270 */
[----:B------:R-:W-:Y:S05]  /*4720*/  @P0 BRA `(.L_x_73) ;  /* 0x00000000003c0947 */ /* 0x000fea0003800000 */
[----:B------:R-:W1:Y:S01]  /*4730*/  S2R R2, SR_LANEID ;  /* 0x0000000000027919 */ /* 0x000e620000000000 */
[----:B------:R-:W-:-:S06]  /*4740*/  ULOP3.LUT UR5, URZ, UR5, URZ, 0x33, !UPT ;  /* 0x00000005ff057292 */ /* 0x000fcc000f8e33ff */
[----:B------:R-:W-:-:S04]  /*4750*/  IMAD.U32 R0, RZ, RZ, UR5 ;  /* 0x00000005ff007e24 */ /* 0x000fc8000f8e00ff */
[----:B------:R2:W4:Y:S02]  /*4760*/  REDUX UR8, R0 ;  /* 0x00000000000873c4 */ /* 0x0005240000000000 */
[----:B------:R1:W-:Y:S01]  /*4770*/  UTCATOMSWS.AND URZ, UR5 ;  /* 0x0000000500ff79e3 */ /* 0x0003e20008000000 */
[----:B--2---:R-:W-:Y:S01]  /*4780*/  LOP3.LUT R0, RZ, UR4, RZ, 0x33, !PT ;  /* 0x00000004ff007c12 */ /* 0x004fe2000f8e33ff */
[----:B------:R-:W-:Y:S02]  /*4790*/  VOTEU.ANY UR4, UPT, PT ;  /* 0x0000000000047886 */ /* 0x000fe400038e0100 */
[----:B------:R-:W-:Y:S02]  /*47a0*/  UFLO.U32 UR4, UR4 ;  /* 0x00000004000472bd */ /* 0x000fe400080e0000 */
[----:B------:R-:W2:Y:S04]  /*47b0*/  REDUX UR6, R0 ;  /* 0x00000000000673c4 */ /* 0x000ea80000000000 */
[----:B-1----:R-:W-:-:S02]  /*47c0*/  ISETP.EQ.U32.AND P0, PT, R2, UR4, PT ;  /* 0x0000000402007c0c */ /* 0x002fc4000bf02070 */
[----:B----4-:R-:W-:-:S11]  /*47d0*/  MOV R2, UR8 ;  /* 0x0000000800027c02 */ /* 0x010fd60008000f00 */
[----:B------:R1:W-:Y:S01]  /*47e0*/  @P0 ATOMS.AND RZ, [UR7+0x14], R2 ;  /* 0x00001402ffff098c */ /* 0x0003e2000a800007 */
[----:B--2---:R-:W-:-:S05]  /*47f0*/  IMAD.U32 R0, RZ, RZ, UR6 ;  /* 0x00000006ff007e24 */ /* 0x004fca000f8e00ff */
[----:B------:R1:W-:Y:S01]  /*4800*/  @P0 ATOMS.AND RZ, [UR7+0x18], R0 ;  /* 0x00001800ffff098c */ /* 0x0003e2000a800007 */
[----:B------:R-:W-:Y:S05]  /*4810*/  BRA `(.L_x_74) ;  /* 0x0000000000147947 */ /* 0x000fea0003800000 */
.L_x_73:
[----:B------:R-:W-:Y:S02]  /*4820*/  MOV R2, 0x4840 ;  /* 0x0000484000027802 */ /* 0x000fe40000000f00 */
[----:B---3-5:R-:W-:Y:S05]  /*4830*/  CALL.REL.NOINC `($__internal_0_$__cuda_sm10x_tcgen05_guardrail_trap_col_being_dealloced_not_returned_by_alloc) ;  /* 0x000000ac00c47944 */ /* 0x028fea0003c00000 */
[----:B------:R-:W-:Y:S05]  /*4840*/  BRA `(.L_x_74) ;  /* 0x0000000000087947 */ /* 0x000fea0003800000 */
.L_x_72:
[----:B------:R-:W-:Y:S02]  /*4850*/  MOV R2, 0x4870 ;  /* 0x0000487000027802 */ /* 0x000fe40000000f00 */
[----:B---3-5:R-:W-:Y:S05]  /*4860*/  CALL.REL.NOINC `($__internal_2_$__cuda_sm10x_tcgen05_guardrail_trap_unallocated_columns_being_dealloced) ;  /* 0x000000ac00d07944 */ /* 0x028fea0003c00000 */
.L_x_74:
[----:B------:R-:W-:Y:S01]  /*4870*/  NOP ;  /* 0x0000000000007918 */ /* 0x000fe20000000000 */
[----:B------:R-:W-:Y:S05]  /*4880*/  EXIT ;  /* 0x000000000000794d */ /* 0x000fea0003800000 */
.L_x_58:
[----:B------:R-:W-:-:S09]  /*4890*/  UISETP.NE.OR UP6, UPT, UR21, 0x3, !UP6 ;  /* 0x000000031500788c */ /* 0x000fd2000f7c5670 */
[----:B------:R-:W-:Y:S05]  /*48a0*/  BRA.U UP6, `(.L_x_75) ;  /* 0x0000001906547547 */ /* 0x000fea000b800000 */
[----:B------:R-:W2:Y:S01]  /*48b0*/  LDC R0, c[0x0][0xf30] ;  /* 0x0003cc00ff007b82 */ /* 0x000ea20000000800 */
[----:B------:R-:W3:Y:S01]  /*48c0*/  LDCU.64 UR4, c[0x0][0xc88] ;  /* 0x00019100ff0477ac */ /* 0x000ee20008000a00 */
[----:B------:R-:W-:Y:S01]  /*48d0*/  CS2R R26, SRZ ;  /* 0x00000000001a7805 */ /* 0x000fe2000001ff00 */
[----:B------:R-:W-:Y:S01]  /*48e0*/  IMAD.MOV.U32 R23, RZ, RZ, 0x1000 ;  /* 0x00001000ff177424 */ /* 0x000fe200078e00ff */
[----:B------:R-:W4:Y:S04]  /*48f0*/  LDCU.64 UR22, c[0x0][0xc90] ;  /* 0x00019200ff1677ac */ /* 0x000f280008000a00 */
[----:B------:R-:W1:Y:S01]  /*4900*/  LDC R22, c[0x0][0x370] ;  /* 0x0000dc00ff167b82 */ /* 0x000e620000000800 */
[----:B------:R-:W-:Y:S02]  /*4910*/  USEL UR29, URZ, 0x1, UP4 ;  /* 0x00000001ff1d7887 */ /* 0x000fe4000a000000 */
[----:B------:R-:W-:-:S05]  /*4920*/  UPLOP3.LUT UP2, UPT, UPT, UPT, UPT, 0x40, 0x4 ;  /* 0x000000000004789c */ /* 0x000fca0003f4e870 */
[----:B------:R-:W1:Y:S01]  /*4930*/  LDC R3, c[0x0][0xf0c] ;  /* 0x0003c300ff037b82 */ /* 0x000e620000000800 */
[----:B---3--:R-:W-:-:S03]  /*4940*/  UISETP.NE.U32.AND UP1, UPT, UR4, URZ, UPT ;  /* 0x000000ff0400728c */ /* 0x008fc6000bf25070 */
[----:B------:R-:W-:Y:S01]  /*4950*/  UMOV UR4, 0x400 ;  /* 0x0000040000047882 */ /* 0x000fe20000000000 */
[----:B----4-:R-:W-:-:S03]  /*4960*/  UISETP.NE.U32.AND UP4, UPT, UR22, URZ, UPT ;  /* 0x000000ff1600728c */ /* 0x010fc6000bf85070 */
[----:B------:R-:W3:Y:S01]  /*4970*/  LDC R20, c[0x0][0xf20] ;  /* 0x0003c800ff147b82 */ /* 0x000ee20000000800 */
[----:B------:R-:W-:Y:S01]  /*4980*/  ULEA UR4, UR58, UR4, 0x18 ;  /* 0x000000043a047291 */ /* 0x000fe2000f8ec0ff */
[----:B--2---:R-:W-:Y:S01]  /*4990*/  ISETP.NE.AND P1, PT, R0, 0x1, PT ;  /* 0x000000010000780c */ /* 0x004fe20003f25270 */
[----:B------:R-:W-:Y:S02]  /*49a0*/  UISETP.NE.AND.EX UP1, UPT, UR5, URZ, UPT, UP1 ;  /* 0x000000ff0500728c */ /* 0x000fe4000bf25310 */
[----:B------:R-:W-:Y:S02]  /*49b0*/  UIADD3 UR49, UPT, UPT, UR4, 0x30, URZ ;  /* 0x0000003004317890 */ /* 0x000fe4000fffe0ff */
[----:B------:R-:W-:Y:S01]  /*49c0*/  UIADD3 UR41, UPT, UPT, UR4, 0x38, URZ ;  /* 0x0000003804297890 */ /* 0x000fe2000fffe0ff */
[----:B------:R-:W2:Y:S01]  /*49d0*/  LDC.64 R28, c[0x0][0x348] ;  /* 0x0000d200ff1c7b82 */ /* 0x000ea20000000a00 */
[----:B------:R-:W-:Y:S02]  /*49e0*/  UIADD3 UR33, UPT, UPT, UR4, 0x40, URZ ;  /* 0x0000004004217890 */ /* 0x000fe4000fffe0ff */
[----:B------:R-:W-:-:S02]  /*49f0*/  UIADD3 UR25, UPT, UPT, UR4, 0x48, URZ ;  /* 0x0000004804197890 */ /* 0x000fc4000fffe0ff */
[----:B------:R-:W-:-:S03]  /*4a00*/  UISETP.NE.AND.EX UP4, UPT, UR23, URZ, UPT, UP4 ;  /* 0x000000ff1700728c */ /* 0x000fc6000bf85340 */
[----:B------:R-:W4:Y:S08]  /*4a10*/  LDC.64 R14, c[0x0][0xf10] ;  /* 0x0003c400ff0e7b82 */ /* 0x000f300000000a00 */
[----:B------:R-:W1:Y:S08]  /*4a20*/  LDC.64 R6, c[0x0][0xf18] ;  /* 0x0003c600ff067b82 */ /* 0x000e700000000a00 */
[----:B------:R-:W1:Y:S08]  /*4a30*/  LDC.64 R4, c[0x0][0xf28] ;  /* 0x0003ca00ff047b82 */ /* 0x000e700000000a00 */
[----:B---3--:R-:W1:Y:S02]  /*4a40*/  LDC R21, c[0x0][0x374] ;  /* 0x0000dd00ff157b82 */ /* 0x008e640000000800 */
.L_x_90:
[C---:B------:R-:W-:Y:S02]  /*4a50*/  LEA R0, R27.reuse, UR4, 0x3 ;  /* 0x000000041b007c11 */ /* 0x040fe4000f8e18ff */
[----:B------:R-:W-:Y:S02]  /*4a60*/  SHF.L.U32 R2, R26, 0x1f, RZ ;  /* 0x0000001f1a027819 */ /* 0x000fe400000006ff */
[----:B------:R-:W-:Y:S02]  /*4a70*/  LEA R16, R27, UR4, 0x4 ;  /* 0x000000041b107c11 */ /* 0x000fe4000f8e20ff */
[----:B---3--:R-:W3:Y:S02]  /*4a80*/  SYNCS.PHASECHK.TRANS64.TRYWAIT P0, [R0+URZ+0x80], R2 ;  /* 0x00008002000075a7 */ /* 0x008ee400080011ff */
[----:B---3--:R-:W-:Y:S05]  /*4a90*/  @!P0 BRA `(.L_x_76) ;  /* 0x000000a4002c8947 */ /* 0x008fea0003800000 */
.L_x_212:
[----:B------:R-:W-:Y:S01]  /*4aa0*/  ISETP.GE.AND P0, PT, R43, 0x1, PT ;  /* 0x000000012b00780c */ /* 0x000fe20003f06270 */
[----:B------:R-:W1:Y:S01]  /*4ab0*/  LDS.128 R16, [R16+0xf0] ;  /* 0x0000f00010107984 */ /* 0x000e620000000c00 */
[----:B------:R-:W-:Y:S01]  /*4ac0*/  ISETP.NE.U32.AND P4, PT, RZ, UR22, PT ;  /* 0x00000016ff007c0c */ /* 0x000fe2000bf85070 */
[----:B---3--:R-:W-:Y:S01]  /*4ad0*/  VIADD R0, R0, 0x90 ;  /* 0x0000009000007836 */ /* 0x008fe20000000000 */
[----:B------:R-:W-:Y:S01]  /*4ae0*/  USHF.L.U32 UR50, UR12, 0x7, URZ ;  /* 0x000000070c327899 */ /* 0x000fe200080006ff */
[----:B------:R-:W-:Y:S01]  /*4af0*/  IMAD.MOV.U32 R24, RZ, RZ, 0x1 ;  /* 0x00000001ff187424 */ /* 0x000fe200078e00ff */
[----:B------:R-:W-:Y:S01]  /*4b00*/  ISETP.NE.AND.EX P4, PT, RZ, UR23, PT, P4 ;  /* 0x00000017ff007c0c */ /* 0x000fe2000bf85340 */
[----:B------:R-:W-:Y:S01]  /*4b10*/  USHF.L.U32 UR51, UR20, 0x7, URZ ;  /* 0x0000000714337899 */ /* 0x000fe200080006ff */
[----:B------:R-:W-:Y:S01]  /*4b20*/  PRMT R0, RZ, 0x654, R0 ;  /* 0x00000654ff007816 */ /* 0x000fe20000000000 */
[----:B------:R-:W-:Y:S01]  /*4b30*/  @!PT LDS RZ, [RZ] ;  /* 0x00000000fffff984 */ /* 0x000fe20000000800 */
[----:B------:R-:W-:Y:S01]  /*4b40*/  @!PT LDS RZ, [RZ] ;  /* 0x00000000fffff984 */ /* 0x000fe20000000800 */
[----:B------:R-:W-:Y:S01]  /*4b50*/  @!PT LDS RZ, [RZ] ;  /* 0x00000000fffff984 */ /* 0x000fe20000000800 */
[----:B------:R-:W-:Y:S01]  /*4b60*/  @!PT LDS RZ, [RZ] ;  /* 0x00000000fffff984 */ /* 0x000fe20000000800 */
[----:B------:R3:W-:Y:S06]  /*4b70*/  MEMBAR.ALL.CTA ;  /* 0x0000000000007992 */ /* 0x0007ec0000008000 */
[----:B---3--:R-:W3:Y:S01]  /*4b80*/  FENCE.VIEW.ASYNC.S ;  /* 0x00000000000073c6 */ /* 0x008ee20000000000 */
[----:B------:R-:W-:Y:S01]  /*4b90*/  SHF.L.U32 R24, R24, 0x1f, RZ ;  /* 0x0000001f18187819 */ /* 0x000fe200000006ff */
[----:B---3--:R3:W-:Y:S01]  /*4ba0*/  SYNCS.ARRIVE.TRANS64.RED.A1T0 RZ, [R0+URZ], RZ ;  /* 0x000000ff00ff79a7 */ /* 0x0087e200081004ff */
[----:B-1----:R-:W-:Y:S11]  /*4bb0*/  LOP3.LUT P3, RZ, R18, 0x1, RZ, 0xc0, !PT ;  /* 0x0000000112ff7812 */ /* 0x002ff6000786c0ff */
[----:B------:R-:W-:Y:S02]  /*4bc0*/  @!UPT UIADD3 URZ, UPT, UPT, URZ, URZ, URZ ;  /* 0x000000fffffff290 */ /* 0x000fe4000fffe0ff */
[----:B------:R-:W-:Y:S02]  /*4bd0*/  @P3 MOV R11, R16 ;  /* 0x00000010000b3202 */ /* 0x000fe40000000f00 */
[----:B------:R-:W-:Y:S01]  /*4be0*/  @P3 LOP3.LUT R10, R17, 0xffff, RZ, 0xc0, !PT ;  /* 0x0000ffff110a3812 */ /* 0x000fe200078ec0ff */
[----:B---3--:R-:W-:Y:S06]  /*4bf0*/  @!P0 BRA `(.L_x_77) ;  /* 0x0000000000a48947 */ /* 0x008fec0003800000 */
[-C--:B------:R-:W-:Y:S01]  /*4c00*/  IMAD.HI.U32 R0, R21, R7.reuse, RZ ;  /* 0x0000000715007227 */ /* 0x080fe200078e00ff */
[----:B------:R-:W-:Y:S02]  /*4c10*/  ISETP.NE.AND P0, PT, R6, 0x1, PT ;  /* 0x000000010600780c */ /* 0x000fe40003f05270 */
[----:B------:R-:W-:Y:S01]  /*4c20*/  ISETP.NE.AND P2, PT, R43, 0x1, PT ;  /* 0x000000012b00780c */ /* 0x000fe20003f45270 */
[----:B----4-:R-:W-:Y:S01]  /*4c30*/  IMAD.HI.U32 R9, R22, R14, RZ ;  /* 0x0000000e16097227 */ /* 0x010fe200078e00ff */
[----:B------:R-:W-:Y:S02]  /*4c40*/  SHF.R.U32.HI R0, RZ, R20, R0 ;  /* 0x00000014ff007219 */ /* 0x000fe40000011600 */
[----:B------:R-:W-:Y:S01]  /*4c50*/  ISETP.NE.AND P5, PT, R3, 0x1, PT ;  /* 0x000000010300780c */ /* 0x000fe20003fa5270 */
[----:B------:R-:W-:Y:S01]  /*4c60*/  IMAD.HI.U32 R13, R10, R7, RZ ;  /* 0x000000070a0d7227 */ /* 0x000fe200078e00ff */
[----:B------:R-:W-:Y:S02]  /*4c70*/  SHF.R.U32.HI R9, RZ, R15, R9 ;  /* 0x0000000fff097219 */ /* 0x000fe40000011609 */
[----:B------:R-:W-:Y:S01]  /*4c80*/  SEL R0, R21, R0, !P0 ;  /* 0x0000000015007207 */ /* 0x000fe20004000000 */
[----:B------:R-:W-:Y:S01]  /*4c90*/  IMAD.HI.U32 R12, R11, R14, RZ ;  /* 0x0000000e0b0c7227 */ /* 0x000fe200078e00ff */
[----:B------:R-:W-:Y:S03]  /*4ca0*/  SEL R9, R22, R9, !P5 ;  /* 0x0000000916097207 */ /* 0x000fe60006800000 */
[-C--:B------:R-:W-:Y:S01]  /*4cb0*/  IMAD.HI.U32 R8, R0, R4.reuse, RZ ;  /* 0x0000000400087227 */ /* 0x080fe200078e00ff */
[----:B------:R-:W-:Y:S03]  /*4cc0*/  SHF.R.U32.HI R12, RZ, R15, R12 ;  /* 0x0000000fff0c7219 */ /* 0x000fe6000001160c */
[----:B------:R-:W-:Y:S01]  /*4cd0*/  IMAD.HI.U32 R2, R9, R4, RZ ;  /* 0x0000000409027227 */ /* 0x000fe200078e00ff */
[-C--:B------:R-:W-:Y:S02]  /*4ce0*/  @P2 SHF.R.U32.HI R0, RZ, R5.reuse, R8 ;  /* 0x00000005ff002219 */ /* 0x080fe40000011608 */
[----:B------:R-:W-:Y:S02]  /*4cf0*/  SHF.R.U32.HI R8, RZ, R20, R13 ;  /* 0x00000014ff087219 */ /* 0x000fe4000001160d */
[----:B------:R-:W-:Y:S01]  /*4d00*/  @P2 SHF.R.U32.HI R9, RZ, R5, R2 ;  /* 0x00000005ff092219 */ /* 0x000fe20000011602 */
[----:B------:R-:W-:Y:S01]  /*4d10*/  IMAD R0, R43, R0, RZ ;  /* 0x000000002b007224 */ /* 0x000fe200078e02ff */
[----:B------:R-:W-:Y:S02]  /*4d20*/  SEL R8, R10, R8, !P0 ;  /* 0x000000080a087207 */ /* 0x000fe40004000000 */
[----:B------:R-:W-:Y:S01]  /*4d30*/  SEL R2, R11, R12, !P5 ;  /* 0x0000000c0b027207 */ /* 0x000fe20006800000 */
[C---:B------:R-:W-:Y:S01]  /*4d40*/  IMAD R12, R43.reuse, R9, RZ ;  /* 0x000000092b0c7224 */ /* 0x040fe200078e02ff */
[C---:B------:R-:W-:Y:S01]  /*4d50*/  ISETP.GE.AND P0, PT, R8.reuse, R0, PT ;  /* 0x000000000800720c */ /* 0x040fe20003f06270 */
[----:B------:R-:W-:Y:S03]  /*4d60*/  IMAD.HI.U32 R0, R8, R4, RZ ;  /* 0x0000000408007227 */ /* 0x000fe600078e00ff */
[----:B------:R-:W-:Y:S02]  /*4d70*/  ISETP.GE.OR P0, PT, R2, R12, P0 ;  /* 0x0000000c0200720c */ /* 0x000fe40000706670 */
[-C--:B------:R-:W-:Y:S04]  /*4d80*/  SHF.R.U32.HI R0, RZ, R5.reuse, R0 ;  /* 0x00000005ff007219 */ /* 0x080fe80000011600 */
[----:B------:R-:W-:Y:S05]  /*4d90*/  SEL R13, R8, R0, !P2 ;  /* 0x00000000080d7207 */ /* 0x000fea0005000000 */
[----:B------:R-:W-:Y:S02]  /*4da0*/  IMAD.MOV R12, RZ, RZ, -R13 ;  /* 0x000000ffff0c7224 */ /* 0x000fe400078e0a0d */
[C---:B------:R-:W-:Y:S04]  /*4db0*/  @!P0 IMAD.HI.U32 R0, R2.reuse, R4, RZ ;  /* 0x0000000402008227 */ /* 0x040fe800078e00ff */
[----:B------:R-:W-:Y:S01]  /*4dc0*/  IMAD R12, R43, R12, R8 ;  /* 0x0000000c2b0c7224 */ /* 0x000fe200078e0208 */
[----:B------:R-:W-:Y:S04]  /*4dd0*/  @!P0 SHF.R.U32.HI R0, RZ, R5, R0 ;  /* 0x00000005ff008219 */ /* 0x000fe80000011600 */
[----:B------:R-:W-:Y:S04]  /*4de0*/  @!P0 SEL R0, R2, R0, !P2 ;  /* 0x0000000002008207 */ /* 0x000fe80005000000 */
[----:B------:R-:W-:Y:S01]  /*4df0*/  @!P0 IADD3 R13, PT, PT, R13, -R0, RZ ;  /* 0x800000000d0d8210 */ /* 0x000fe20007ffe0ff */
[----:B------:R-:W-:Y:S01]  /*4e00*/  @!P0 IMAD R0, R9, R12, R0 ;  /* 0x0000000c09008224 */ /* 0x000fe200078e0200 */
[----:B------:R-:W-:Y:S01]  /*4e10*/  IADD3 R9, PT, PT, -R8, RZ, RZ ;  /* 0x000000ff08097210 */ /* 0x000fe20007ffe1ff */
[--C-:B------:R-:W-:Y:S02]  /*4e20*/  IMAD.MOV R12, RZ, RZ, -R2.reuse ;  /* 0x000000ffff0c7224 */ /* 0x100fe400078e0a02 */
[----:B------:R-:W-:Y:S02]  /*4e30*/  @!P0 IMAD R8, R13, R43, R2 ;  /* 0x0000002b0d088224 */ /* 0x000fe400078e0202 */
[----:B------:R-:W-:Y:S02]  /*4e40*/  @!P0 IMAD.MOV.U32 R2, RZ, RZ, R0 ;  /* 0x000000ffff028224 */ /* 0x000fe400078e0000 */
[----:B------:R-:W-:Y:S02]  /*4e50*/  IMAD R11, R3, R12, R11 ;  /* 0x0000000c030b7224 */ /* 0x000fe400078e020b */
[----:B------:R-:W-:Y:S02]  /*4e60*/  IMAD R10, R6, R9, R10 ;  /* 0x00000009060a7224 */ /* 0x000fe400078e020a */
[----:B------:R-:W-:Y:S02]  /*4e70*/  IMAD R11, R2, R3, R11 ;  /* 0x00000003020b7224 */ /* 0x000fe400078e020b */
[----:B------:R-:W-:Y:S02]  /*4e80*/  IMAD R10, R8, R6, R10 ;  /* 0x00000006080a7224 */ /* 0x000fe400078e020a */
.L_x_77:
[----:B------:R-:W-:Y:S05]  /*4e90*/  BRA.U UP2, `(.L_x_78) ;  /* 0x0000000102107547 */ /* 0x000fea000b800000 */
[----:B------:R-:W-:Y:S04]  /*4ea0*/  MOV R2, UR29 ;  /* 0x0000001d00027c02 */ /* 0x000fe80008000f00 */
[----:B------:R-:W-:Y:S04]  /*4eb0*/  SHF.L.U32 R2, R2, 0x1f, RZ ;  /* 0x0000001f02027819 */ /* 0x000fe800000006ff */
[----:B------:R-:W1:Y:S02]  /*4ec0*/  SYNCS.PHASECHK.TRANS64.TRYWAIT P0, [UR4+0x78], R2 ;  /* 0x00007802ff0075a7 */ /* 0x000e640008001104 */
[----:B-1----:R-:W-:Y:S05]  /*4ed0*/  @!P0 BRA `(.L_x_79) ;  /* 0x000000a000308947 */ /* 0x002fea0003800000 */
.L_x_78:
[----:B------:R-:W-:Y:S05]  /*4ee0*/  BRA.U !UP4, `(.L_x_80) ;  /* 0x000000010c347547 */ /* 0x000fea000b800000 */
[----:B------:R-:W-:Y:S01]  /*4ef0*/  UPLOP3.LUT UP0, UPT, UPT, UPT, UP1, 0x80, 0x8 ;  /* 0x000000000008789c */ /* 0x000fe20003f0f010 */
[----:B-1----:R-:W-:Y:S02]  /*4f00*/  HFMA2 R0, -RZ, RZ, 0, 5.9604644775390625e-08 ;  /* 0x00000001ff007431 */ /* 0x002fe400000001ff */
[----:B------:R-:W-:Y:S03]  /*4f10*/  IMAD.MOV.U32 R86, RZ, RZ, 0x1 ;  /* 0x00000001ff567424 */ /* 0x000fe600078e00ff */
[----:B------:R-:W-:Y:S05]  /*4f20*/  PLOP3.LUT P0, PT, PT, PT, UP0, 0x80, 0x8 ;  /* 0x000000000008781c */ /* 0x000fea0003f0f008 */
[----:B------:R-:W1:Y:S01]  /*4f30*/  @UP0 LDCU.64 UR6, c[0x0][0xc88] ;  /* 0x00019100ff0607ac */ /* 0x000e620008000a00 */
[----:B------:R-:W-:Y:S07]  /*4f40*/  @UP0 UIMAD UR5, UR52, UR22, URZ ;  /* 0x00000016340502a4 */ /* 0x000fee000f8e02ff */
[----:B------:R-:W-:Y:S01]  /*4f50*/  @!P0 PRMT R86, R0, 0x7610, R86 ;  /* 0x0000761000568816 */ /* 0x000fe20000000056 */
[----:B-1----:R-:W-:Y:S03]  /*4f60*/  @UP0 UIMAD.WIDE UR6, UR5, 0x4, UR6 ;  /* 0x00000004050608a5 */ /* 0x002fe6000f8e0206 */
[----:B------:R-:W1:Y:S03]  /*4f70*/  @!UP0 LDCU UR5, c[0x0][0xc80] ;  /* 0x00019000ff0587ac */ /* 0x000e660008000800 */
[----:B------:R-:W-:Y:S01]  /*4f80*/  IMAD.U32 R8, RZ, RZ, UR6 ;  /* 0x00000006ff087e24 */ /* 0x000fe2000f8e00ff */
[----:B------:R-:W-:Y:S05]  /*4f90*/  MOV R9, UR7 ;  /* 0x0000000700097c02 */ /* 0x000fea0008000f00 */
[----:B-----5:R3:W5:Y:S02]  /*4fa0*/  @P0 LDG.E R53, desc[UR60][R8.64] ;  /* 0x0000003c08350981 */ /* 0x020764000c1e1900 */
[----:B-1-3--:R-:W-:Y:S07]  /*4fb0*/  @!P0 IMAD.U32 R53, RZ, RZ, UR5 ;  /* 0x00000005ff358e24 */ /* 0x00afee000f8e00ff */
.L_x_80:
[----:B-----5:R-:W-:Y:S01]  /*4fc0*/  @!P4 FSETP.EQ.AND P0, PT, R53, RZ, PT ;  /* 0x000000ff3500c20b */ /* 0x020fe20003f02000 */
[----:B------:R-:W-:Y:S01]  /*4fd0*/  @!UPT UIADD3 URZ, UPT, UPT, URZ, URZ, URZ ;  /* 0x000000fffffff290 */ /* 0x000fe2000fffe0ff */
[----:B------:R-:W-:Y:S11]  /*4fe0*/  @!P4 BRA `(.L_x_81) ;  /* 0x000000000014c947 */ /* 0x000ff60003800000 */
[----:B------:R-:W-:Y:S02]  /*4ff0*/  LOP3.LUT P2, RZ, R86, 0xff, RZ, 0xc0, !PT ;  /* 0x000000ff56ff7812 */ /* 0x000fe4000784c0ff */
[----:B------:R-:W-:Y:S04]  /*5000*/  PLOP3.LUT P0, PT, PT, PT, UP0, 0x80, 0x8 ;  /* 0x000000000008781c */ /* 0x000fe80003f0f008 */
[----:B------:R-:W-:Y:S07]  /*5010*/  PLOP3.LUT P0, PT, P0, PT, PT, 0x8, 0x80 ;  /* 0x000000000080781c */ /* 0x000fee000070e170 */
[----:B------:R-:W-:Y:S11]  /*5020*/  @P2 FSETP.EQ.AND P0, PT, R53, RZ, PT ;  /* 0x000000ff3500220b */ /* 0x000ff60003f02000 */
[----:B------:R-:W-:Y:S02]  /*5030*/  @!UPT UIADD3 URZ, UPT, UPT, URZ, URZ, URZ ;  /* 0x000000fffffff290 */ /* 0x000fe4000fffe0ff */
.L_x_81:
[----:B------:R-:W3:Y:S01]  /*5040*/  SYNCS.PHASECHK.TRANS64.TRYWAIT P2, [UR4+0x50], R24 ;  /* 0x00005018ff0075a7 */ /* 0x000ee20008041104 */
[----:B------:R-:W-:Y:S04]  /*5050*/  ELECT P4, URZ, PT ;  /* 0x0000000000ff782f */ /* 0x000fe80003880000 */
[----:B------:R-:W-:Y:S11]  /*5060*/  PLOP3.LUT P4, PT, P0, P4, PT, 0xf2, 0x2f ;  /* 0x00000000002f781c */ /* 0x000ff60000789e72 */
[----:B------:R-:W-:Y:S02]  /*5070*/  @!UPT UIADD3 URZ, UPT, UPT, URZ, URZ, URZ ;  /* 0x000000fffffff290 */ /* 0x000fe4000fffe0ff */
[----:B--2---:R-:W-:Y:S05]  /*5080*/  @!P4 IADD3 R8, P0, PT, R28, 0x980, RZ ;  /* 0x000009801c08c810 */ /* 0x004fea0007f1e0ff */
[----:B-1----:R-:W-:Y:S01]  /*5090*/  @!P4 IMAD.X R2, RZ, RZ, R29, P0 ;  /* 0x000000ffff02c224 */ /* 0x002fe200000e061d */
[----:B---3--:R-:W-:Y:S07]  /*50a0*/  @!P2 BRA `(.L_x_82) ;  /* 0x0000009c00d4a947 */ /* 0x008fee0003800000 */
.L_x_215:
[----:B------:R-:W-:Y:S01]  /*50b0*/  @!P4 R2UR UR6, R8 ;  /* 0x000000000806c2ca */ /* 0x000fe200000e0000 */
[----:B------:R-:W-:Y:S01]  /*50c0*/  VOTEU.ALL UP2, P4 ;  /* 0x0000000000ff7886 */ /* 0x000fe20002040000 */
[----:B------:R-:W-:Y:S01]  /*50d0*/  @!P4 R2UR UR5, R2 ;  /* 0x000000000205c2ca */ /* 0x000fe200000e0000 */
[----:B------:R-:W-:Y:S01]  /*50e0*/  VOTEU.ALL UP3, P4 ;  /* 0x0000000000ff7886 */ /* 0x000fe20002060000 */
[----:B------:R-:W-:Y:S01]  /*50f0*/  UMOV UR14, 0x0 ;  /* 0x00000000000e7882 */ /* 0x000fe20000000000 */
[----:B------:R-:W-:Y:S01]  /*5100*/  UMOV UR15, 0x10000000 ;  /* 0x10000000000f7882 */ /* 0x000fe20000000000 */
[----:B------:R-:W-:Y:S01]  /*5110*/  @!UP2 UIADD3 UR48, UPT, UPT, UR4, 0x200, URZ ;  /* 0x000002000430a890 */ /* 0x000fe2000fffe0ff */
[----:B-1----:R-:W-:Y:S01]  /*5120*/  @!P4 IMAD.MOV.U32 R0, RZ, RZ, 0x1000 ;  /* 0x00001000ff00c424 */ /* 0x002fe200078e00ff */
[----:B------:R-:W-:Y:S02]  /*5130*/  @!UP2 UIADD3 UR10, UPT, UPT, UR50, 0x40, URZ ;  /* 0x00000040320aa890 */ /* 0x000fe4000fffe0ff */
[----:B------:R-:W-:Y:S01]  /*5140*/  @!UP2 UIADD3 UR8, UPT, UPT, UR4, 0xa00, URZ ;  /* 0x00000a000408a890 */ /* 0x000fe2000fffe0ff */
[----:B------:R-:W-:Y:S02]  /*5150*/  VOTEU.ALL UP2, P4 ;  /* 0x0000000000ff7886 */ /* 0x000fe40002040000 */
[----:B------:R-:W-:Y:S01]  /*5160*/  IMAD.U32 R8, RZ, RZ, UR6 ;  /* 0x00000006ff087e24 */ /* 0x000fe2000f8e00ff */
[----:B------:R-:W-:Y:S01]  /*5170*/  UMOV UR9, UR49 ;  /* 0x0000003100097c82 */ /* 0x000fe20008000000 */
[----:B------:R-:W-:Y:S01]  /*5180*/  IMAD.U32 R9, RZ, RZ, UR5 ;  /* 0x00000005ff097e24 */ /* 0x000fe2000f8e00ff */
[----:B------:R-:W-:Y:S01]  /*5190*/  UMOV UR11, UR51 ;  /* 0x00000033000b7c82 */ /* 0x000fe20008000000 */
[----:B------:R-:W-:Y:S01]  /*51a0*/  UMOV UR12, UR52 ;  /* 0x00000034000c7c82 */ /* 0x000fe20008000000 */
[----:B------:R-:W-:Y:S01]  /*51b0*/  @!P4 R2UR UR6, R8 ;  /* 0x000000000806c2ca */ /* 0x000fe200000e0000 */
[----:B------:R-:W-:Y:S01]  /*51c0*/  UPRMT UR13, UR58, 0x654, UR49 ;  /* 0x000006543a0d7896 */ /* 0x000fe20008000031 */
[----:B------:R-:W-:Y:S02]  /*51d0*/  @!P4 R2UR UR7, R9 ;  /* 0x000000000907c2ca */ /* 0x000fe400000e0000 */
[----:B------:R-:W-:Y:S05]  /*51e0*/  @!P4 IADD3 R8, P0, PT, R28, 0x980, RZ ;  /* 0x000009801c08c810 */ /* 0x000fea0007f1e0ff */
[----:B------:R-:W-:Y:S06]  /*51f0*/  @!P4 IMAD.X R2, RZ, RZ, R29, P0 ;  /* 0x000000ffff02c224 */ /* 0x000fec00000e061d */
[----:B------:R1:W-:Y:S01]  /*5200*/  @!UP3 UTMALDG.3D [UR48], [UR6], desc[UR14] ;  /* 0x00000e300600b5b4 */ /* 0x0003e20008011000 */
[----:B------:R1:W-:Y:S01]  /*5210*/  @!UP2 UTMALDG.3D [UR8], [UR6], desc[UR14] ;  /* 0x00000e080600a5b4 */ /* 0x0003e20008011000 */
[----:B------:R1:W-:Y:S01]  /*5220*/  @!P4 SYNCS.ARRIVE.TRANS64.RED.A0TR RZ, [UR4+0x30], R0 ;  /* 0x00003000ffffc9a7 */ /* 0x0003e20008300404 */
[----:B------:R-:W-:Y:S01]  /*5230*/  SYNCS.ARRIVE.TRANS64.RED.A1T0 RZ, [UR13], RZ ;  /* 0x000000ffffff79a7 */ /* 0x000fe2000810040d */
[----:B------:R-:W2:Y:S02]  /*5240*/  SYNCS.PHASECHK.TRANS64.TRYWAIT P2, [UR4+0x58], R24 ;  /* 0x00005818ff0075a7 */ /* 0x000ea40008041104 */
[----:B-12---:R-:W-:Y:S05]  /*5250*/  @!P2 BRA `(.L_x_83) ;  /* 0x0000009c0080a947 */ /* 0x006fea0003800000 */
.L_x_217:
        /* <DEDUP_REMOVED lines=8> */
[----:B------:R-:W-:Y:S01]  /*52e0*/  @!UP2 UIADD3 UR40, UPT, UPT, UR4, 0x1200, URZ ;  /* 0x000012000428a890 */ /* 0x000fe2000fffe0ff */
[----:B------:R-:W-:Y:S01]  /*52f0*/  UMOV UR42, UR50 ;  /* 0x00000032002a7c82 */ /* 0x000fe20008000000 */
[----:B------:R-:W-:Y:S01]  /*5300*/  UMOV UR44, UR52 ;  /* 0x00000034002c7c82 */ /* 0x000fe20008000000 */
[----:B------:R-:W-:Y:S02]  /*5310*/  @!UP2 UIADD3 UR10, UPT, UPT, UR50, 0x40, URZ ;  /* 0x00000040320aa890 */ /* 0x000fe4000fffe0ff */
[----:B------:R-:W-:Y:S01]  /*5320*/  IMAD.U32 R8, RZ, RZ, UR6 ;  /* 0x00000006ff087e24 */ /* 0x000fe2000f8e00ff */
[----:B------:R-:W-:Y:S01]  /*5330*/  @!UP2 UIADD3 UR8, UPT, UPT, UR4, 0x1a00, URZ ;  /* 0x00001a000408a890 */ /* 0x000fe2000fffe0ff */
[----:B------:R-:W-:Y:S01]  /*5340*/  IMAD.U32 R9, RZ, RZ, UR5 ;  /* 0x00000005ff097e24 */ /* 0x000fe2000f8e00ff */
[----:B------:R-:W-:Y:S01]  /*5350*/  VOTEU.ALL UP2, P4 ;  /* 0x0000000000ff7886 */ /* 0x000fe20002040000 */
[----:B------:R-:W-:Y:S01]  /*5360*/  UMOV UR9, UR41 ;  /* 0x0000002900097c82 */ /* 0x000fe20008000000 */
[----:B------:R-:W-:Y:S01]  /*5370*/  @!P4 R2UR UR6, R8 ;  /* 0x000000000806c2ca */ /* 0x000fe200000e0000 */
[----:B------:R-:W-:Y:S01]  /*5380*/  UMOV UR12, UR52 ;  /* 0x00000034000c7c82 */ /* 0x000fe20008000000 */
[----:B------:R-:W-:Y:S01]  /*5390*/  @!P4 R2UR UR7, R9 ;  /* 0x000000000907c2ca */ /* 0x000fe200000e0000 */
[----:B------:R-:W-:Y:S01]  /*53a0*/  UMOV UR11, UR43 ;  /* 0x0000002b000b7c82 */ /* 0x000fe20008000000 */
[----:B------:R-:W-:Y:S01]  /*53b0*/  UPRMT UR14, UR58, 0x654, UR41 ;  /* 0x000006543a0e7896 */ /* 0x000fe20008000029 */
[----:B------:R-:W-:Y:S05]  /*53c0*/  @!P4 IADD3 R8, P0, PT, R28, 0x980, RZ ;  /* 0x000009801c08c810 */ /* 0x000fea0007f1e0ff */
[----:B------:R-:W-:Y:S05]  /*53d0*/  @!P4 IMAD.X R2, RZ, RZ, R29, P0 ;  /* 0x000000ffff02c224 */ /* 0x000fea00000e061d */
[----:B------:R1:W-:Y:S01]  /*53e0*/  @!UP3 UTMALDG.3D [UR40], [UR6], desc[UR16] ;  /* 0x000010280600b5b4 */ /* 0x0003e20008011000 */
[----:B------:R1:W-:Y:S01]  /*53f0*/  @!UP2 UTMALDG.3D [UR8], [UR6], desc[UR16] ;  /* 0x000010080600a5b4 */ /* 0x0003e20008011000 */
[----:B------:R1:W-:Y:S01]  /*5400*/  @!P4 SYNCS.ARRIVE.TRANS64.RED.A0TR RZ, [UR4+0x38], R0 ;  /* 0x00003800ffffc9a7 */ /* 0x0003e20008300404 */
[----:B------:R-:W-:Y:S01]  /*5410*/  SYNCS.ARRIVE.TRANS64.RED.A1T0 RZ, [UR14], RZ ;  /* 0x000000ffffff79a7 */ /* 0x000fe2000810040e */
[----:B------:R-:W2:Y:S02]  /*5420*/  SYNCS.PHASECHK.TRANS64.TRYWAIT P2, [UR4+0x60], R24 ;  /* 0x00006018ff0075a7 */ /* 0x000ea40008041104 */
[----:B-12---:R-:W-:Y:S05]  /*5430*/  @!P2 BRA `(.L_x_84) ;  /* 0x0000009c0020a947 */ /* 0x006fea0003800000 */
.L_x_219:
[----:B------:R-:W-:Y:S01]  /*5440*/  @!P4 R2UR UR6, R8 ;  /* 0x000000000806c2ca */ /* 0x000fe200000e0000 */
[----:B------:R-:W-:Y:S01]  /*5450*/  VOTEU.ALL UP2, P4 ;  /* 0x0000000000ff7886 */ /* 0x000fe20002040000 */
[----:B------:R-:W-:Y:S01]  /*5460*/  @!P4 R2UR UR5, R2 ;  /* 0x000000000205c2ca */ /* 0x000fe200000e0000 */
[----:B------:R-:W-:Y:S01]  /*5470*/  UIADD3 UR34, UPT, UPT, UR50, 0x10, URZ ;  /* 0x0000001032227890 */ /* 0x000fe2000fffe0ff */
[----:B-1----:R-:W-:Y:S01]  /*5480*/  @!P4 IMAD.MOV.U32 R0, RZ, RZ, 0x1000 ;  /* 0x00001000ff00c424 */ /* 0x002fe200078e00ff */
[----:B------:R-:W-:Y:S01]  /*5490*/  VOTEU.ALL UP3, P4 ;  /* 0x0000000000ff7886 */ /* 0x000fe20002060000 */
[----:B------:R-:W-:Y:S01]  /*54a0*/  @!UP2 UIADD3 UR32, UPT, UPT, UR4, 0x2200, URZ ;  /* 0x000022000420a890 */ /* 0x000fe2000fffe0ff */
[----:B------:R-:W-:Y:S01]  /*54b0*/  UMOV UR16, 0x0 ;  /* 0x0000000000107882 */ /* 0x000fe20000000000 */
[----:B------:R-:W-:Y:S01]  /*54c0*/  UMOV UR17, 0x10000000 ;  /* 0x1000000000117882 */ /* 0x000fe20000000000 */
        /* <DEDUP_REMOVED lines=21> */
.L_x_221:
        /* <DEDUP_REMOVED lines=9> */
[----:B------:R-:W-:Y:S01]  /*56b0*/  SHF.L.U32 R30, RZ, 0x1f, RZ ;  /* 0x0000001fff1e7819 */ /* 0x000fe200000006ff */
[----:B------:R-:W-:Y:S01]  /*56c0*/  UMOV UR26, UR34 ;  /* 0x00000022001a7c82 */ /* 0x000fe20008000000 */
[----:B------:R-:W-:Y:S01]  /*56d0*/  UMOV UR28, UR52 ;  /* 0x00000034001c7c82 */ /* 0x000fe20008000000 */
[----:B------:R-:W-:Y:S01]  /*56e0*/  @!UP2 UIADD3 UR10, UPT, UPT, UR50, 0x50, URZ ;  /* 0x00000050320aa890 */ /* 0x000fe2000fffe0ff */
        /* <DEDUP_REMOVED lines=18> */
.L_x_223:
        /* <DEDUP_REMOVED lines=11> */
[----:B------:R-:W-:Y:S02]  /*58c0*/  UMOV UR20, UR52 ;  /* 0x0000003400147c82 */ /* 0x000fe40008000000 */
[----:B------:R-:W-:Y:S01]  /*58d0*/  IMAD.U32 R8, RZ, RZ, UR6 ;  /* 0x00000006ff087e24 */ /* 0x000fe2000f8e00ff */
[----:B------:R-:W-:Y:S01]  /*58e0*/  @!UP2 UIADD3 UR10, UPT, UPT, UR50, 0x60, URZ ;  /* 0x00000060320aa890 */ /* 0x000fe2000fffe0ff */
[----:B------:R-:W-:Y:S01]  /*58f0*/  IMAD.U32 R9, RZ, RZ, UR5 ;  /* 0x00000005ff097e24 */ /* 0x000fe2000f8e00ff */
[----:B------:R-:W-:Y:S02]  /*5900*/  @!UP2 UIADD3 UR8, UPT, UPT, UR4, 0xa00, URZ ;  /* 0x00000a000408a890 */ /* 0x000fe4000fffe0ff */
[----:B------:R-:W-:Y:S01]  /*5910*/  @!P4 R2UR UR6, R8 ;  /* 0x000000000806c2ca */ /* 0x000fe200000e0000 */
[----:B------:R-:W-:Y:S01]  /*5920*/  VOTEU.ALL UP2, P4 ;  /* 0x0000000000ff7886 */ /* 0x000fe20002040000 */
[----:B------:R-:W-:Y:S01]  /*5930*/  @!P4 R2UR UR7, R9 ;  /* 0x000000000907c2ca */ /* 0x000fe200000e0000 */
[----:B------:R-:W-:Y:S01]  /*5940*/  UMOV UR9, UR49 ;  /* 0x0000003100097c82 */ /* 0x000fe20008000000 */
[----:B------:R-:W-:Y:S01]  /*5950*/  UMOV UR11, UR51 ;  /* 0x00000033000b7c82 */ /* 0x000fe20008000000 */
[----:B------:R-:W-:Y:S01]  /*5960*/  UMOV UR12, UR52 ;  /* 0x00000034000c7c82 */ /* 0x000fe20008000000 */
[----:B------:R-:W-:Y:S05]  /*5970*/  @!P4 IADD3 R8, P0, PT, R28, 0x980, RZ ;  /* 0x000009801c08c810 */ /* 0x000fea0007f1e0ff */
[----:B------:R-:W-:Y:S04]  /*5980*/  @!P4 IMAD.X R2, RZ, RZ, R29, P0 ;  /* 0x000000ffff02c224 */ /* 0x000fe800000e061d */
[----:B------:R1:W-:Y:S01]  /*5990*/  @!UP3 UTMALDG.3D [UR16], [UR6], desc[UR26] ;  /* 0x00001a100600b5b4 */ /* 0x0003e20008011000 */
[----:B------:R1:W-:Y:S01]  /*59a0*/  @!UP2 UTMALDG.3D [UR8], [UR6], desc[UR26] ;  /* 0x00001a080600a5b4 */ /* 0x0003e20008011000 */
[----:B------:R1:W-:Y:S01]  /*59b0*/  @!P4 SYNCS.ARRIVE.TRANS64.RED.A0TR RZ, [UR4+0x30], R0 ;  /* 0x00003000ffffc9a7 */ /* 0x0003e20008300404 */
[----:B------:R-:W-:Y:S01]  /*59c0*/  SYNCS.ARRIVE.TRANS64.RED.A1T0 RZ, [UR13], RZ ;  /* 0x000000ffffff79a7 */ /* 0x000fe2000810040d */
[----:B------:R-:W2:Y:S02]  /*59d0*/  SYNCS.PHASECHK.TRANS64.TRYWAIT P2, [UR4+0x58], R30 ;  /* 0x0000581eff0075a7 */ /* 0x000ea40008041104 */
[----:B-12---:R-:W-:Y:S05]  /*59e0*/  @!P2 BRA `(.L_x_87) ;  /* 0x0000009400fca947 */ /* 0x006fea0003800000 */
.L_x_225:
        /* <DEDUP_REMOVED lines=29> */
.L_x_227:
[----:B------:R-:W2:Y:S01]  /*5bc0*/  LDC.64 R12, c[0x0][0xf18] ;  /* 0x0003c600ff0c7b82 */ /* 0x000ea20000000a00 */
[----:B------:R-:W-:Y:S01]  /*5bd0*/  @!P4 R2UR UR5, R2 ;  /* 0x000000000205c2ca */ /* 0x000fe200000e0000 */
[----:B------:R-:W-:Y:S01]  /*5be0*/  VOTEU.ALL UP2, P4 ;  /* 0x0000000000ff7886 */ /* 0x000fe20002040000 */
[----:B------:R-:W-:Y:S01]  /*5bf0*/  @!P4 R2UR UR6, R8 ;  /* 0x000000000806c2ca */ /* 0x000fe200000e0000 */
[----:B------:R-:W-:Y:S01]  /*5c00*/  UIADD3 UR18, UPT, UPT, UR50, 0x30, URZ ;  /* 0x0000003032127890 */ /* 0x000fe2000fffe0ff */
[----:B-1----:R-:W-:Y:S03]  /*5c10*/  @!P4 IMAD.MOV.U32 R0, RZ, RZ, 0x1000 ;  /* 0x00001000ff00c424 */ /* 0x002fe600078e00ff */
[----:B------:R-:W1:Y:S01]  /*5c20*/  @!P1 LDC R2, c[0x0][0xf0c] ;  /* 0x0003c300ff029b82 */ /* 0x000e620000000800 */
[----:B------:R-:W-:Y:S01]  /*5c30*/  @!UP2 UIADD3 UR16, UPT, UPT, UR4, 0x2200, URZ ;  /* 0x000022000410a890 */ /* 0x000fe2000fffe0ff */
[----:B------:R-:W-:Y:S01]  /*5c40*/  @P3 SHF.R.U32.HI R25, RZ, 0x10, R17 ;  /* 0x00000010ff193819 */ /* 0x000fe20000011611 */
[----:B------:R-:W-:Y:S01]  /*5c50*/  VOTEU.ALL UP3, P4 ;  /* 0x0000000000ff7886 */ /* 0x000fe20002060000 */
[----:B------:R-:W-:Y:S01]  /*5c60*/  UMOV UR26, 0x0 ;  /* 0x00000000001a7882 */ /* 0x000fe20000000000 */
[----:B------:R-:W-:Y:S01]  /*5c70*/  UMOV UR27, 0x10000000 ;  /* 0x10000000001b7882 */ /* 0x000fe20000000000 */
[----:B------:R-:W-:Y:S01]  /*5c80*/  UMOV UR17, UR33 ;  /* 0x0000002100117c82 */ /* 0x000fe20008000000 */
[----:B------:R-:W-:Y:S01]  /*5c90*/  UMOV UR19, UR51 ;  /* 0x0000003300137c82 */ /* 0x000fe20008000000 */
[----:B------:R-:W-:Y:S01]  /*5ca0*/  IMAD.U32 R9, RZ, RZ, UR5 ;  /* 0x00000005ff097e24 */ /* 0x000fe2000f8e00ff */
[----:B------:R-:W-:Y:S01]  /*5cb0*/  UMOV UR20, UR52 ;  /* 0x0000003400147c82 */ /* 0x000fe20008000000 */
[----:B------:R-:W-:Y:S01]  /*5cc0*/  IMAD.U32 R8, RZ, RZ, UR6 ;  /* 0x00000006ff087e24 */ /* 0x000fe2000f8e00ff */
[----:B------:R-:W-:Y:S01]  /*5cd0*/  @!UP2 UIADD3 UR10, UPT, UPT, UR50, 0x70, URZ ;  /* 0x00000070320aa890 */ /* 0x000fe2000fffe0ff */
[----:B------:R-:W-:Y:S01]  /*5ce0*/  VIADD R27, R27, 0x1 ;  /* 0x000000011b1b7836 */ /* 0x000fe20000000000 */
[----:B------:R-:W-:Y:S01]  /*5cf0*/  @!P4 R2UR UR7, R9 ;  /* 0x000000000907c2ca */ /* 0x000fe200000e0000 */
[----:B------:R-:W-:Y:S01]  /*5d00*/  @!UP2 UIADD3 UR8, UPT, UPT, UR4, 0x2a00, URZ ;  /* 0x00002a000408a890 */ /* 0x000fe2000fffe0ff */
[----:B------:R-:W-:Y:S01]  /*5d10*/  @!P4 R2UR UR6, R8 ;  /* 0x000000000806c2ca */ /* 0x000fe200000e0000 */
[----:B------:R-:W-:Y:S01]  /*5d20*/  VOTEU.ALL UP2, P4 ;  /* 0x0000000000ff7886 */ /* 0x000fe20002040000 */
[----:B------:R-:W3:Y:S01]  /*5d30*/  LDC.64 R8, c[0x0][0xf10] ;  /* 0x0003c400ff087b82 */ /* 0x000ee20000000a00 */
[----:B------:R-:W-:Y:S01]  /*5d40*/  UMOV UR9, UR33 ;  /* 0x0000002100097c82 */ /* 0x000fe20008000000 */
[----:B------:R-:W-:Y:S01]  /*5d50*/  UMOV UR11, UR51 ;  /* 0x00000033000b7c82 */ /* 0x000fe20008000000 */
[----:B------:R-:W-:Y:S08]  /*5d60*/  UMOV UR12, UR52 ;  /* 0x00000034000c7c82 */ /* 0x000ff00008000000 */
[----:B------:R1:W-:Y:S01]  /*5d70*/  @!UP3 UTMALDG.3D [UR16], [UR6], desc[UR26] ;  /* 0x00001a100600b5b4 */ /* 0x0003e20008011000 */
[----:B------:R1:W-:Y:S01]  /*5d80*/  @!UP2 UTMALDG.3D [UR8], [UR6], desc[UR26] ;  /* 0x00001a080600a5b4 */ /* 0x0003e20008011000 */
[----:B------:R5:W-:Y:S01]  /*5d90*/  @!P4 SYNCS.ARRIVE.TRANS64.RED.A0TR RZ, [UR4+0x40], R0 ;  /* 0x00004000ffffc9a7 */ /* 0x000be20008300404 */
[C---:B---3--:R-:W-:Y:S01]  /*5da0*/  @!P1 IMAD.HI.U32 R8, R11.reuse, R8, RZ ;  /* 0x000000080b089227 */ /* 0x048fe200078e00ff */
[----:B--2---:R-:W-:Y:S02]  /*5db0*/  @!P1 ISETP.NE.AND P0, PT, R12, 0x1, PT ;  /* 0x000000010c00980c */ /* 0x004fe40003f05270 */
[----:B-1----:R-:W-:Y:S01]  /*5dc0*/  @!P1 ISETP.NE.AND P2, PT, R2, 0x1, PT ;  /* 0x000000010200980c */ /* 0x002fe20003f45270 */
[C---:B------:R-:W-:Y:S01]  /*5dd0*/  @!P1 IMAD.HI.U32 R13, R10.reuse, R13, RZ ;  /* 0x0000000d0a0d9227 */ /* 0x040fe200078e00ff */
[----:B------:R-:W-:Y:S04]  /*5de0*/  @!P1 SHF.R.U32.HI R8, RZ, R9, R8 ;  /* 0x00000009ff089219 */ /* 0x000fe80000011608 */
[----:B------:R-:W-:Y:S01]  /*5df0*/  @!P1 SEL R8, R11, R8, !P2 ;  /* 0x000000080b089207 */ /* 0x000fe20005000000 */
[----:B------:R-:W-:Y:S01]  /*5e00*/  SYNCS.ARRIVE.TRANS64.RED.A1T0 RZ, [UR15], RZ ;  /* 0x000000ffffff79a7 */ /* 0x000fe2000810040f */
[----:B------:R-:W1:Y:S01]  /*5e10*/  SYNCS.PHASECHK.TRANS64.TRYWAIT P5, [UR4+0x68], R30 ;  /* 0x0000681eff0075a7 */ /* 0x000e6200080a1104 */
[----:B-----5:R-:W2:Y:S02]  /*5e20*/  @!P1 LDC R0, c[0x0][0xf20] ;  /* 0x0003c800ff009b82 */ /* 0x020ea40000000800 */
[----:B--2---:R-:W-:Y:S04]  /*5e30*/  @!P1 SHF.R.U32.HI R0, RZ, R0, R13 ;  /* 0x00000000ff009219 */ /* 0x004fe8000001160d */
[----:B------:R-:W-:Y:S05]  /*5e40*/  @!P1 SEL R9, R10, R0, !P0 ;  /* 0x000000000a099207 */ /* 0x000fea0004000000 */
[----:B------:R-:W-:Y:S02]  /*5e50*/  @!P1 IMAD.IADD R0, R9, 0x1, -R8 ;  /* 0x0000000109009824 */ /* 0x000fe400078e0a08 */
[----:B------:R-:W-:Y:S02]  /*5e60*/  @!P1 IMAD.IADD R8, R8, 0x1, -R9 ;  /* 0x0000000108089824 */ /* 0x000fe400078e0a09 */
[----:B------:R-:W-:Y:S02]  /*5e70*/  @!P1 IMAD R11, R0, R2, R11 ;  /* 0x00000002000b9224 */ /* 0x000fe400078e020b */
[----:B------:R-:W-:Y:S01]  /*5e80*/  @!P1 IMAD R10, R8, R12, R10 ;  /* 0x0000000c080a9224 */ /* 0x000fe200078e020a */
[----:B-1----:R-:W-:Y:S06]  /*5e90*/  @!P5 BRA `(.L_x_89) ;  /* 0x000000940000d947 */ /* 0x002fec0003800000 */
.L_x_229:
[----:B------:R-:W-:Y:S01]  /*5ea0*/  @!P4 IADD3 R2, P0, PT, R28, 0x980, RZ ;  /* 0x000009801c02c810 */ /* 0x000fe20007f1e0ff */
[----:B------:R-:W-:Y:S01]  /*5eb0*/  VOTEU.ALL UP2, P4 ;  /* 0x0000000000ff7886 */ /* 0x000fe20002040000 */
[----:B------:R-:W-:Y:S01]  /*5ec0*/  VOTEU.ALL UP3, P4 ;  /* 0x0000000000ff7886 */ /* 0x000fe20002060000 */
[----:B------:R-:W-:Y:S01]  /*5ed0*/  UMOV UR14, 0x0 ;  /* 0x00000000000e7882 */ /* 0x000fe20000000000 */
[----:B------:R-:W-:Y:S01]  /*5ee0*/  @!P4 R2UR UR6, R2 ;  /* 0x000000000206c2ca */ /* 0x000fe200000e0000 */
[----:B-1----:R-:W-:Y:S01]  /*5ef0*/  @!P4 IMAD.X R0, RZ, RZ, R29, P0 ;  /* 0x000000ffff00c224 */ /* 0x002fe200000e061d */
[----:B------:R-:W-:Y:S01]  /*5f00*/  @!UP2 UIADD3 UR19, UPT, UPT, UR51, 0x40, URZ ;  /* 0x000000403313a890 */ /* 0x000fe2000fffe0ff */
[----:B------:R-:W-:Y:S01]  /*5f10*/  R2UR UR13, R87 ;  /* 0x00000000570d72ca */ /* 0x000fe200000e0000 */
[----:B------:R-:W-:Y:S01]  /*5f20*/  @!UP2 UIADD3 UR16, UPT, UPT, UR4, 0x3200, URZ ;  /* 0x000032000410a890 */ /* 0x000fe2000fffe0ff */
[----:B------:R-:W-:Y:S01]  /*5f30*/  VIADD R2, R10, UR63 ;  /* 0x0000003f0a027c36 */ /* 0x000fe20008000000 */
[----:B------:R-:W-:Y:S01]  /*5f40*/  @!P4 R2UR UR5, R0 ;  /* 0x000000000005c2ca */ /* 0x000fe200000e0000 */
[----:B------:R-:W-:Y:S01]  /*5f50*/  UMOV UR15, 0x10000000 ;  /* 0x10000000000f7882 */ /* 0x000fe20000000000 */
[----:B------:R-:W-:Y:S01]  /*5f60*/  UMOV UR17, UR25 ;  /* 0x0000001900117c82 */ /* 0x000fe20008000000 */
[----:B------:R-:W-:Y:S01]  /*5f70*/  UMOV UR20, UR52 ;  /* 0x0000003400147c82 */ /* 0x000fe20008000000 */
[----:B------:R-:W-:Y:S01]  /*5f80*/  @!UP2 UIADD3 UR10, UPT, UPT, UR50, 0x70, URZ ;  /* 0x00000070320aa890 */ /* 0x000fe2000fffe0ff */
[----:B------:R-:W-:Y:S01]  /*5f90*/  ISETP.NE.AND P0, PT, R27, 0x2, PT ;  /* 0x000000021b00780c */ /* 0x000fe20003f05270 */
[----:B------:R-:W-:Y:S01]  /*5fa0*/  @!UP2 UIADD3 UR8, UPT, UPT, UR4, 0x3a00, URZ ;  /* 0x00003a000408a890 */ /* 0x000fe2000fffe0ff */
[----:B------:R-:W-:Y:S01]  /*5fb0*/  IMAD.U32 R8, RZ, RZ, UR6 ;  /* 0x00000006ff087e24 */ /* 0x000fe2000f8e00ff */
[----:B------:R-:W-:Y:S01]  /*5fc0*/  VOTEU.ALL UP2, P4 ;  /* 0x0000000000ff7886 */ /* 0x000fe20002040000 */
[----:B------:R-:W-:Y:S01]  /*5fd0*/  UMOV UR9, UR25 ;  /* 0x0000001900097c82 */ /* 0x000fe20008000000 */
[----:B------:R-:W-:Y:S01]  /*5fe0*/  UMOV UR12, UR52 ;  /* 0x00000034000c7c82 */ /* 0x000fe20008000000 */
[----:B------:R-:W-:Y:S01]  /*5ff0*/  UMOV UR11, UR19 ;  /* 0x00000013000b7c82 */ /* 0x000fe20008000000 */
[----:B------:R-:W-:Y:S01]  /*6000*/  @!P4 R2UR UR6, R8 ;  /* 0x000000000806c2ca */ /* 0x000fe200000e0000 */
[----:B------:R-:W-:Y:S01]  /*6010*/  IMAD.U32 R9, RZ, RZ, UR5 ;  /* 0x00000005ff097e24 */ /* 0x000fe2000f8e00ff */
[----:B------:R-:W-:Y:S01]  /*6020*/  @P3 R2UR UR52, R25 ;  /* 0x00000000193432ca */ /* 0x000fe200000e0000 */
[----:B------:R-:W-:Y:S01]  /*6030*/  VIADD R0, R11, UR13 ;  /* 0x0000000d0b007c36 */ /* 0x000fe20008000000 */
[----:B------:R-:W-:Y:S02]  /*6040*/  SEL R27, R27, RZ, P0 ;  /* 0x000000ff1b1b7207 */ /* 0x000fe40000000000 */
[----:B------:R-:W-:Y:S11]  /*6050*/  @!P4 R2UR UR7, R9 ;  /* 0x000000000907c2ca */ /* 0x000ff600000e0000 */
[----:B------:R-:W-:Y:S02]  /*6060*/  @!UPT UIADD3 URZ, UPT, UPT, URZ, URZ, URZ ;  /* 0x000000fffffff290 */ /* 0x000fe4000fffe0ff */
[----:B------:R1:W-:Y:S01]  /*6070*/  @!UP3 UTMALDG.3D [UR16], [UR6], desc[UR14] ;  /* 0x00000e100600b5b4 */ /* 0x0003e20008011000 */
[----:B------:R2:W-:Y:S01]  /*6080*/  @!UP2 UTMALDG.3D [UR8], [UR6], desc[UR14] ;  /* 0x00000e080600a5b4 */ /* 0x0005e20008011000 */
[----:B------:R3:W-:Y:S01]  /*6090*/  @!P4 SYNCS.ARRIVE.TRANS64.RED.A0TR RZ, [UR4+0x48], R23 ;  /* 0x00004817ffffc9a7 */ /* 0x0007e20008300404 */
[----:B------:R-:W-:Y:S01]  /*60a0*/  UPLOP3.LUT UP2, UPT, UPT, UPT, UPT, 0x80, 0x8 ;  /* 0x000000000008789c */ /* 0x000fe20003f4f070 */
[----:B------:R-:W-:Y:S01]  /*60b0*/  SYNCS.ARRIVE.TRANS64.RED.A1T0 RZ, [UR21], RZ ;  /* 0x000000ffffff79a7 */ /* 0x000fe20008100415 */
[----:B-1----:R-:W-:Y:S02]  /*60c0*/  R2UR UR20, R0 ;  /* 0x00000000001472ca */ /* 0x002fe400000e0000 */
[----:B------:R-:W-:Y:S04]  /*60d0*/  SEL R0, RZ, 0x1, P0 ;  /* 0x00000001ff007807 */ /* 0x000fe80000000000 */
[----:B------:R-:W-:Y:S02]  /*60e0*/  LOP3.LUT R26, R26, R0, RZ, 0x3c, !PT ;  /* 0x000000001a1a7212 */ /* 0x000fe400078e3cff */
[----:B--2---:R-:W-:Y:S01]  /*60f0*/  R2UR UR12, R2 ;  /* 0x00000000020c72ca */ /* 0x004fe200000e0000 */
[----:B------:R-:W-:Y:S03]  /*6100*/  @!UPT UIADD3 URZ, UPT, UPT, URZ, URZ, URZ ;  /* 0x000000fffffff290 */ /* 0x000fe6000fffe0ff */
[----:B------:R-:W-:Y:S11]  /*6110*/  @P3 BRA `(.L_x_90) ;  /* 0xffffffe8004c3947 */ /* 0x000ff6000383ffff */
[----:B------:R-:W1:Y:S02]  /*6120*/  SYNCS.PHASECHK.TRANS64.TRYWAIT P0, [UR4+0x50], R24 ;  /* 0x00005018ff0075a7 */ /* 0x000e640008001104 */
[----:B-1----:R-:W-:Y:S05]  /*6130*/  @!P0 BRA `(.L_x_91) ;  /* 0x0000009000708947 */ /* 0x002fea0003800000 */
.L_x_231:
[----:B------:R-:W2:Y:S02]  /*6140*/  SYNCS.PHASECHK.TRANS64.TRYWAIT P0, [UR4+0x58], R24 ;  /* 0x00005818ff0075a7 */ /* 0x000ea40008001104 */
[----:B--2---:R-:W-:Y:S05]  /*6150*/  @!P0 BRA `(.L_x_92) ;  /* 0x0000009000808947 */ /* 0x004fea0003800000 */
.L_x_233:
[----:B------:R-:W2:Y:S01]  /*6160*/  SYNCS.PHASECHK.TRANS64.TRYWAIT P0, [UR4+0x60], R24 ;  /* 0x00006018ff0075a7 */ /* 0x000ea20008001104 */
[----:B-1----:R-:W-:Y:S01]  /*6170*/  HFMA2 R0, -RZ, RZ, 0, 5.9604644775390625e-08 ;  /* 0x00000001ff007431 */ /* 0x002fe200000001ff */
[----:B--2---:R-:W-:Y:S06]  /*6180*/  @!P0 BRA `(.L_x_93) ;  /* 0x00000090008c8947 */ /* 0x004fec0003800000 */
.L_x_235:
[----:B-1----:R-:W-:Y:S02]  /*6190*/  MOV R2, UR4 ;  /* 0x0000000400027c02 */ /* 0x002fe40008000f00 */
[----:B------:R-:W-:-:S07]  /*61a0*/  SHF.L.U32 R0, R0, 0x1f, RZ ;  /* 0x0000001f00007819 */ /* 0x000fce00000006ff */
.L_x_94:
[----:B-1----:R1:W2:Y:S02]  /*61b0*/  SYNCS.PHASECHK.TRANS64.TRYWAIT P0, [R2+URZ+0x68], R0 ;  /* 0x00006800020075a7 */ /* 0x0022a400080011ff */
[----:B--2---:R-:W-:Y:S05]  /*61c0*/  @!P0 NANOSLEEP.SYNCS 0x989680 ;  /* 0x009896800000895d */ /* 0x004fea0003900000 */
[----:B------:R-:W2:Y:S02]  /*61d0*/  @!P0 SYNCS.PHASECHK.TRANS64 P0, [R2+URZ+0x68], R0 ;  /* 0x00006800020085a7 */ /* 0x000ea400080010ff */
[----:B--2---:R-:W-:Y:S05]  /*61e0*/  @P0 EXIT ;  /* 0x000000000000094d */ /* 0x004fea0003800000 */
[----:B------:R-:W-:Y:S05]  /*61f0*/  BRA `(.L_x_94) ;  /* 0xfffffffc00ec7947 */ /* 0x000fea000383ffff */
.L_x_75:
[----:B------:R-:W-:-:S06]  /*6200*/  UISETP.GE.AND UP1, UPT, UR21, 0x4, UPT ;  /* 0x000000041500788c */ /* 0x000fcc000bf26270 */
[----:B------:R-:W-:-:S13]  /*6210*/  PLOP3.LUT P0, PT, PT, PT, UP1, 0x80, 0x8 ;  /* 0x000000000008781c */ /* 0x000fda0003f0f018 */
[----:B-1----:R-:W-:Y:S05]  /*6220*/  @!P0 EXIT ;  /* 0x000000000000894d */ /* 0x002fea0003800000 */
[----:B------:R-:W-:Y:S01]  /*6230*/  BAR.SYNC.DEFER_BLOCKING 0x6, 0xa0 ;  /* 0x0182800000007b1d */ /* 0x000fe20000010000 */
[C---:B------:R-:W-:Y:S01]  /*6240*/  IMAD.SHL.U32 R98, R3.reuse, 0x10, RZ ;  /* 0x0000001003627824 */ /* 0x040fe200078e00ff */
[----:B------:R-:W-:Y:S01]  /*6250*/  LOP3.LUT R99, R100, 0x3, RZ, 0xc0, !PT ;  /* 0x0000000364637812 */ /* 0x000fe200078ec0ff */
[C---:B------:R-:W-:Y:S01]  /*6260*/  IMAD.SHL.U32 R97, R3.reuse, 0x2, RZ ;  /* 0x0000000203617824 */ /* 0x040fe200078e00ff */
[----:B------:R-:W-:Y:S01]  /*6270*/  CS2R R94, SRZ ;  /* 0x00000000005e7805 */ /* 0x000fe2000001ff00 */
[----:B------:R-:W-:Y:S01]  /*6280*/  IMAD.U32 R3, R3, 0x10000, RZ ;  /* 0x0001000003037824 */ /* 0x000fe200078e00ff */
[----:B------:R-:W-:Y:S02]  /*6290*/  UMOV UR36, 0x400 ;  /* 0x0000040000247882 */ /* 0x000fe40000000000 */
[----:B------:R-:W1:Y:S01]  /*62a0*/  LDC R91, c[0x0][0x370] ;  /* 0x0000dc00ff5b7b82 */ /* 0x000e620000000800 */
[----:B------:R-:W-:Y:S01]  /*62b0*/  ULEA UR36, UR58, UR36, 0x18 ;  /* 0x000000243a247291 */ /* 0x000fe2000f8ec0ff */
[C---:B------:R-:W-:Y:S01]  /*62c0*/  LOP3.LUT R0, R98.reuse, 0x40, RZ, 0xc0, !PT ;  /* 0x0000004062007812 */ /* 0x040fe200078ec0ff */
[----:B------:R-:W-:Y:S01]  /*62d0*/  IMAD.MOV.U32 R103, RZ, RZ, RZ ;  /* 0x000000ffff677224 */ /* 0x000fe200078e00ff */
[----:B------:R-:W-:Y:S01]  /*62e0*/  LOP3.LUT R2, R98, 0x1b0, RZ, 0xc0, !PT ;  /* 0x000001b062027812 */ /* 0x000fe200078ec0ff */
[----:B------:R-:W-:Y:S01]  /*62f0*/  UIADD3 UR4, UPT, UPT, UR36, 0x200, URZ ;  /* 0x0000020024047890 */ /* 0x000fe2000fffe0ff */
[----:B------:R-:W-:Y:S01]  /*6300*/  LOP3.LUT R97, R0, 0x8, R97, 0xf8, !PT ;  /* 0x0000000800617812 */ /* 0x000fe200078ef861 */
[----:B------:R-:W-:Y:S01]  /*6310*/  IMAD.SHL.U32 R0, R100, 0x200, RZ ;  /* 0x0000020064007824 */ /* 0x000fe200078e00ff */
[----:B------:R-:W2:Y:S01]  /*6320*/  LDC R49, c[0x0][0xf0c] ;  /* 0x0003c300ff317b82 */ /* 0x000ea20000000800 */
[----:B------:R-:W-:Y:S01]  /*6330*/  LOP3.LUT R3, R3, 0x200000, RZ, 0xc0, !PT ;  /* 0x0020000003037812 */ /* 0x000fe200078ec0ff */
[----:B------:R-:W-:Y:S01]  /*6340*/  IMAD.MOV.U32 R93, RZ, RZ, RZ ;  /* 0x000000ffff5d7224 */ /* 0x000fe200078e00ff */
[----:B------:R-:W-:Y:S01]  /*6350*/  LOP3.LUT P0, RZ, R98, 0x40, RZ, 0xc0, !PT ;  /* 0x0000004062ff7812 */ /* 0x000fe2000780c0ff */
[----:B------:R-:W-:Y:S01]  /*6360*/  IMAD.U32 R89, RZ, RZ, UR4 ;  /* 0x00000004ff597e24 */ /* 0x000fe2000f8e00ff */
[----:B------:R-:W-:Y:S01]  /*6370*/  LOP3.LUT R0, R2, 0x200, R0, 0xf8, !PT ;  /* 0x0000020002007812 */ /* 0x000fe200078ef800 */
[----:B------:R-:W3:Y:S02]  /*6380*/  LDCU.64 UR50, c[0x0][0x348] ;  /* 0x00006900ff3277ac */ /* 0x000ee40008000a00 */
[----:B------:R-:W4:Y:S01]  /*6390*/  LDC R88, c[0x0][0xf20] ;  /* 0x0003c800ff587b82 */ /* 0x000f220000000800 */
[----:B------:R-:W3:Y:S01]  /*63a0*/  LDS R96, [UR36+0x110] ;  /* 0x00011024ff607984 */ /* 0x000ee20008000800 */
[----:B------:R-:W-:Y:S01]  /*63b0*/  LOP3.LUT R97, R0, R97, RZ, 0xfc, !PT ;  /* 0x0000006100617212 */ /* 0x000fe200078efcff */
[----:B------:R-:W1:Y:S01]  /*63c0*/  LDCU.64 UR54, c[0x0][0xc88] ;  /* 0x00019100ff3677ac */ /* 0x000e620008000a00 */
[----:B------:R-:W-:Y:S01]  /*63d0*/  P2R R0, PR, RZ, 0x1 ;  /* 0x00000001ff007803 */ /* 0x000fe20000000000 */
[----:B------:R-:W1:Y:S03]  /*63e0*/  LDCU.64 UR56, c[0x0][0xc90] ;  /* 0x00019200ff3877ac */ /* 0x000e660008000a00 */
[----:B------:R-:W1:Y:S01]  /*63f0*/  LDC R48, c[0x0][0xf30] ;  /* 0x0003cc00ff307b82 */ /* 0x000e620000000800 */
[----:B------:R-:W-:Y:S01]  /*6400*/  UMOV UR48, URZ ;  /* 0x000000ff00307c82 */ /* 0x000fe20008000000 */
[----:B------:R-:W-:-:S06]  /*6410*/  UMOV UR37, URZ ;  /* 0x000000ff00257c82 */ /* 0x000fcc0008000000 */
[----:B------:R-:W1:Y:S08]  /*6420*/  LDC.64 R84, c[0x0][0xf10] ;  /* 0x0003c400ff547b82 */ /* 0x000e700000000a00 */
[----:B------:R-:W1:Y:S08]  /*6430*/  LDC.64 R46, c[0x0][0xf18] ;  /* 0x0003c600ff2e7b82 */ /* 0x000e700000000a00 */
[----:B------:R-:W1:Y:S08]  /*6440*/  LDC.64 R44, c[0x0][0xf28] ;  /* 0x0003ca00ff2c7b82 */ /* 0x000e700000000a00 */
[----:B------:R-:W1:Y:S01]  /*6450*/  LDC.64 R82, c[0x0][0xcb0] ;  /* 0x00032c00ff527b82 */ /* 0x000e620000000a00 */
[----:B---3--:R-:W-:-:S07]  /*6460*/  IMAD.IADD R96, R96, 0x1, R3 ;  /* 0x0000000160607824 */ /* 0x008fce00078e0203 */
[----:B------:R-:W3:Y:S08]  /*6470*/  LDC.64 R80, c[0x0][0xca8] ;  /* 0x00032a00ff507b82 */ /* 0x000ef00000000a00 */
[----:B--2-4-:R-:W1:Y:S02]  /*6480*/  LDC R90, c[0x0][0x374] ;  /* 0x0000dd00ff5a7b82 */ /* 0x014e640000000800 */
.L_x_186:
[----:B------:R-:W-:Y:S02]  /*6490*/  LEA R0, R103, UR36, 0x3 ;  /* 0x0000002467007c11 */ /* 0x000fe4000f8e18ff */
[----:B------:R-:W-:Y:S02]  /*64a0*/  SHF.L.U32 R2, R93, 0x1f, RZ ;  /* 0x0000001f5d027819 */ /* 0x000fe400000006ff */
[----:B------:R-:W-:Y:S02]  /*64b0*/  LEA R16, R103, UR36, 0x4 ;  /* 0x0000002467107c11 */ /* 0x000fe4000f8e20ff */
[----:B------:R-:W2:Y:S02]  /*64c0*/  SYNCS.PHASECHK.TRANS64.TRYWAIT P0, [R0+URZ+0x80], R2 ;  /* 0x00008002000075a7 */ /* 0x000ea400080011ff */
[----:B-12---:R-:W-:Y:S05]  /*64d0*/  @!P0 BRA `(.L_x_95) ;  /* 0x0000008c00d08947 */ /* 0x006fea0003800000 */
.L_x_236:
[----:B------:R-:W4:Y:S01]  /*64e0*/  LDC.64 R10, c[0x0][0xf10] ;  /* 0x0003c400ff0a7b82 */ /* 0x000f220000000a00 */
[----:B------:R-:W3:Y:S01]  /*64f0*/  LDS.128 R16, [R16+0xf0] ;  /* 0x0000f00010107984 */ /* 0x000ee20000000c00 */
[----:B-1----:R-:W-:Y:S01]  /*6500*/  ISETP.NE.AND P1, PT, R48, 0x1, PT ;  /* 0x000000013000780c */ /* 0x002fe20003f25270 */
[----:B--2---:R-:W-:Y:S01]  /*6510*/  VIADD R0, R0, 0x90 ;  /* 0x0000009000007836 */ /* 0x004fe20000000000 */
[----:B------:R-:W-:Y:S04]  /*6520*/  ISETP.GE.AND P0, PT, R43, 0x1, PT ;  /* 0x000000012b00780c */ /* 0x000fe80003f06270 */
[----:B------:R-:W1:Y:S01]  /*6530*/  LDC.64 R8, c[0x0][0xf18] ;  /* 0x0003c600ff087b82 */ /* 0x000e620000000a00 */
[----:B------:R-:W-:Y:S01]  /*6540*/  PRMT R0, RZ, 0x654, R0 ;  /* 0x00000654ff007816 */ /* 0x000fe20000000000 */
[----:B------:R-:W-:Y:S01]  /*6550*/  @!PT LDS RZ, [RZ] ;  /* 0x00000000fffff984 */ /* 0x000fe20000000800 */
[----:B------:R-:W-:Y:S01]  /*6560*/  @!PT LDS RZ, [RZ] ;  /* 0x00000000fffff984 */ /* 0x000fe20000000800 */
[----:B------:R-:W-:Y:S01]  /*6570*/  @!PT LDS RZ, [RZ] ;  /* 0x00000000fffff984 */ /* 0x000fe20000000800 */
[----:B------:R-:W-:Y:S01]  /*6580*/  @!PT LDS RZ, [RZ] ;  /* 0x00000000fffff984 */ /* 0x000fe20000000800 */
[----:B------:R2:W-:Y:S06]  /*6590*/  MEMBAR.ALL.CTA ;  /* 0x0000000000007992 */ /* 0x0005ec0000008000 */
[----:B--2---:R-:W2:Y:S01]  /*65a0*/  FENCE.VIEW.ASYNC.S ;  /* 0x00000000000073c6 */ /* 0x004ea20000000000 */
[----:B------:R-:W1:Y:S08]  /*65b0*/  @!P1 LDC R12, c[0x0][0xf20] ;  /* 0x0003c800ff0c9b82 */ /* 0x000e700000000800 */
[----:B------:R-:W1:Y:S01]  /*65c0*/  @!P1 LDC R7, c[0x0][0xf0c] ;  /* 0x0003c300ff079b82 */ /* 0x000e620000000800 */
[----:B--2---:R2:W-:Y:S01]  /*65d0*/  SYNCS.ARRIVE.TRANS64.RED.A1T0 RZ, [R0+URZ], RZ ;  /* 0x000000ff00ff79a7 */ /* 0x0045e200081004ff */
[----:B---3--:R-:W-:Y:S04]  /*65e0*/  LOP3.LUT P4, RZ, R18, 0x1, RZ, 0xc0, !PT ;  /* 0x0000000112ff7812 */ /* 0x008fe8000788c0ff */
[----:B------:R-:W-:Y:S09]  /*65f0*/  P2R R101, PR, RZ, 0x10 ;  /* 0x00000010ff657803 */ /* 0x000ff20000000000 */
[----:B------:R-:W-:Y:S02]  /*6600*/  @P4 MOV R51, R16 ;  /* 0x0000001000334202 */ /* 0x000fe40000000f00 */
[----:B------:R-:W-:Y:S01]  /*6610*/  @P4 LOP3.LUT R50, R17, 0xffff, RZ, 0xc0, !PT ;  /* 0x0000ffff11324812 */ /* 0x000fe200078ec0ff */
[----:B--2-4-:R-:W-:Y:S06]  /*6620*/  @!P0 BRA `(.L_x_96) ;  /* 0x0000000000a48947 */ /* 0x014fec0003800000 */
[-C--:B------:R-:W-:Y:S01]  /*6630*/  IMAD.HI.U32 R0, R90, R47.reuse, RZ ;  /* 0x0000002f5a007227 */ /* 0x080fe200078e00ff */
[----:B------:R-:W-:Y:S02]  /*6640*/  ISETP.NE.AND P0, PT, R46, 0x1, PT ;  /* 0x000000012e00780c */ /* 0x000fe40003f05270 */
[----:B------:R-:W-:Y:S01]  /*6650*/  ISETP.NE.AND P2, PT, R43, 0x1, PT ;  /* 0x000000012b00780c */ /* 0x000fe20003f45270 */
[----:B------:R-:W-:Y:S01]  /*6660*/  IMAD.HI.U32 R4, R91, R84, RZ ;  /* 0x000000545b047227 */ /* 0x000fe200078e00ff */
[----:B------:R-:W-:Y:S02]  /*6670*/  SHF.R.U32.HI R0, RZ, R88, R0 ;  /* 0x00000058ff007219 */ /* 0x000fe40000011600 */
[----:B------:R-:W-:Y:S01]  /*6680*/  ISETP.NE.AND P3, PT, R49, 0x1, PT ;  /* 0x000000013100780c */ /* 0x000fe20003f65270 */
[----:B------:R-:W-:Y:S01]  /*6690*/  IMAD.HI.U32 R6, R50, R47, RZ ;  /* 0x0000002f32067227 */ /* 0x000fe200078e00ff */
[-C--:B------:R-:W-:Y:S02]  /*66a0*/  SHF.R.U32.HI R4, RZ, R85.reuse, R4 ;  /* 0x00000055ff047219 */ /* 0x080fe40000011604 */
        /* <DEDUP_REMOVED lines=12> */
[----:B------:R-:W-:Y:S01]  /*6770*/  IMAD R5, R43, R4, RZ ;  /* 0x000000042b057224 */ /* 0x000fe200078e02ff */
[C---:B------:R-:W-:Y:S01]  /*6780*/  ISETP.GE.AND P0, PT, R3.reuse, R0, PT ;  /* 0x000000000300720c */ /* 0x040fe20003f06270 */
[C---:B------:R-:W-:Y:S03]  /*6790*/  IMAD.HI.U32 R0, R3.reuse, R44, RZ ;  /* 0x0000002c03007227 */ /* 0x040fe600078e00ff */
[C---:B------:R-:W-:Y:S02]  /*67a0*/  ISETP.GE.OR P0, PT, R2.reuse, R5, P0 ;  /* 0x000000050200720c */ /* 0x040fe40000706670 */
[----:B------:R-:W-:Y:S04]  /*67b0*/  SHF.R.U32.HI R0, RZ, R45, R0 ;  /* 0x0000002dff007219 */ /* 0x000fe80000011600 */
        /* <DEDUP_REMOVED lines=15> */
[----:B------:R-:W-:Y:S07]  /*68b0*/  IMAD R50, R3, R46, R50 ;  /* 0x0000002e03327224 */ /* 0x000fee00078e0232 */
.L_x_96:
[----:B-1----:R-:W-:Y:S01]  /*68c0*/  @!P1 IMAD.HI.U32 R2, R50, R9, RZ ;  /* 0x0000000932029227 */ /* 0x002fe200078e00ff */
[----:B------:R-:W-:Y:S01]  /*68d0*/  @!P1 ISETP.NE.AND P0, PT, R8, 0x1, PT ;  /* 0x000000010800980c */ /* 0x000fe20003f05270 */
[----:B------:R-:W-:Y:S01]  /*68e0*/  USHF.L.U32 UR46, UR20, 0x7, URZ ;  /* 0x00000007142e7899 */ /* 0x000fe200080006ff */
[----:B------:R-:W-:Y:S01]  /*68f0*/  @!P1 ISETP.NE.AND P2, PT, R7, 0x1, PT ;  /* 0x000000010700980c */ /* 0x000fe20003f45270 */
[----:B------:R-:W-:Y:S01]  /*6900*/  @!P1 IMAD.HI.U32 R0, R51, R10, RZ ;  /* 0x0000000a33009227 */ /* 0x000fe200078e00ff */
[----:B------:R-:W-:Y:S01]  /*6910*/  @!P1 SHF.R.U32.HI R2, RZ, R12, R2 ;  /* 0x0000000cff029219 */ /* 0x000fe20000011602 */
[----:B------:R-:W-:Y:S01]  /*6920*/  USHF.L.U32 UR45, UR12, 0x7, URZ ;  /* 0x000000070c2d7899 */ /* 0x000fe200080006ff */
[----:B------:R-:W-:Y:S01]  /*6930*/  @P4 SHF.R.U32.HI R92, RZ, 0x10, R17 ;  /* 0x00000010ff5c4819 */ /* 0x000fe20000011611 */
[----:B------:R-:W-:Y:S01]  /*6940*/  VIADD R103, R103, 0x1 ;  /* 0x0000000167677836 */ /* 0x000fe20000000000 */
[----:B------:R-:W-:Y:S01]  /*6950*/  @!P1 SEL R2, R50, R2, !P0 ;  /* 0x0000000232029207 */ /* 0x000fe20004000000 */
[----:B------:R-:W-:Y:S01]  /*6960*/  BSSY.RECONVERGENT B6, `(.L_x_97) ;  /* 0x0000028000067945 */ /* 0x000fe20003800200 */
[----:B------:R-:W-:Y:S02]  /*6970*/  @!P1 SHF.R.U32.HI R0, RZ, R11, R0 ;  /* 0x0000000bff009219 */ /* 0x000fe40000011600 */
[----:B------:R-:W-:Y:S02]  /*6980*/  LOP3.LUT P0, RZ, R89, 0x90, RZ, 0xc0, !PT ;  /* 0x0000009059ff7812 */ /* 0x000fe4000780c0ff */
[----:B------:R-:W-:Y:S05]  /*6990*/  @!P1 SEL R3, R51, R0, !P2 ;  /* 0x0000000033039207 */ /* 0x000fea0005000000 */
[----:B------:R-:W-:Y:S02]  /*69a0*/  @!P1 IMAD.IADD R0, R2, 0x1, -R3 ;  /* 0x0000000102009824 */ /* 0x000fe400078e0a03 */
[----:B------:R-:W-:Y:S02]  /*69b0*/  @!P1 IMAD.IADD R2, R3, 0x1, -R2 ;  /* 0x0000000103029824 */ /* 0x000fe400078e0a02 */
[----:B------:R-:W-:Y:S02]  /*69c0*/  @!P1 IMAD R51, R0, R7, R51 ;  /* 0x0000000700339224 */ /* 0x000fe400078e0233 */
[----:B------:R-:W-:Y:S01]  /*69d0*/  @!P1 IMAD R50, R2, R8, R50 ;  /* 0x0000000802329224 */ /* 0x000fe200078e0232 */
[----:B------:R-:W-:Y:S06]  /*69e0*/  @!P0 BRA `(.L_x_98) ;  /* 0x00000000007c8947 */ /* 0x000fec0003800000 */
[----:B------:R-:W1:Y:S01]  /*69f0*/  LDCU.64 UR8, c[0x4][0x80] ;  /* 0x01001000ff0877ac */ /* 0x000e620008000a00 */
[----:B------:R-:W-:Y:S01]  /*6a00*/  MOV R2, 0x0 ;  /* 0x0000000000027802 */ /* 0x000fe20000000f00 */
[----:B------:R-:W-:Y:S02]  /*6a10*/  HFMA2 R12, -RZ, RZ, 0, 5.9604644775390625e-08 ;  /* 0x00000001ff0c7431 */ /* 0x000fe400000001ff */
[----:B------:R-:W-:Y:S01]  /*6a20*/  IMAD.MOV.U32 R8, RZ, RZ, 0x70 ;  /* 0x00000070ff087424 */ /* 0x000fe200078e00ff */
[----:B------:R2:W3:Y:S01]  /*6a30*/  LDC.64 R14, c[0x4][R2] ;  /* 0x01000000020e7b82 */ /* 0x0004e20000000a00 */
[----:B------:R-:W4:Y:S01]  /*6a40*/  LDCU.64 UR6, c[0x4][0x88] ;  /* 0x01001100ff0677ac */ /* 0x000f220008000a00 */
[----:B------:R-:W-:Y:S01]  /*6a50*/  IMAD.MOV.U32 R13, RZ, RZ, RZ ;  /* 0x000000ffff0d7224 */ /* 0x000fe200078e00ff */
[----:B------:R-:W2:Y:S01]  /*6a60*/  LDCU.64 UR4, c[0x4][0x8] ;  /* 0x01000100ff0477ac */ /* 0x000ea20008000a00 */
[----:B-1----:R-:W-:Y:S01]  /*6a70*/  MOV R5, UR9 ;  /* 0x0000000900057c02 */ /* 0x002fe20008000f00 */
[----:B------:R-:W-:Y:S01]  /*6a80*/  IMAD.U32 R4, RZ, RZ, UR8 ;  /* 0x00000008ff047e24 */ /* 0x000fe2000f8e00ff */
[----:B----4-:R-:W-:Y:S01]  /*6a90*/  MOV R7, UR7 ;  /* 0x0000000700077c02 */ /* 0x010fe20008000f00 */
[----:B------:R-:W-:Y:S01]  /*6aa0*/  IMAD.U32 R6, RZ, RZ, UR6 ;  /* 0x00000006ff067e24 */ /* 0x000fe2000f8e00ff */
[----:B--2---:R-:W-:Y:S01]  /*6ab0*/  MOV R11, UR5 ;  /* 0x00000005000b7c02 */ /* 0x004fe20008000f00 */
[----:B------:R-:W-:Y:S02]  /*6ac0*/  IMAD.U32 R10, RZ, RZ, UR4 ;  /* 0x00000004ff0a7e24 */ /* 0x000fe4000f8e00ff */
[----:B------:R-:W-:Y:S07]  /*6ad0*/  LEPC R20, `(.L_x_99) ;  /* 0x000000001014794e */ /* 0x000fee0000000000 */
[----:B---3-5:R-:W-:Y:S05]  /*6ae0*/  CALL.ABS.NOINC R14 ;  /* 0x000000000e007343 */ /* 0x028fea0003c00000 */
.L_x_99:
[----:B------:R-:W1:Y:S01]  /*6af0*/  LDCU.64 UR8, c[0x4][0x80] ;  /* 0x01001000ff0877ac */ /* 0x000e620008000a00 */
[----:B------:R-:W2:Y:S01]  /*6b00*/  LDC.64 R2, c[0x4][R2] ;  /* 0x0100000002027b82 */ /* 0x000ea20000000a00 */
[----:B------:R-:W-:Y:S02]  /*6b10*/  HFMA2 R12, -RZ, RZ, 0, 5.9604644775390625e-08 ;  /* 0x00000001ff0c7431 */ /* 0x000fe400000001ff */
[----:B------:R-:W-:Y:S02]  /*6b20*/  IMAD.MOV.U32 R8, RZ, RZ, 0x70 ;  /* 0x00000070ff087424 */ /* 0x000fe400078e00ff */
[----:B------:R-:W-:Y:S01]  /*6b30*/  IMAD.MOV.U32 R13, RZ, RZ, RZ ;  /* 0x000000ffff0d7224 */ /* 0x000fe200078e00ff */
[----:B------:R-:W3:Y:S01]  /*6b40*/  LDCU.64 UR6, c[0x4][0x88] ;  /* 0x01001100ff0677ac */ /* 0x000ee20008000a00 */
[----:B------:R-:W4:Y:S01]  /*6b50*/  LDCU.64 UR4, c[0x4][0x8] ;  /* 0x01000100ff0477ac */ /* 0x000f220008000a00 */
[----:B-1----:R-:W-:Y:S02]  /*6b60*/  MOV R4, UR8 ;  /* 0x0000000800047c02 */ /* 0x002fe40008000f00 */
[----:B------:R-:W-:Y:S02]  /*6b70*/  MOV R5, UR9 ;  /* 0x0000000900057c02 */ /* 0x000fe40008000f00 */
[----:B---3--:R-:W-:Y:S01]  /*6b80*/  MOV R7, UR7 ;  /* 0x0000000700077c02 */ /* 0x008fe20008000f00 */
[----:B------:R-:W-:Y:S01]  /*6b90*/  IMAD.U32 R6, RZ, RZ, UR6 ;  /* 0x00000006ff067e24 */ /* 0x000fe2000f8e00ff */
[----:B----4-:R-:W-:Y:S01]  /*6ba0*/  MOV R11, UR5 ;  /* 0x00000005000b7c02 */ /* 0x010fe20008000f00 */
[----:B------:R-:W-:Y:S02]  /*6bb0*/  IMAD.U32 R10, RZ, RZ, UR4 ;  /* 0x00000004ff0a7e24 */ /* 0x000fe4000f8e00ff */
[----:B------:R-:W-:Y:S07]  /*6bc0*/  LEPC R20, `(.L_x_98) ;  /* 0x000000001014794e */ /* 0x000fee0000000000 */
[----:B--2---:R-:W-:Y:S05]  /*6bd0*/  CALL.ABS.NOINC R2 ;  /* 0x0000000002007343 */ /* 0x004fea0003c00000 */
.L_x_98:
[----:B------:R-:W-:Y:S05]  /*6be0*/  BSYNC.RECONVERGENT B6 ;  /* 0x0000000000067941 */ /* 0x000fea0003800200 */
.L_x_97:
[----:B------:R-:W-:Y:S01]  /*6bf0*/  ISETP.NE.U32.AND P4, PT, R82, RZ, PT ;  /* 0x000000ff5200720c */ /* 0x000fe20003f85070 */
[----:B------:R-:W-:Y:S01]  /*6c00*/  UISETP.NE.AND UP2, UPT, UR49, URZ, UPT ;  /* 0x000000ff3100728c */ /* 0x000fe2000bf45270 */
[----:B------:R-:W-:Y:S01]  /*6c10*/  ISETP.NE.U32.AND P2, PT, RZ, UR54, PT ;  /* 0x00000036ff007c0c */ /* 0x000fe2000bf45070 */
[----:B------:R-:W-:Y:S01]  /*6c20*/  UISETP.NE.U32.AND UP1, UPT, UR56, URZ, UPT ;  /* 0x000000ff3800728c */ /* 0x000fe2000bf25070 */
[----:B------:R-:W-:Y:S01]  /*6c30*/  ISETP.NE.AND.EX P4, PT, R83, RZ, PT, P4 ;  /* 0x000000ff5300720c */ /* 0x000fe20003f85340 */
[----:B------:R-:W-:Y:S01]  /*6c40*/  UPLOP3.LUT UP0, UPT, UPT, UPT, UPT, 0x40, 0x4 ;  /* 0x000000000004789c */ /* 0x000fe20003f0e870 */
[----:B------:R-:W-:Y:S01]  /*6c50*/  ISETP.NE.AND.EX P2, PT, RZ, UR55, PT, P2 ;  /* 0x00000037ff007c0c */ /* 0x000fe2000bf45320 */
[----:B------:R-:W-:Y:S01]  /*6c60*/  UISETP.NE.AND.EX UP1, UPT, UR57, URZ, UPT, UP1 ;  /* 0x000000ff3900728c */ /* 0x000fe2000bf25310 */
[----:B------:R-:W-:Y:S04]  /*6c70*/  PLOP3.LUT P1, PT, PT, PT, UP2, 0x80, 0x8 ;  /* 0x000000000008781c */ /* 0x000fe80003f2f028 */
[----:B------:R-:W-:Y:S06]  /*6c80*/  @UP2 UPLOP3.LUT UP0, UPT, UPT, UPT, UP1, 0x80, 0x8 ;  /* 0x000000000008289c */ /* 0x000fec0003f0f010 */
[----:B------:R-:W-:Y:S01]  /*6c90*/  PLOP3.LUT P0, PT, PT, PT, UP0, 0x80, 0x8 ;  /* 0x000000000008781c */ /* 0x000fe20003f0f008 */
[----:B------:R-:W-:Y:S01]  /*6ca0*/  @!UPT UIADD3 URZ, UPT, UPT, URZ, URZ, URZ ;  /* 0x000000fffffff290 */ /* 0x000fe2000fffe0ff */
[----:B------:R-:W-:Y:S11]  /*6cb0*/  BRA.U !UP1, `(.L_x_100) ;  /* 0x0000000109387547 */ /* 0x000ff6000b800000 */
[----:B------:R-:W-:Y:S01]  /*6cc0*/  UISETP.NE.U32.AND UP0, UPT, UR54, URZ, UPT ;  /* 0x000000ff3600728c */ /* 0x000fe2000bf05070 */
[----:B------:R-:W-:Y:S02]  /*6cd0*/  HFMA2 R0, -RZ, RZ, 0, 5.9604644775390625e-08 ;  /* 0x00000001ff007431 */ /* 0x000fe400000001ff */
[----:B------:R-:W-:Y:S01]  /*6ce0*/  IMAD.MOV.U32 R86, RZ, RZ, 0x1 ;  /* 0x00000001ff567424 */ /* 0x000fe200078e00ff */
[----:B------:R-:W-:Y:S06]  /*6cf0*/  UISETP.NE.AND.EX UP0, UPT, UR55, URZ, UPT, UP0 ;  /* 0x000000ff3700728c */ /* 0x000fec000bf05300 */
[----:B------:R-:W-:Y:S05]  /*6d00*/  PLOP3.LUT P3, PT, PT, PT, UP0, 0x80, 0x8 ;  /* 0x000000000008781c */ /* 0x000fea0003f6f008 */
[----:B------:R-:W1:Y:S01]  /*6d10*/  @UP0 LDCU.64 UR4, c[0x0][0xc88] ;  /* 0x00019100ff0407ac */ /* 0x000e620008000a00 */
[----:B------:R-:W-:Y:S07]  /*6d20*/  @UP0 UIMAD UR6, UR52, UR56, URZ ;  /* 0x00000038340602a4 */ /* 0x000fee000f8e02ff */
[----:B------:R-:W-:Y:S01]  /*6d30*/  @!P3 PRMT R86, R0, 0x7610, R86 ;  /* 0x000076100056b816 */ /* 0x000fe20000000056 */
[----:B-1----:R-:W-:Y:S06]  /*6d40*/  @UP0 UIMAD.WIDE UR4, UR6, 0x4, UR4 ;  /* 0x00000004060408a5 */ /* 0x002fec000f8e0204 */
[----:B------:R-:W-:Y:S01]  /*6d50*/  IMAD.U32 R2, RZ, RZ, UR4 ;  /* 0x00000004ff027e24 */ /* 0x000fe2000f8e00ff */
[----:B------:R-:W-:Y:S04]  /*6d60*/  MOV R3, UR5 ;  /* 0x0000000500037c02 */ /* 0x000fe80008000f00 */
[----:B------:R-:W1:Y:S01]  /*6d70*/  @!UP0 LDCU UR4, c[0x0][0xc80] ;  /* 0x00019000ff0487ac */ /* 0x000e620008000800 */
[----:B-----5:R2:W5:Y:S02]  /*6d80*/  @P3 LDG.E R53, desc[UR60][R2.64] ;  /* 0x0000003c02353981 */ /* 0x020564000c1e1900 */
[----:B-12---:R-:W-:Y:S02]  /*6d90*/  @!P3 IMAD.U32 R53, RZ, RZ, UR4 ;  /* 0x00000004ff35be24 */ /* 0x006fe4000f8e00ff */
.L_x_100:
[----:B------:R-:W-:Y:S05]  /*6da0*/  @!P4 BRA `(.L_x_101) ;  /* 0x000000000020c947 */ /* 0x000fea0003800000 */
[----:B------:R-:W-:Y:S04]  /*6db0*/  ISETP.NE.U32.AND P3, PT, R80, RZ, PT ;  /* 0x000000ff5000720c */ /* 0x000fe80003f65070 */
[----:B------:R-:W-:Y:S11]  /*6dc0*/  ISETP.NE.AND.EX P3, PT, R81, RZ, PT, P3 ;  /* 0x000000ff5100720c */ /* 0x000ff60003f65330 */
[----:B------:R-:W-:Y:S02]  /*6dd0*/  @!UPT UIADD3 URZ, UPT, UPT, URZ, URZ, URZ ;  /* 0x000000fffffff290 */ /* 0x000fe4000fffe0ff */
[----:B------:R-:W1:Y:S01]  /*6de0*/  @P3 LDC.64 R2, c[0x0][0xca8] ;  /* 0x00032a00ff023b82 */ /* 0x000e620000000a00 */
[----:B------:R-:W-:Y:S04]  /*6df0*/  @P3 IMAD R0, R82, UR52, RZ ;  /* 0x0000003452003c24 */ /* 0x000fe8000f8e02ff */
[----:B-1----:R-:W-:Y:S05]  /*6e00*/  @P3 IMAD.WIDE R2, R0, 0x4, R2 ;  /* 0x0000000400023825 */ /* 0x002fea00078e0202 */
[----:B-----5:R1:W5:Y:S02]  /*6e10*/  @P3 LDG.E R52, desc[UR60][R2.64] ;  /* 0x0000003c02343981 */ /* 0x020364000c1e1900 */
[----:B-1----:R-:W2:Y:S02]  /*6e20*/  @!P3 LDC R52, c[0x0][0xca0] ;  /* 0x00032800ff34bb82 */ /* 0x002ea40000000800 */
.L_x_101:
[----:B-----5:R-:W-:Y:S01]  /*6e30*/  FSETP.NEU.AND P3, PT, R53, RZ, PT ;  /* 0x000000ff3500720b */ /* 0x020fe20003f6d000 */
[----:B------:R-:W-:Y:S01]  /*6e40*/  IMAD.MOV.U32 R69, RZ, RZ, 0x10 ;  /* 0x00000010ff457424 */ /* 0x000fe200078e00ff */
[----:B------:R-:W-:Y:S01]  /*6e50*/  SEL R2, RZ, 0xffffffff, P2 ;  /* 0xffffffffff027807 */ /* 0x000fe20001000000 */
[----:B------:R-:W-:Y:S01]  /*6e60*/  IMAD R59, R95, 0x80, R96 ;  /* 0x000000805f3b7824 */ /* 0x000fe200078e0260 */
[----:B------:R-:W-:Y:S01]  /*6e70*/  @P1 LOP3.LUT P2, RZ, R86, 0xff, RZ, 0xc0, !PT ;  /* 0x000000ff56ff1812 */ /* 0x000fe2000784c0ff */
[----:B------:R-:W-:Y:S01]  /*6e80*/  IMAD.SHL.U32 R105, R97, 0x2, RZ ;  /* 0x0000000261697824 */ /* 0x000fe200078e00ff */
[----:B------:R-:W-:Y:S01]  /*6e90*/  @P1 SEL R0, RZ, 0xffffffff, P3 ;  /* 0xffffffffff001807 */ /* 0x000fe20001800000 */
[----:B------:R-:W-:Y:S01]  /*6ea0*/  BSSY B1, `(.L_x_102) ;  /* 0x0000039000017945 */ /* 0x000fe20003800000 */
[----:B------:R-:W-:Y:S01]  /*6eb0*/  LEA R58, R95, UR36, 0x3 ;  /* 0x000000245f3a7c11 */ /* 0x000fe2000f8e18ff */
[----:B------:R-:W-:Y:S01]  /*6ec0*/  VIADD R104, R105, UR36 ;  /* 0x0000002469687c36 */ /* 0x000fe20008000000 */
[----:B------:R-:W-:Y:S01]  /*6ed0*/  @P0 SEL R0, R2, R0, !P2 ;  /* 0x0000000002000207 */ /* 0x000fe20005000000 */
[----:B------:R-:W-:Y:S01]  /*6ee0*/  IMAD.MOV.U32 R70, RZ, RZ, 0x1 ;  /* 0x00000001ff467424 */ /* 0x000fe200078e00ff */
[----:B------:R-:W-:Y:S01]  /*6ef0*/  SHF.L.U32 R3, R94, 0x1f, RZ ;  /* 0x0000001f5e037819 */ /* 0x000fe200000006ff */
[----:B------:R-:W-:Y:S01]  /*6f00*/  IMAD.MOV.U32 R68, RZ, RZ, RZ ;  /* 0x000000ffff447224 */ /* 0x000fe200078e00ff */
[----:B------:R-:W-:Y:S02]  /*6f10*/  @P1 LOP3.LUT R0, R0, 0x1, RZ, 0xc0, !PT ;  /* 0x0000000100001812 */ /* 0x000fe400078ec0ff */
[----:B------:R-:W-:Y:S02]  /*6f20*/  CS2R R78, SRZ ;  /* 0x00000000004e7805 */ /* 0x000fe4000001ff00 */
[----:B------:R-:W-:Y:S02]  /*6f30*/  PLOP3.LUT P2, PT, PT, PT, UP1, 0x80, 0x8 ;  /* 0x000000000008781c */ /* 0x000fe40003f4f018 */
[----:B------:R-:W-:Y:S02]  /*6f40*/  CS2R R76, SRZ ;  /* 0x00000000004c7805 */ /* 0x000fe4000001ff00 */
[----:B------:R-:W-:Y:S02]  /*6f50*/  ISETP.NE.U32.OR P4, PT, R0, 0x1, !P1 ;  /* 0x000000010000780c */ /* 0x000fe40004f85470 */
[----:B------:R-:W-:Y:S02]  /*6f60*/  CS2R R74, SRZ ;  /* 0x00000000004a7805 */ /* 0x000fe4000001ff00 */
[----:B------:R-:W-:Y:S02]  /*6f70*/  LOP3.LUT P5, RZ, R98, 0x40, RZ, 0xc0, !PT ;  /* 0x0000004062ff7812 */ /* 0x000fe400078ac0ff */
[----:B------:R-:W-:Y:S02]  /*6f80*/  CS2R R72, SRZ ;  /* 0x0000000000487805 */ /* 0x000fe4000001ff00 */
[----:B------:R-:W-:Y:S02]  /*6f90*/  P2R R106, PR, RZ, 0x10 ;  /* 0x00000010ff6a7803 */ /* 0x000fe40000000000 */
[----:B------:R-:W-:Y:S02]  /*6fa0*/  CS2R R66, SRZ ;  /* 0x0000000000427805 */ /* 0x000fe4000001ff00 */
[----:B------:R-:W-:Y:S02]  /*6fb0*/  SEL R69, R69, 0xfffffff0, !P5 ;  /* 0xfffffff045457807 */ /* 0x000fe40006800000 */
[----:B------:R-:W-:Y:S02]  /*6fc0*/  CS2R R64, SRZ ;  /* 0x0000000000407805 */ /* 0x000fe4000001ff00 */
[----:B------:R-:W-:Y:S02]  /*6fd0*/  CS2R R62, SRZ ;  /* 0x00000000003e7805 */ /* 0x000fe4000001ff00 */
[----:B------:R-:W-:Y:S01]  /*6fe0*/  CS2R R60, SRZ ;  /* 0x00000000003c7805 */ /* 0x000fe2000001ff00 */
[----:B------:R-:W-:Y:S01]  /*6ff0*/  IMAD.IADD R104, R104, 0x1, R69 ;  /* 0x0000000168687824 */ /* 0x000fe200078e0245 */
[----:B------:R-:W-:Y:S04]  /*7000*/  @P4 SHF.L.U32 R0, RZ, 0x1f, RZ ;  /* 0x0000001fff004819 */ /* 0x000fe800000006ff */
[----:B------:R1:W3:Y:S01]  /*7010*/  @P4 SYNCS.PHASECHK.TRANS64.TRYWAIT P1, [UR36+0x30], R0 ;  /* 0x00003000ff0045a7 */ /* 0x0002e20008021124 */
[----:B------:R4:W2:Y:S01]  /*7020*/  SYNCS.PHASECHK.TRANS64.TRYWAIT P0, [R58+URZ+0xa0], R3 ;  /* 0x0000a0033a0075a7 */ /* 0x0008a200080011ff */
[----:B-1----:R-:W-:Y:S02]  /*7030*/  SEL R0, RZ, 0xffffffff, P3 ;  /* 0xffffffffff007807 */ /* 0x002fe40001800000 */
[----:B------:R-:W-:Y:S04]  /*7040*/  LOP3.LUT P3, R102, R86, 0xff, RZ, 0xc0, !PT ;  /* 0x000000ff56667812 */ /* 0x000fe8000786c0ff */
[----:B------:R-:W-:Y:S04]  /*7050*/  @P2 SEL R0, R2, R0, !P3 ;  /* 0x0000000002002207 */ /* 0x000fe80005800000 */
[----:B------:R-:W-:Y:S04]  /*7060*/  LOP3.LUT R0, R0, 0x1, RZ, 0xc0, !PT ;  /* 0x0000000100007812 */ /* 0x000fe800078ec0ff */
[----:B------:R-:W-:Y:S02]  /*7070*/  ISETP.NE.U32.AND P2, PT, R0, 0x1, PT ;  /* 0x000000010000780c */ /* 0x000fe40003f45070 */
[----:B------:R-:W-:Y:S02]  /*7080*/  SHF.R.U32.HI R0, RZ, 0x15, R59 ;  /* 0x00000015ff007819 */ /* 0x000fe4000001163b */
[----:B------:R-:W-:Y:S02]  /*7090*/  P2R R71, PR, RZ, 0x4 ;  /* 0x00000004ff477803 */ /* 0x000fe40000000000 */
[----:B------:R-:W-:Y:S02]  /*70a0*/  LOP3.LUT R2, R0, 0x3, RZ, 0xc0, !PT ;  /* 0x0000000300027812 */ /* 0x000fe400078ec0ff */
[----:B---3--:R-:W-:Y:S01]  /*70b0*/  @P4 SEL R70, RZ, 0x1, !P1 ;  /* 0x00000001ff464807 */ /* 0x008fe20004800000 */
[----:B--2-4-:R-:W-:Y:S06]  /*70c0*/  @!P4 BRA `(.L_x_103) ;  /* 0x000000000058c947 */ /* 0x014fec0003800000 */
[----:B------:R-:W-:Y:S01]  /*70d0*/  IMAD.MOV.U32 R79, RZ, RZ, RZ ;  /* 0x000000ffff4f7224 */ /* 0x000fe200078e00ff */
[----:B------:R-:W-:Y:S01]  /*70e0*/  ISETP.NE.AND P1, PT, R70, RZ, PT ;  /* 0x000000ff4600720c */ /* 0x000fe20003f25270 */
[----:B------:R-:W-:Y:S01]  /*70f0*/  BSSY B0, `(.L_x_104) ;  /* 0x000000c000007945 */ /* 0x000fe20003800000 */
[----:B------:R-:W-:Y:S02]  /*7100*/  CS2R R62, SRZ ;  /* 0x00000000003e7805 */ /* 0x000fe4000001ff00 */
[----:B------:R-:W-:Y:S02]  /*7110*/  CS2R R60, SRZ ;  /* 0x00000000003c7805 */ /* 0x000fe4000001ff00 */
[----:B------:R-:W-:Y:S02]  /*7120*/  CS2R R66, SRZ ;  /* 0x0000000000427805 */ /* 0x000fe4000001ff00 */
[----:B------:R-:W-:Y:S02]  /*7130*/  CS2R R64, SRZ ;  /* 0x0000000000407805 */ /* 0x000fe4000001ff00 */
[----:B------:R-:W-:Y:S02]  /*7140*/  CS2R R74, SRZ ;  /* 0x00000000004a7805 */ /* 0x000fe4000001ff00 */
[----:B------:R-:W-:Y:S02]  /*7150*/  CS2R R72, SRZ ;  /* 0x0000000000487805 */ /* 0x000fe4000001ff00 */
[----:B------:R-:W-:Y:S01]  /*7160*/  CS2R R76, SRZ ;  /* 0x00000000004c7805 */ /* 0x000fe2000001ff00 */
[----:B------:R-:W-:Y:S06]  /*7170*/  @P1 BRA `(.L_x_105) ;  /* 0x00000000000c1947 */ /* 0x000fec0003800000 */
[----:B------:R-:W-:Y:S04]  /*7180*/  SHF.L.U32 R5, RZ, 0x1f, RZ ;  /* 0x0000001fff057819 */ /* 0x000fe800000006ff */
[----:B------:R-:W1:Y:S02]  /*7190*/  SYNCS.PHASECHK.TRANS64.TRYWAIT P1, [UR36+0x30], R5 ;  /* 0x00003005ff0075a7 */ /* 0x000e640008021124 */
[----:B-1----:R-:W-:Y:S05]  /*71a0*/  @!P1 BRA `(.L_x_106) ;  /* 0x0000008000b09947 */ /* 0x002fea0003800000 */
.L_x_105:
[----:B------:R-:W-:Y:S05]  /*71b0*/  BSYNC B0 ;  /* 0x0000000000007941 */ /* 0x000fea0003800000 */
.L_x_104:
[----:B------:R-:W-:Y:S01]  /*71c0*/  ISETP.NE.AND P1, PT, R71, RZ, PT ;  /* 0x000000ff4700720c */ /* 0x000fe20003f25270 */
[----:B------:R-:W-:Y:S11]  /*71d0*/  HFMA2 R68, -RZ, RZ, 0, 5.9604644775390625e-08 ;  /* 0x00000001ff447431 */ /* 0x000ff600000001ff */
[----:B------:R-:W-:Y:S01]  /*71e0*/  @!UPT UIADD3 URZ, UPT, UPT, URZ, URZ, URZ ;  /* 0x000000fffffff290 */ /* 0x000fe2000fffe0ff */
[----:B------:R2:W3:Y:S04]  /*71f0*/  @P1 LDS.128 R60, [R105+UR36+0x200] ;  /* 0x00020024693c1984 */ /* 0x0004e80008000c00 */
[----:B------:R2:W4:Y:S04]  /*7200*/  @P1 LDS.128 R64, [R104+0x200] ;  /* 0x0002000068401984 */ /* 0x0005280000000c00 */
[----:B------:R2:W1:Y:S04]  /*7210*/  @P1 LDS.128 R72, [R105+UR36+0xa00] ;  /* 0x000a002469481984 */ /* 0x0004680008000c00 */
[----:B------:R2:W1:Y:S02]  /*7220*/  @P1 LDS.128 R76, [R104+0xa00] ;  /* 0x000a0000684c1984 */ /* 0x0004640000000c00 */
.L_x_103:
[----:B------:R-:W-:Y:S05]  /*7230*/  BSYNC B1 ;  /* 0x0000000000017941 */ /* 0x000fea0003800000 */
.L_x_102:
[----:B------:R-:W-:Y:S02]  /*7240*/  ISETP.NE.AND P1, PT, R99, R2, PT ;  /* 0x000000026300720c */ /* 0x000fe40003f25270 */
[----:B------:R-:W-:Y:S01]  /*7250*/  MOV R39, RZ ;  /* 0x000000ff00277202 */ /* 0x000fe20000000f00 */
[----:B------:R-:W-:Y:S10]  /*7260*/  @P0 BRA `(.L_x_107) ;  /* 0x0000000000080947 */ /* 0x000ff40003800000 */
[----:B------:R-:W5:Y:S02]  /*7270*/  SYNCS.PHASECHK.TRANS64.TRYWAIT P0, [R58+URZ+0xa0], R3 ;  /* 0x0000a0033a0075a7 */ /* 0x000f6400080011ff */
[----:B-----5:R-:W-:Y:S05]  /*7280*/  @!P0 BRA `(.L_x_108) ;  /* 0x0000008000908947 */ /* 0x020fea0003800000 */
.L_x_107:
[----:B------:R-:W-:Y:S01]  /*7290*/  IMAD.MOV.U32 R38, RZ, RZ, RZ ;  /* 0x000000ffff267224 */ /* 0x000fe200078e00ff */
[----:B------:R-:W-:Y:S02]  /*72a0*/  CS2R R36, SRZ ;  /* 0x0000000000247805 */ /* 0x000fe4000001ff00 */
        /* <DEDUP_REMOVED lines=13> */
[----:B-1----:R-:W-:Y:S01]  /*7380*/  CS2R R4, SRZ ;  /* 0x0000000000047805 */ /* 0x002fe2000001ff00 */
[----:B------:R-:W-:Y:S06]  /*7390*/  @P1 BRA `(.L_x_109) ;  /* 0x0000000000bc1947 */ /* 0x000fec0003800000 */
[----:B------:R-:W-:Y:S11]  /*73a0*/  LOP3.LUT P0, RZ, R0, 0x3, R100, 0x48, !PT ;  /* 0x0000000300ff7812 */ /* 0x000ff60007804864 */
[----:B------:R-:W-:Y:S02]  /*73b0*/  @!UPT UIADD3 URZ, UPT, UPT, URZ, URZ, URZ ;  /* 0x000000fffffff290 */ /* 0x000fe4000fffe0ff */
[----:B------:R-:W-:Y:S05]  /*73c0*/  @!P0 BRA `(.L_x_110) ;  /* 0x0000000000408947 */ /* 0x000fea0003800000 */
[----:B------:R-:W1:Y:S01]  /*73d0*/  LDCU.64 UR8, c[0x4][0x70] ;  /* 0x01000e00ff0877ac */ /* 0x000e620008000a00 */
[----:B------:R-:W-:Y:S01]  /*73e0*/  MOV R15, 0x0 ;  /* 0x00000000000f7802 */ /* 0x000fe20000000f00 */
[----:B------:R-:W-:Y:S02]  /*73f0*/  HFMA2 R12, -RZ, RZ, 0, 5.9604644775390625e-08 ;  /* 0x00000001ff0c7431 */ /* 0x000fe400000001ff */
[----:B------:R-:W-:Y:S02]  /*7400*/  IMAD.MOV.U32 R8, RZ, RZ, 0x192 ;  /* 0x00000192ff087424 */ /* 0x000fe400078e00ff */
[----:B------:R-:W-:Y:S01]  /*7410*/  IMAD.MOV.U32 R13, RZ, RZ, RZ ;  /* 0x000000ffff0d7224 */ /* 0x000fe200078e00ff */
[----:B------:R-:W5:Y:S01]  /*7420*/  LDCU.64 UR6, c[0x4][0x78] ;  /* 0x01000f00ff0677ac */ /* 0x000f620008000a00 */
[----:B------:R-:W2:Y:S01]  /*7430*/  LDC.64 R14, c[0x4][R15] ;  /* 0x010000000f0e7b82 */ /* 0x000ea20000000a00 */
[----:B------:R-:W3:Y:S01]  /*7440*/  LDCU.64 UR4, c[0x4][0x10] ;  /* 0x01000200ff0477ac */ /* 0x000ee20008000a00 */
[----:B-1----:R-:W-:Y:S01]  /*7450*/  MOV R5, UR9 ;  /* 0x0000000900057c02 */ /* 0x002fe20008000f00 */
[----:B------:R-:W-:Y:S01]  /*7460*/  IMAD.U32 R4, RZ, RZ, UR8 ;  /* 0x00000008ff047e24 */ /* 0x000fe2000f8e00ff */
[----:B-----5:R-:W-:Y:S01]  /*7470*/  MOV R7, UR7 ;  /* 0x0000000700077c02 */ /* 0x020fe20008000f00 */
[----:B------:R-:W-:Y:S01]  /*7480*/  IMAD.U32 R6, RZ, RZ, UR6 ;  /* 0x00000006ff067e24 */ /* 0x000fe2000f8e00ff */
[----:B---3--:R-:W-:Y:S01]  /*7490*/  MOV R11, UR5 ;  /* 0x00000005000b7c02 */ /* 0x008fe20008000f00 */
[----:B------:R-:W-:Y:S02]  /*74a0*/  IMAD.U32 R10, RZ, RZ, UR4 ;  /* 0x00000004ff0a7e24 */ /* 0x000fe4000f8e00ff */
[----:B------:R-:W-:Y:S07]  /*74b0*/  LEPC R20, `(.L_x_110) ;  /* 0x000000001014794e */ /* 0x000fee0000000000 */
[----:B--2-4-:R-:W-:Y:S05]  /*74c0*/  CALL.ABS.NOINC R14 ;  /* 0x000000000e007343 */ /* 0x014fea0003c00000 */
.L_x_110:
[----:B------:R-:W-:Y:S05]  /*74d0*/  WARPSYNC.ALL ;  /* 0x0000000000007948 */ /* 0x000fea0003800000 */
[C---:B------:R-:W-:Y:S01]  /*74e0*/  R2UR UR4, R59.reuse ;  /* 0x000000003b0472ca */ /* 0x040fe200000e0000 */
[----:B------:R-:W-:Y:S05]  /*74f0*/  VIADD R0, R59, 0x40 ;  /* 0x000000403b007836 */ /* 0x000fea0000000000 */
[----:B------:R-:W-:Y:S04]  /*7500*/  SHF.R.U32.HI R0, RZ, 0x15, R0 ;  /* 0x00000015ff007819 */ /* 0x000fe80000011600 */
[----:B------:R-:W-:Y:S03]  /*7510*/  LOP3.LUT P0, RZ, R0, 0x3, R100, 0x48, !PT ;  /* 0x0000000300ff7812 */ /* 0x000fe60007804864 */
[----:B------:R-:W1:Y:S10]  /*7520*/  LDTM.x16 R24, tmem[UR4] ;  /* 0x00000004001879ee */ /* 0x000e740008240000 */
[----:B-1----:R-:W-:Y:S05]  /*7530*/  @!P0 BRA `(.L_x_111) ;  /* 0x0000000000408947 */ /* 0x002fea0003800000 */
        /* <DEDUP_REMOVED lines=16> */
.L_x_111:
[----:B------:R-:W-:Y:S05]  /*7640*/  WARPSYNC.ALL ;  /* 0x0000000000007948 */ /* 0x000fea0003800000 */
[----:B------:R-:W-:Y:S11]  /*7650*/  R2UR UR4, R59 ;  /* 0x000000003b0472ca */ /* 0x000ff600000e0000 */
[----:B------:R-:W-:Y:S02]  /*7660*/  @!UPT UIADD3 URZ, UPT, UPT, URZ, URZ, URZ ;  /* 0x000000fffffff290 */ /* 0x000fe4000fffe0ff */
[----:B------:R-:W1:Y:S02]  /*7670*/  LDTM.x16 R4, tmem[UR4+0x40] ;  /* 0x00004004000479ee */ /* 0x000e640008240000 */
[----:B-1----:R-:W-:Y:S01]  /*7680*/  NOP ;  /* 0x0000000000007918 */ /* 0x002fe20000000000 */
.L_x_109:
[----:B---3--:R-:W-:Y:S01]  /*7690*/  SHF.L.U32 R20, R60, 0x10, RZ ;  /* 0x000000103c147819 */ /* 0x008fe200000006ff */
[C---:B------:R-:W-:Y:S01]  /*76a0*/  FMUL R0, R52.reuse, R24 ;  /* 0x0000001834007220 */ /* 0x040fe20000400000 */
[----:B------:R-:W-:Y:S01]  /*76b0*/  ISETP.NE.AND P0, PT, R99, R2, PT ;  /* 0x000000026300720c */ /* 0x000fe20003f05270 */
[----:B------:R-:W-:Y:S01]  /*76c0*/  FMUL R2, R52, R25 ;  /* 0x0000001934027220 */ /* 0x000fe20000400000 */
[----:B------:R-:W-:Y:S01]  /*76d0*/  LOP3.LUT R21, R60, 0xffff0000, RZ, 0xc0, !PT ;  /* 0xffff00003c157812 */ /* 0x000fe200078ec0ff */
[----:B------:R-:W-:Y:S01]  /*76e0*/  FFMA R0, R53, R20, R0 ;  /* 0x0000001435007223 */ /* 0x000fe20000000000 */
[C---:B------:R-:W-:Y:S01]  /*76f0*/  SHF.L.U32 R22, R61.reuse, 0x10, RZ ;  /* 0x000000103d167819 */ /* 0x040fe200000006ff */
[----:B------:R-:W-:Y:S01]  /*7700*/  FMUL R3, R52, R26 ;  /* 0x0000001a34037220 */ /* 0x000fe20000400000 */
[----:B------:R-:W-:Y:S01]  /*7710*/  LOP3.LUT R23, R61, 0xffff0000, RZ, 0xc0, !PT ;  /* 0xffff00003d177812 */ /* 0x000fe200078ec0ff */
[C---:B------:R-:W-:Y:S01]  /*7720*/  FFMA R2, R53.reuse, R21, R2 ;  /* 0x0000001535027223 */ /* 0x040fe20000000002 */
[----:B------:R-:W-:Y:S01]  /*7730*/  SHF.L.U32 R40, R62, 0x10, RZ ;  /* 0x000000103e287819 */ /* 0x000fe200000006ff */
[----:B------:R-:W-:Y:S01]  /*7740*/  FMUL R20, R52, R27 ;  /* 0x0000001b34147220 */ /* 0x000fe20000400000 */
[----:B------:R-:W-:Y:S01]  /*7750*/  LOP3.LUT R41, R62, 0xffff0000, RZ, 0xc0, !PT ;  /* 0xffff00003e297812 */ /* 0x000fe200078ec0ff */
[----:B------:R-:W-:Y:S01]  /*7760*/  FFMA R3, R53, R22, R3 ;  /* 0x0000001635037223 */ /* 0x000fe20000000003 */
[----:B------:R-:W-:Y:S01]  /*7770*/  F2FP.BF16.F32.PACK_AB R108, R2, R0 ;  /* 0x00000000026c723e */ /* 0x000fe200000010ff */
[C---:B------:R-:W-:Y:S01]  /*7780*/  FMUL R21, R52.reuse, R28 ;  /* 0x0000001c34157220 */ /* 0x040fe20000400000 */
[----:B------:R-:W-:Y:S01]  /*7790*/  LOP3.LUT R42, R77, 0xffff0000, RZ, 0xc0, !PT ;  /* 0xffff00004d2a7812 */ /* 0x000fe200078ec0ff */
[----:B------:R-:W-:Y:S01]  /*77a0*/  FMUL R22, R52, R29 ;  /* 0x0000001d34167220 */ /* 0x000fe20000400000 */
[----:B------:R-:W-:Y:S01]  /*77b0*/  SHF.L.U32 R54, R78, 0x10, RZ ;  /* 0x000000104e367819 */ /* 0x000fe200000006ff */
[----:B------:R-:W-:Y:S01]  /*77c0*/  FFMA R20, R53, R23, R20 ;  /* 0x0000001735147223 */ /* 0x000fe20000000014 */
[----:B------:R-:W-:Y:S01]  /*77d0*/  SHF.L.U32 R23, R63, 0x10, RZ ;  /* 0x000000103f177819 */ /* 0x000fe200000006ff */
[----:B------:R-:W-:Y:S01]  /*77e0*/  FFMA R21, R53, R40, R21 ;  /* 0x0000002835157223 */ /* 0x000fe20000000015 */
[----:B------:R-:W-:Y:S01]  /*77f0*/  LOP3.LUT R40, R63, 0xffff0000, RZ, 0xc0, !PT ;  /* 0xffff00003f287812 */ /* 0x000fe200078ec0ff */
[C---:B------:R-:W-:Y:S01]  /*7800*/  FFMA R22, R53.reuse, R41, R22 ;  /* 0x0000002935167223 */ /* 0x040fe20000000016 */
[----:B------:R-:W-:Y:S01]  /*7810*/  F2FP.BF16.F32.PACK_AB R109, R20, R3 ;  /* 0x00000003146d723e */ /* 0x000fe200000010ff */
[----:B------:R-:W-:Y:S01]  /*7820*/  FMUL R0, R52, R30 ;  /* 0x0000001e34007220 */ /* 0x000fe20000400000 */
[----:B----4-:R-:W-:Y:S01]  /*7830*/  LOP3.LUT R41, R66, 0xffff0000, RZ, 0xc0, !PT ;  /* 0xffff000042297812 */ /* 0x010fe200078ec0ff */
[----:B------:R-:W-:Y:S01]  /*7840*/  FMUL R2, R52, R31 ;  /* 0x0000001f34027220 */ /* 0x000fe20000400000 */
[----:B------:R-:W-:Y:S01]  /*7850*/  F2FP.BF16.F32.PACK_AB R110, R22, R21 ;  /* 0x00000015166e723e */ /* 0x000fe200000010ff */
[C---:B------:R-:W-:Y:S01]  /*7860*/  FFMA R0, R53.reuse, R23, R0 ;  /* 0x0000001735007223 */ /* 0x040fe20000000000 */
[C---:B------:R-:W-:Y:S01]  /*7870*/  SHF.L.U32 R22, R64.reuse, 0x10, RZ ;  /* 0x0000001040167819 */ /* 0x040fe200000006ff */
[----:B------:R-:W-:Y:S01]  /*7880*/  FFMA R2, R53, R40, R2 ;  /* 0x0000002835027223 */ /* 0x000fe20000000002 */
[----:B------:R-:W-:Y:S01]  /*7890*/  LOP3.LUT R23, R64, 0xffff0000, RZ, 0xc0, !PT ;  /* 0xffff000040177812 */ /* 0x000fe200078ec0ff */
[C---:B------:R-:W-:Y:S01]  /*78a0*/  FMUL R3, R52.reuse, R32 ;  /* 0x0000002034037220 */ /* 0x040fe20000400000 */
[----:B------:R-:W-:Y:S01]  /*78b0*/  SHF.L.U32 R40, R65, 0x10, RZ ;  /* 0x0000001041287819 */ /* 0x000fe200000006ff */
[----:B------:R-:W-:Y:S01]  /*78c0*/  FMUL R20, R52, R33 ;  /* 0x0000002134147220 */ /* 0x000fe20000400000 */
[----:B------:R-:W-:Y:S01]  /*78d0*/  F2FP.BF16.F32.PACK_AB R111, R2, R0 ;  /* 0x00000000026f723e */ /* 0x000fe200000010ff */
[----:B------:R-:W-:Y:S01]  /*78e0*/  FMUL R21, R52, R34 ;  /* 0x0000002234157220 */ /* 0x000fe20000400000 */
[----:B------:R-:W-:Y:S01]  /*78f0*/  LOP3.LUT R55, R78, 0xffff0000, RZ, 0xc0, !PT ;  /* 0xffff00004e377812 */ /* 0x000fe200078ec0ff */
[----:B------:R-:W-:Y:S01]  /*7900*/  FFMA R3, R53, R22, R3 ;  /* 0x0000001635037223 */ /* 0x000fe20000000003 */
[----:B------:R-:W-:Y:S01]  /*7910*/  SHF.L.U32 R56, R79, 0x10, RZ ;  /* 0x000000104f387819 */ /* 0x000fe200000006ff */
[----:B------:R-:W-:Y:S01]  /*7920*/  FFMA R20, R53, R23, R20 ;  /* 0x0000001735147223 */ /* 0x000fe20000000014 */
[----:B------:R-:W-:Y:S01]  /*7930*/  LOP3.LUT R23, R65, 0xffff0000, RZ, 0xc0, !PT ;  /* 0xffff000041177812 */ /* 0x000fe200078ec0ff */
[----:B------:R-:W-:Y:S01]  /*7940*/  FFMA R21, R53, R40, R21 ;  /* 0x0000002835157223 */ /* 0x000fe20000000015 */
[----:B------:R-:W-:Y:S01]  /*7950*/  SHF.L.U32 R40, R66, 0x10, RZ ;  /* 0x0000001042287819 */ /* 0x000fe200000006ff */
[----:B------:R-:W-:Y:S01]  /*7960*/  FMUL R0, R52, R35 ;  /* 0x0000002334007220 */ /* 0x000fe20000400000 */
[----:B------:R-:W-:Y:S01]  /*7970*/  F2FP.BF16.F32.PACK_AB R112, R20, R3 ;  /* 0x000000031470723e */ /* 0x000fe200000010ff */
[C---:B------:R-:W-:Y:S01]  /*7980*/  FMUL R2, R52.reuse, R36 ;  /* 0x0000002434027220 */ /* 0x040fe20000400000 */
[----:B------:R-:W-:Y:S01]  /*7990*/  LOP3.LUT R57, R79, 0xffff0000, RZ, 0xc0, !PT ;  /* 0xffff00004f397812 */ /* 0x000fe200078ec0ff */
[----:B------:R-:W-:Y:S01]  /*79a0*/  FMUL R22, R52, R37 ;  /* 0x0000002534167220 */ /* 0x000fe20000400000 */
[----:B------:R-:W-:Y:S01]  /*79b0*/  ISETP.NE.AND P1, PT, R99, RZ, PT ;  /* 0x000000ff6300720c */ /* 0x000fe20003f25270 */
[----:B------:R-:W-:Y:S01]  /*79c0*/  FFMA R0, R53, R23, R0 ;  /* 0x0000001735007223 */ /* 0x000fe20000000000 */
[----:B------:R-:W-:Y:S01]  /*79d0*/  SHF.L.U32 R23, R67, 0x10, RZ ;  /* 0x0000001043177819 */ /* 0x000fe200000006ff */
[----:B------:R-:W-:Y:S01]  /*79e0*/  FFMA R2, R53, R40, R2 ;  /* 0x0000002835027223 */ /* 0x000fe20000000002 */
[----:B------:R-:W-:Y:S01]  /*79f0*/  LOP3.LUT R40, R67, 0xffff0000, RZ, 0xc0, !PT ;  /* 0xffff000043287812 */ /* 0x000fe200078ec0ff */
[----:B------:R1:W-:Y:S01]  /*7a00*/  @!P0 STS.128 [R105+UR36+0x200], R108 ;  /* 0x0002006c69008988 */ /* 0x0003e20008000c24 */
[----:B------:R-:W-:Y:S01]  /*7a10*/  F2FP.BF16.F32.PACK_AB R113, R0, R21 ;  /* 0x000000150071723e */ /* 0x000fe200000010ff */
[C---:B------:R-:W-:Y:S01]  /*7a20*/  FFMA R22, R53.reuse, R41, R22 ;  /* 0x0000002935167223 */ /* 0x040fe20000000016 */
[----:B------:R-:W-:Y:S01]  /*7a30*/  LOP3.LUT R41, R74, 0xffff0000, RZ, 0xc0, !PT ;  /* 0xffff00004a297812 */ /* 0x000fe200078ec0ff */
[C---:B------:R-:W-:Y:S01]  /*7a40*/  FMUL R3, R52.reuse, R38 ;  /* 0x0000002634037220 */ /* 0x040fe20000400000 */
[C---:B------:R-:W-:Y:S01]  /*7a50*/  FMUL R20, R52.reuse, R39 ;  /* 0x0000002734147220 */ /* 0x040fe20000400000 */
        /* <DEDUP_REMOVED lines=9> */
[C---:B------:R-:W-:Y:S01]  /*7af0*/  FFMA R0, R53.reuse, R22, R0 ;  /* 0x0000001635007223 */ /* 0x040fe20000000000 */
[C---:B------:R-:W-:Y:S01]  /*7b00*/  FFMA R2, R53.reuse, R23, R2 ;  /* 0x0000001735027223 */ /* 0x040fe20000000002 */
[----:B------:R-:W-:Y:S01]  /*7b10*/  F2FP.BF16.F32.PACK_AB R115, R20, R3 ;  /* 0x000000031473723e */ /* 0x000fe200000010ff */
[----:B------:R-:W-:Y:S01]  /*7b20*/  FFMA R21, R53, R40, R21 ;  /* 0x0000002835157223 */ /* 0x000fe20000000015 */
[----:B------:R-:W-:Y:S01]  /*7b30*/  LOP3.LUT R23, R73, 0xffff0000, RZ, 0xc0, !PT ;  /* 0xffff000049177812 */ /* 0x000fe200078ec0ff */
[----:B------:R-:W-:Y:S01]  /*7b40*/  FMUL R3, R52, R7 ;  /* 0x0000000734037220 */ /* 0x000fe20000400000 */
[----:B------:R-:W-:Y:S01]  /*7b50*/  SHF.L.U32 R40, R74, 0x10, RZ ;  /* 0x000000104a287819 */ /* 0x000fe200000006ff */
[----:B------:R1:W-:Y:S01]  /*7b60*/  @!P0 STS.128 [R104+0x200], R112 ;  /* 0x0002007068008388 */ /* 0x0003e20000000c00 */
[C---:B------:R-:W-:Y:S01]  /*7b70*/  FMUL R20, R52.reuse, R8 ;  /* 0x0000000834147220 */ /* 0x040fe20000400000 */
[----:B------:R-:W-:Y:S01]  /*7b80*/  FMUL R22, R52, R9 ;  /* 0x0000000934167220 */ /* 0x000fe20000400000 */
[C---:B------:R-:W-:Y:S01]  /*7b90*/  FFMA R3, R53.reuse, R23, R3 ;  /* 0x0000001735037223 */ /* 0x040fe20000000003 */
[----:B------:R-:W-:Y:S01]  /*7ba0*/  F2FP.BF16.F32.PACK_AB R116, R2, R0 ;  /* 0x000000000274723e */ /* 0x000fe200000010ff */
[----:B------:R-:W-:Y:S01]  /*7bb0*/  FFMA R20, R53, R40, R20 ;  /* 0x0000002835147223 */ /* 0x000fe20000000014 */
[C---:B------:R-:W-:Y:S01]  /*7bc0*/  SHF.L.U32 R23, R75.reuse, 0x10, RZ ;  /* 0x000000104b177819 */ /* 0x040fe200000006ff */
[C---:B------:R-:W-:Y:S01]  /*7bd0*/  FMUL R0, R52.reuse, R10 ;  /* 0x0000000a34007220 */ /* 0x040fe20000400000 */
[----:B------:R-:W-:Y:S01]  /*7be0*/  LOP3.LUT R40, R75, 0xffff0000, RZ, 0xc0, !PT ;  /* 0xffff00004b287812 */ /* 0x000fe200078ec0ff */
[C---:B------:R-:W-:Y:S01]  /*7bf0*/  FFMA R22, R53.reuse, R41, R22 ;  /* 0x0000002935167223 */ /* 0x040fe20000000016 */
[C---:B------:R-:W-:Y:S01]  /*7c00*/  FMUL R2, R52.reuse, R11 ;  /* 0x0000000b34027220 */ /* 0x040fe20000400000 */
[----:B------:R-:W-:Y:S01]  /*7c10*/  FFMA R0, R53, R23, R0 ;  /* 0x0000001735007223 */ /* 0x000fe20000000000 */
[----:B------:R-:W-:Y:S01]  /*7c20*/  F2FP.BF16.F32.PACK_AB R117, R3, R21 ;  /* 0x000000150375723e */ /* 0x000fe200000010ff */
[----:B------:R-:W-:Y:S01]  /*7c30*/  FMUL R3, R52, R12 ;  /* 0x0000000c34037220 */ /* 0x000fe20000400000 */
[----:B------:R-:W-:Y:S01]  /*7c40*/  FFMA R2, R53, R40, R2 ;  /* 0x0000002835027223 */ /* 0x000fe20000000002 */
[----:B------:R-:W-:Y:S01]  /*7c50*/  SHF.L.U32 R23, R76, 0x10, RZ ;  /* 0x000000104c177819 */ /* 0x000fe200000006ff */
[----:B------:R-:W-:Y:S01]  /*7c60*/  FMUL R21, R52, R14 ;  /* 0x0000000e34157220 */ /* 0x000fe20000400000 */
[----:B------:R-:W-:Y:S01]  /*7c70*/  F2FP.BF16.F32.PACK_AB R118, R22, R20 ;  /* 0x000000141676723e */ /* 0x000fe200000010ff */
[----:B------:R-:W-:Y:S01]  /*7c80*/  FMUL R20, R52, R13 ;  /* 0x0000000d34147220 */ /* 0x000fe20000400000 */
[----:B------:R-:W-:Y:S01]  /*7c90*/  LOP3.LUT R40, R76, 0xffff0000, RZ, 0xc0, !PT ;  /* 0xffff00004c287812 */ /* 0x000fe200078ec0ff */
[C---:B------:R-:W-:Y:S01]  /*7ca0*/  FMUL R22, R52.reuse, R15 ;  /* 0x0000000f34167220 */ /* 0x040fe20000400000 */
[----:B------:R-:W-:Y:S01]  /*7cb0*/  SHF.L.U32 R41, R77, 0x10, RZ ;  /* 0x000000104d297819 */ /* 0x000fe200000006ff */
[C---:B------:R-:W-:Y:S01]  /*7cc0*/  FFMA R3, R53.reuse, R23, R3 ;  /* 0x0000001735037223 */ /* 0x040fe20000000003 */
[C---:B------:R-:W-:Y:S01]  /*7cd0*/  FMUL R23, R52.reuse, R16 ;  /* 0x0000001034177220 */ /* 0x040fe20000400000 */
[C---:B------:R-:W-:Y:S01]  /*7ce0*/  FFMA R20, R53.reuse, R40, R20 ;  /* 0x0000002835147223 */ /* 0x040fe20000000014 */
[C---:B------:R-:W-:Y:S01]  /*7cf0*/  FMUL R40, R52.reuse, R17 ;  /* 0x0000001134287220 */ /* 0x040fe20000400000 */
[C---:B------:R-:W-:Y:S01]  /*7d00*/  FFMA R21, R53.reuse, R41, R21 ;  /* 0x0000002935157223 */ /* 0x040fe20000000015 */
[C---:B------:R-:W-:Y:S01]  /*7d10*/  FFMA R22, R53.reuse, R42, R22 ;  /* 0x0000002a35167223 */ /* 0x040fe20000000016 */
[C---:B------:R-:W-:Y:S01]  /*7d20*/  FMUL R41, R52.reuse, R18 ;  /* 0x0000001234297220 */ /* 0x040fe20000400000 */
[----:B------:R-:W-:Y:S01]  /*7d30*/  FMUL R42, R52, R19 ;  /* 0x00000013342a7220 */ /* 0x000fe20000400000 */
[----:B------:R-:W-:Y:S01]  /*7d40*/  F2FP.BF16.F32.PACK_AB R119, R2, R0 ;  /* 0x000000000277723e */ /* 0x000fe200000010ff */
[C---:B------:R-:W-:Y:S01]  /*7d50*/  FFMA R23, R53.reuse, R54, R23 ;  /* 0x0000003635177223 */ /* 0x040fe20000000017 */
[C---:B------:R-:W-:Y:S01]  /*7d60*/  FFMA R40, R53.reuse, R55, R40 ;  /* 0x0000003735287223 */ /* 0x040fe20000000028 */
[C---:B------:R-:W-:Y:S01]  /*7d70*/  FFMA R41, R53.reuse, R56, R41 ;  /* 0x0000003835297223 */ /* 0x040fe20000000029 */
[----:B------:R-:W-:Y:S01]  /*7d80*/  FFMA R42, R53, R57, R42 ;  /* 0x00000039352a7223 */ /* 0x000fe2000000002a */
[----:B------:R1:W-:Y:S01]  /*7d90*/  @!P0 STS.128 [R105+UR36+0xa00], R116 ;  /* 0x000a007469008988 */ /* 0x0003e20008000c24 */
[----:B------:R-:W-:Y:S02]  /*7da0*/  F2FP.BF16.F32.PACK_AB R21, R22, R21 ;  /* 0x000000151615723e */ /* 0x000fe400000010ff */
[----:B------:R-:W-:Y:S02]  /*7db0*/  F2FP.BF16.F32.PACK_AB R22, R40, R23 ;  /* 0x000000172816723e */ /* 0x000fe400000010ff */
[----:B------:R-:W-:Y:S02]  /*7dc0*/  F2FP.BF16.F32.PACK_AB R20, R20, R3 ;  /* 0x000000031414723e */ /* 0x000fe400000010ff */
[----:B------:R-:W-:Y:S05]  /*7dd0*/  F2FP.BF16.F32.PACK_AB R23, R42, R41 ;  /* 0x000000292a17723e */ /* 0x000fea00000010ff */
[----:B------:R1:W-:Y:S01]  /*7de0*/  @!P0 STS.128 [R104+0xa00], R20 ;  /* 0x000a001468008388 */ /* 0x0003e20000000c00 */
[----:B------:R-:W-:Y:S01]  /*7df0*/  @!PT LDS RZ, [RZ] ;  /* 0x00000000fffff984 */ /* 0x000fe20000000800 */
[----:B------:R-:W-:Y:S01]  /*7e00*/  @!PT LDS RZ, [RZ] ;  /* 0x00000000fffff984 */ /* 0x000fe20000000800 */
[----:B------:R-:W-:Y:S01]  /*7e10*/  @!PT LDS RZ, [RZ] ;  /* 0x00000000fffff984 */ /* 0x000fe20000000800 */
[----:B------:R-:W-:Y:S01]  /*7e20*/  @!PT LDS RZ, [RZ] ;  /* 0x00000000fffff984 */ /* 0x000fe20000000800 */
[----:B------:R3:W-:Y:S07]  /*7e30*/  MEMBAR.ALL.CTA ;  /* 0x0000000000007992 */ /* 0x0007ee0000008000 */
[----:B---3--:R-:W3:Y:S01]  /*7e40*/  FENCE.VIEW.ASYNC.S ;  /* 0x00000000000073c6 */ /* 0x008ee20000000000 */
[----:B------:R-:W-:Y:S05]  /*7e50*/  WARPSYNC.ALL ;  /* 0x0000000000007948 */ /* 0x000fea0003800000 */
[----:B------:R-:W-:Y:S01]  /*7e60*/  BSSY.RECONVERGENT B0, `(.L_x_112) ;  /* 0x0000011000007945 */ /* 0x000fe20003800200 */
[----:B---3--:R-:W-:Y:S06]  /*7e70*/  BAR.SYNC.DEFER_BLOCKING 0x1, 0x80 ;  /* 0x0042000000007b1d */ /* 0x008fec0000010000 */
[----:B------:R-:W-:Y:S05]  /*7e80*/  @P1 BRA `(.L_x_113) ;  /* 0x0000000000381947 */ /* 0x000fea0003800000 */
[----:B------:R-:W-:Y:S01]  /*7e90*/  UIADD3 UR4, UPT, UPT, UR36, 0x200, URZ ;  /* 0x0000020024047890 */ /* 0x000fe2000fffe0ff */
[----:B------:R-:W-:Y:S01]  /*7ea0*/  UMOV UR47, UR52 ;  /* 0x00000034002f7c82 */ /* 0x000fe20008000000 */
[----:B------:R-:W-:Y:S02]  /*7eb0*/  UIADD3 UR9, UPT, UPT, UR45, 0x40, URZ ;  /* 0x000000402d097890 */ /* 0x000fe4000fffe0ff */
[----:B------:R-:W-:Y:S02]  /*7ec0*/  UIADD3 UR8, UPT, UPT, UR36, 0xa00, URZ ;  /* 0x00000a0024087890 */ /* 0x000fe4000fffe0ff */
[----:B------:R-:W-:Y:S01]  /*7ed0*/  MOV R89, UR4 ;  /* 0x0000000400597c02 */ /* 0x000fe20008000f00 */
[----:B------:R-:W-:Y:S01]  /*7ee0*/  UIADD3 UR4, UP0, UPT, UR50, 0xa80, URZ ;  /* 0x00000a8032047890 */ /* 0x000fe2000ff1e0ff */
[----:B------:R-:W-:Y:S02]  /*7ef0*/  UMOV UR10, UR46 ;  /* 0x0000002e000a7c82 */ /* 0x000fe40008000000 */
[----:B------:R-:W-:Y:S01]  /*7f00*/  R2UR UR44, R89 ;  /* 0x00000000592c72ca */ /* 0x000fe200000e0000 */
[----:B------:R-:W-:Y:S01]  /*7f10*/  UIADD3.X UR5, UPT, UPT, URZ, UR51, URZ, UP0, !UPT ;  /* 0x00000033ff057290 */ /* 0x000fe200087fe4ff */
[----:B------:R-:W-:Y:S11]  /*7f20*/  UMOV UR11, UR52 ;  /* 0x00000034000b7c82 */ /* 0x000ff60008000000 */
[----:B------:R3:W-:Y:S01]  /*7f30*/  UTMASTG.3D [UR44], [UR4] ;  /* 0x0000002c040073b5 */ /* 0x0007e20008010000 */
[----:B------:R3:W-:Y:S01]  /*7f40*/  UTMASTG.3D [UR8], [UR4] ;  /* 0x00000008040073b5 */ /* 0x0007e20008010000 */
[----:B------:R0:W-:Y:S01]  /*7f50*/  UTMACMDFLUSH ;  /* 0x00000000000079b7 */ /* 0x0001e20000000000 */
[----:B---3--:R-:W-:Y:S04]  /*7f60*/  DEPBAR.LE SB0, 0x1 ;  /* 0x000080400000791a */ /* 0x008fe80000000000 */
.L_x_113:
[----:B------:R-:W-:Y:S05]  /*7f70*/  BSYNC.RECONVERGENT B0 ;  /* 0x0000000000007941 */ /* 0x000fea0003800200 */
.L_x_112:
[----:B------:R-:W-:Y:S01]  /*7f80*/  BAR.SYNC.DEFER_BLOCKING 0x1, 0x80 ;  /* 0x0042000000007b1d */ /* 0x000fe20000010000 */
[----:B------:R-:W-:Y:S01]  /*7f90*/  ISETP.NE.AND P1, PT, R106, RZ, PT ;  /* 0x000000ff6a00720c */ /* 0x000fe20003f25270 */
[----:B------:R-:W-:Y:S01]  /*7fa0*/  UISETP.NE.AND UP0, UPT, UR48, URZ, UPT ;  /* 0x000000ff3000728c */ /* 0x000fe2000bf05270 */
[----:B------:R-:W-:Y:S11]  /*7fb0*/  LEA R2, R68, UR36, 0x3 ;  /* 0x0000002444027c11 */ /* 0x000ff6000f8e18ff */
[----:B------:R-:W-:Y:S01]  /*7fc0*/  @P1 SHF.L.U32 R3, RZ, 0x1f, RZ ;  /* 0x0000001fff031819 */ /* 0x000fe200000006ff */
[----:B------:R-:W-:Y:S06]  /*7fd0*/  BRA.U !UP0, `(.L_x_114) ;  /* 0x0000000108247547 */ /* 0x000fec000b800000 */
[----:B-1----:R-:W-:Y:S01]  /*7fe0*/  IMAD.U32 R20, RZ, RZ, UR37 ;  /* 0x00000025ff147e24 */ /* 0x002fe2000f8e00ff */
[----:B------:R-:W-:Y:S01]  /*7ff0*/  MOV R0, UR58 ;  /* 0x0000003a00007c02 */ /* 0x000fe20008000f00 */
[----:B------:R-:W-:Y:S03]  /*8000*/  UIADD3 UR4, UPT, UPT, UR37, 0x1, URZ ;  /* 0x0000000125047890 */ /* 0x000fe6000fffe0ff */
[----:B------:R-:W-:Y:S01]  /*8010*/  @P1 LEA R20, R20, UR36, 0x3 ;  /* 0x0000002414141c11 */ /* 0x000fe2000f8e18ff */
[----:B------:R-:W-:Y:S04]  /*8020*/  UISETP.NE.AND UP0, UPT, UR4, 0x4, UPT ;  /* 0x000000040400788c */ /* 0x000fe8000bf05270 */
[----:B------:R-:W-:Y:S01]  /*8030*/  @P1 VIADD R20, R20, 0x50 ;  /* 0x0000005014141836 */ /* 0x000fe20000000000 */
[----:B------:R-:W-:Y:S04]  /*8040*/  USEL UR37, UR4, URZ, UP0 ;  /* 0x000000ff04257287 */ /* 0x000fe80008000000 */
[----:B------:R-:W-:Y:S04]  /*8050*/  @P1 PRMT R0, R0, 0x654, R20 ;  /* 0x0000065400001816 */ /* 0x000fe80000000014 */
[----:B------:R3:W-:Y:S04]  /*8060*/  @P1 SYNCS.ARRIVE.TRANS64.RED.A1T0 RZ, [R0+URZ], RZ ;  /* 0x000000ff00ff19a7 */ /* 0x0007e800081004ff */
.L_x_114:
[----:B------:R-:W4:Y:S01]  /*8070*/  @P1 SYNCS.PHASECHK.TRANS64.TRYWAIT P0, [R2+URZ+0x30], R3 ;  /* 0x00003003020015a7 */ /* 0x000f2200080011ff */
[----:B------:R-:W-:Y:S01]  /*8080*/  BSSY B1, `(.L_x_115) ;  /* 0x0000014000017945 */ /* 0x000fe20003800000 */
[----:B----4-:R-:W-:Y:S03]  /*8090*/  @P1 SEL R70, RZ, 0x1, !P0 ;  /* 0x00000001ff461807 */ /* 0x010fe60004000000 */
[----:B------:R-:W-:Y:S05]  /*80a0*/  @!P1 BRA `(.L_x_116) ;  /* 0x0000000000449947 */ /* 0x000fea0003800000 */
[----:B------:R-:W-:Y:S01]  /*80b0*/  ISETP.NE.AND P1, PT, R71, RZ, PT ;  /* 0x000000ff4700720c */ /* 0x000fe20003f25270 */
[----:B------:R-:W-:Y:S01]  /*80c0*/  BSSY B0, `(.L_x_117) ;  /* 0x0000009000007945 */ /* 0x000fe20003800000 */
[----:B------:R-:W-:Y:S11]  /*80d0*/  ISETP.NE.AND P0, PT, R70, RZ, PT ;  /* 0x000000ff4600720c */ /* 0x000ff60003f05270 */
[----:B-1----:R-:W-:Y:S05]  /*80e0*/  @P1 IMAD R20, R68, 0x1000, R105 ;  /* 0x0000100044141824 */ /* 0x002fea00078e0269 */
[----:B------:R-:W-:Y:S05]  /*80f0*/  @P1 IADD3 R3, PT, PT, R20, UR36, RZ ;  /* 0x0000002414031c10 */ /* 0x000fea000fffe0ff */
[----:B------:R-:W-:Y:S01]  /*8100*/  @P1 IMAD.IADD R3, R69, 0x1, R3 ;  /* 0x0000000145031824 */ /* 0x000fe200078e0203 */
[----:B------:R-:W-:Y:S06]  /*8110*/  @P0 BRA `(.L_x_118) ;  /* 0x00000000000c0947 */ /* 0x000fec0003800000 */
[----:B---3--:R-:W-:Y:S04]  /*8120*/  SHF.L.U32 R0, RZ, 0x1f, RZ ;  /* 0x0000001fff007819 */ /* 0x008fe800000006ff */
[----:B------:R-:W1:Y:S02]  /*8130*/  SYNCS.PHASECHK.TRANS64.TRYWAIT P0, [R2+URZ+0x30], R0 ;  /* 0x00003000020075a7 */ /* 0x000e6400080011ff */
[----:B-1----:R-:W-:Y:S05]  /*8140*/  @!P0 BRA `(.L_x_119) ;  /* 0x0000007000f48947 */ /* 0x002fea0003800000 */
.L_x_118:
[----:B------:R-:W-:Y:S05]  /*8150*/  BSYNC B0 ;  /* 0x0000000000007941 */ /* 0x000fea0003800000 */
.L_x_117:
[----:B------:R-:W-:Y:S02]  /*8160*/  ISETP.NE.AND P0, PT, R71, RZ, PT ;  /* 0x000000ff4700720c */ /* 0x000fe40003f05270 */
[----:B------:R-:W-:Y:S11]  /*8170*/  IADD3 R68, PT, PT, R68, 0x1, RZ ;  /* 0x0000000144447810 */ /* 0x000ff60007ffe0ff */
[----:B------:R4:W1:Y:S04]  /*8180*/  @P0 LDS.128 R60, [R20+UR36+0x200] ;  /* 0x00020024143c0984 */ /* 0x0008680008000c00 */
[----:B------:R4:W1:Y:S04]  /*8190*/  @P0 LDS.128 R72, [R20+UR36+0xa00] ;  /* 0x000a002414480984 */ /* 0x0008680008000c00 */
[----:B------:R4:W1:Y:S04]  /*81a0*/  @P0 LDS.128 R64, [R3+0x200] ;  /* 0x0002000003400984 */ /* 0x0008680000000c00 */
[----:B------:R4:W1:Y:S02]  /*81b0*/  @P0 LDS.128 R76, [R3+0xa00] ;  /* 0x000a0000034c0984 */ /* 0x0008640000000c00 */
.L_x_116:
[----:B------:R-:W-:Y:S05]  /*81c0*/  BSYNC B1 ;  /* 0x0000000000017941 */ /* 0x000fea0003800000 */
.L_x_115:
[----:B----4-:R-:W-:Y:S05]  /*81d0*/  VIADD R3, R59, 0x400000 ;  /* 0x004000003b037836 */ /* 0x010fea0000000000 */
[----:B-1-3--:R-:W-:Y:S04]  /*81e0*/  SHF.R.U32.HI R0, RZ, 0x15, R3 ;  /* 0x00000015ff007819 */ /* 0x00afe80000011603 */
[----:B------:R-:W-:Y:S04]  /*81f0*/  LOP3.LUT R22, R0, 0x3, RZ, 0xc0, !PT ;  /* 0x0000000300167812 */ /* 0x000fe800078ec0ff */
[----:B------:R-:W-:Y:S11]  /*8200*/  ISETP.NE.AND P0, PT, R99, R22, PT ;  /* 0x000000166300720c */ /* 0x000ff60003f05270 */
[----:B------:R-:W-:Y:S02]  /*8210*/  @!UPT UIADD3 URZ, UPT, UPT, URZ, URZ, URZ ;  /* 0x000000fffffff290 */ /* 0x000fe4000fffe0ff */
[----:B------:R-:W-:Y:S05]  /*8220*/  @P0 BRA `(.L_x_120) ;  /* 0x0000000000bc0947 */ /* 0x000fea0003800000 */
[----:B------:R-:W-:Y:S02]  /*8230*/  LOP3.LUT P0, RZ, R0, 0x3, R100, 0x48, !PT ;  /* 0x0000000300ff7812 */ /* 0x000fe40007804864 */
[----:B------:R-:W-:Y:S11]  /*8240*/  MOV R2, R3 ;  /* 0x0000000300027202 */ /* 0x000ff60000000f00 */
[----:B------:R-:W-:Y:S05]  /*8250*/  @!P0 BRA `(.L_x_121) ;  /* 0x0000000000408947 */ /* 0x000fea0003800000 */
[----:B------:R-:W1:Y:S01]  /*8260*/  LDCU.64 UR8, c[0x4][0x70] ;  /* 0x01000e00ff0877ac */ /* 0x000e620008000a00 */
[----:B------:R-:W-:Y:S01]  /*8270*/  MOV R15, 0x0 ;  /* 0x00000000000f7802 */ /* 0x000fe20000000f00 */
[----:B------:R-:W-:Y:S02]  /*8280*/  HFMA2 R12, -RZ, RZ, 0, 5.9604644775390625e-08 ;  /* 0x00000001ff0c7431 */ /* 0x000fe400000001ff */
[----:B------:R-:W-:Y:S02]  /*8290*/  IMAD.MOV.U32 R8, RZ, RZ, 0x192 ;  /* 0x00000192ff087424 */ /* 0x000fe400078e00ff */
[----:B------:R-:W-:Y:S01]  /*82a0*/  IMAD.MOV.U32 R13, RZ, RZ, RZ ;  /* 0x000000ffff0d7224 */ /* 0x000fe200078e00ff */
[----:B------:R-:W3:Y:S01]  /*82b0*/  LDCU.64 UR6, c[0x4][0x78] ;  /* 0x01000f00ff0677ac */ /* 0x000ee20008000a00 */
[----:B------:R-:W4:Y:S01]  /*82c0*/  LDC.64 R14, c[0x4][R15] ;  /* 0x010000000f0e7b82 */ /* 0x000f220000000a00 */
[----:B------:R-:W5:Y:S01]  /*82d0*/  LDCU.64 UR4, c[0x4][0x10] ;  /* 0x01000200ff0477ac */ /* 0x000f620008000a00 */
[----:B-1----:R-:W-:Y:S01]  /*82e0*/  MOV R5, UR9 ;  /* 0x0000000900057c02 */ /* 0x002fe20008000f00 */
[----:B------:R-:W-:Y:S01]  /*82f0*/  IMAD.U32 R4, RZ, RZ, UR8 ;  /* 0x00000008ff047e24 */ /* 0x000fe2000f8e00ff */
[----:B---3--:R-:W-:Y:S01]  /*8300*/  MOV R7, UR7 ;  /* 0x0000000700077c02 */ /* 0x008fe20008000f00 */
[----:B------:R-:W-:Y:S01]  /*8310*/  IMAD.U32 R6, RZ, RZ, UR6 ;  /* 0x00000006ff067e24 */ /* 0x000fe2000f8e00ff */
[----:B-----5:R-:W-:Y:S01]  /*8320*/  MOV R11, UR5 ;  /* 0x00000005000b7c02 */ /* 0x020fe20008000f00 */
[----:B------:R-:W-:Y:S02]  /*8330*/  IMAD.U32 R10, RZ, RZ, UR4 ;  /* 0x00000004ff0a7e24 */ /* 0x000fe4000f8e00ff */
[----:B------:R-:W-:Y:S07]  /*8340*/  LEPC R20, `(.L_x_121) ;  /* 0x000000001014794e */ /* 0x000fee0000000000 */
[----:B--2-4-:R-:W-:Y:S05]  /*8350*/  CALL.ABS.NOINC R14 ;  /* 0x000000000e007343 */ /* 0x014fea0003c00000 */
.L_x_121:
        /* <DEDUP_REMOVED lines=23> */
.L_x_122:
[----:B------:R-:W-:Y:S05]  /*84d0*/  WARPSYNC.ALL ;  /* 0x0000000000007948 */ /* 0x000fea0003800000 */
[----:B------:R-:W-:Y:S11]  /*84e0*/  R2UR UR4, R2 ;  /* 0x00000000020472ca */ /* 0x000ff600000e0000 */
[----:B------:R-:W-:Y:S02]  /*84f0*/  @!UPT UIADD3 URZ, UPT, UPT, URZ, URZ, URZ ;  /* 0x000000fffffff290 */ /* 0x000fe4000fffe0ff */
[----:B------:R-:W1:Y:S02]  /*8500*/  LDTM.x16 R4, tmem[UR4+0x40] ;  /* 0x00004004000479ee */ /* 0x000e640008240000 */
[----:B-1----:R-:W-:Y:S01]  /*8510*/  NOP ;  /* 0x0000000000007918 */ /* 0x002fe20000000000 */
.L_x_120:
[----:B------:R-:W-:Y:S01]  /*8520*/  ISETP.NE.AND P2, PT, R106, RZ, PT ;  /* 0x000000ff6a00720c */ /* 0x000fe20003f45270 */
[----:B------:R-:W-:Y:S01]  /*8530*/  FMUL R0, R52, R24 ;  /* 0x0000001834007220 */ /* 0x000fe20000400000 */
[----:B------:R-:W-:Y:S01]  /*8540*/  SHF.L.U32 R3, R60, 0x10, RZ ;  /* 0x000000103c037819 */ /* 0x000fe200000006ff */
[----:B------:R-:W-:Y:S01]  /*8550*/  FMUL R2, R52, R25 ;  /* 0x0000001934027220 */ /* 0x000fe20000400000 */
[----:B------:R-:W-:Y:S02]  /*8560*/  LOP3.LUT R20, R60, 0xffff0000, RZ, 0xc0, !PT ;  /* 0xffff00003c147812 */ /* 0x000fe400078ec0ff */
[----:B------:R-:W-:Y:S01]  /*8570*/  SHF.L.U32 R21, R61, 0x10, RZ ;  /* 0x000000103d157819 */ /* 0x000fe200000006ff */
[----:B------:R-:W-:Y:S01]  /*8580*/  FFMA R0, R53, R3, R0 ;  /* 0x0000000335007223 */ /* 0x000fe20000000000 */
[----:B------:R-:W-:Y:S01]  /*8590*/  ISETP.NE.AND P1, PT, R99, R22, PT ;  /* 0x000000166300720c */ /* 0x000fe20003f25270 */
[C---:B------:R-:W-:Y:S01]  /*85a0*/  FFMA R2, R53.reuse, R20, R2 ;  /* 0x0000001435027223 */ /* 0x040fe20000000002 */
[----:B------:R-:W-:Y:S01]  /*85b0*/  MOV R20, UR37 ;  /* 0x0000002500147c02 */ /* 0x000fe20008000f00 */
[----:B------:R-:W-:Y:S01]  /*85c0*/  FMUL R3, R52, R26 ;  /* 0x0000001a34037220 */ /* 0x000fe20000400000 */
[----:B------:R-:W-:Y:S02]  /*85d0*/  SHF.L.U32 R22, R62, 0x10, RZ ;  /* 0x000000103e167819 */ /* 0x000fe400000006ff */
[----:B------:R-:W-:Y:S01]  /*85e0*/  @P2 LEA R20, R20, UR36, 0x3 ;  /* 0x0000002414142c11 */ /* 0x000fe2000f8e18ff */
[----:B------:R-:W-:Y:S01]  /*85f0*/  FFMA R3, R53, R21, R3 ;  /* 0x0000001535037223 */ /* 0x000fe20000000003 */
[----:B------:R-:W-:Y:S01]  /*8600*/  F2FP.BF16.F32.PACK_AB R108, R2, R0 ;  /* 0x00000000026c723e */ /* 0x000fe200000010ff */
[C---:B------:R-:W-:Y:S01]  /*8610*/  FMUL R0, R52.reuse, R27 ;  /* 0x0000001b34007220 */ /* 0x040fe20000400000 */
[----:B------:R-:W-:Y:S01]  /*8620*/  LOP3.LUT R21, R61, 0xffff0000, RZ, 0xc0, !PT ;  /* 0xffff00003d157812 */ /* 0x000fe200078ec0ff */
[----:B------:R-:W-:Y:S01]  /*8630*/  FMUL R2, R52, R28 ;  /* 0x0000001c34027220 */ /* 0x000fe20000400000 */
[----:B------:R-:W-:Y:S01]  /*8640*/  @P2 IADD3 R40, PT, PT, R20, 0x50, RZ ;  /* 0x0000005014282810 */ /* 0x000fe20007ffe0ff */
[----:B------:R-:W-:Y:S01]  /*8650*/  FMUL R20, R52, R29 ;  /* 0x0000001d34147220 */ /* 0x000fe20000400000 */
[----:B------:R-:W-:Y:S01]  /*8660*/  LOP3.LUT R23, R62, 0xffff0000, RZ, 0xc0, !PT ;  /* 0xffff00003e177812 */ /* 0x000fe200078ec0ff */
[C---:B------:R-:W-:Y:S01]  /*8670*/  FFMA R0, R53.reuse, R21, R0 ;  /* 0x0000001535007223 */ /* 0x040fe20000000000 */
[----:B------:R-:W-:Y:S01]  /*8680*/  MOV R107, UR58 ;  /* 0x0000003a006b7c02 */ /* 0x000fe20008000f00 */
[C---:B------:R-:W-:Y:S01]  /*8690*/  FFMA R2, R53.reuse, R22, R2 ;  /* 0x0000001635027223 */ /* 0x040fe20000000002 */
[----:B------:R-:W-:Y:S01]  /*86a0*/  LOP3.LUT R41, R66, 0xffff0000, RZ, 0xc0, !PT ;  /* 0xffff000042297812 */ /* 0x000fe200078ec0ff */
[----:B------:R-:W-:Y:S01]  /*86b0*/  FFMA R20, R53, R23, R20 ;  /* 0x0000001735147223 */ /* 0x000fe20000000014 */
[----:B------:R-:W-:Y:S01]  /*86c0*/  @P2 PRMT R107, R107, 0x654, R40 ;  /* 0x000006546b6b2816 */ /* 0x000fe20000000028 */
[C---:B------:R-:W-:Y:S01]  /*86d0*/  FMUL R21, R52.reuse, R30 ;  /* 0x0000001e34157220 */ /* 0x040fe20000400000 */
[C---:B------:R-:W-:Y:S01]  /*86e0*/  SHF.L.U32 R23, R63.reuse, 0x10, RZ ;  /* 0x000000103f177819 */ /* 0x040fe200000006ff */
[----:B------:R-:W-:Y:S01]  /*86f0*/  FMUL R22, R52, R31 ;  /* 0x0000001f34167220 */ /* 0x000fe20000400000 */
[----:B------:R-:W-:Y:S02]  /*8700*/  LOP3.LUT R40, R63, 0xffff0000, RZ, 0xc0, !PT ;  /* 0xffff00003f287812 */ /* 0x000fe400078ec0ff */
[----:B------:R-:W-:Y:S01]  /*8710*/  F2FP.BF16.F32.PACK_AB R110, R20, R2 ;  /* 0x00000002146e723e */ /* 0x000fe200000010ff */
[C---:B------:R-:W-:Y:S01]  /*8720*/  FFMA R21, R53.reuse, R23, R21 ;  /* 0x0000001735157223 */ /* 0x040fe20000000015 */
[----:B------:R-:W-:Y:S01]  /*8730*/  F2FP.BF16.F32.PACK_AB R109, R0, R3 ;  /* 0x00000003006d723e */ /* 0x000fe200000010ff */
[----:B------:R-:W-:Y:S01]  /*8740*/  FFMA R22, R53, R40, R22 ;  /* 0x0000002835167223 */ /* 0x000fe20000000016 */
[----:B------:R-:W-:Y:S01]  /*8750*/  SHF.L.U32 R20, R64, 0x10, RZ ;  /* 0x0000001040147819 */ /* 0x000fe200000006ff */
[----:B------:R-:W-:Y:S01]  /*8760*/  FMUL R0, R52, R32 ;  /* 0x0000002034007220 */ /* 0x000fe20000400000 */
[----:B------:R-:W-:Y:S01]  /*8770*/  LOP3.LUT R23, R64, 0xffff0000, RZ, 0xc0, !PT ;  /* 0xffff000040177812 */ /* 0x000fe200078ec0ff */
[C---:B------:R-:W-:Y:S01]  /*8780*/  FMUL R2, R52.reuse, R33 ;  /* 0x0000002134027220 */ /* 0x040fe20000400000 */
[----:B------:R-:W-:Y:S01]  /*8790*/  SHF.L.U32 R40, R65, 0x10, RZ ;  /* 0x0000001041287819 */ /* 0x000fe200000006ff */
[----:B------:R-:W-:Y:S01]  /*87a0*/  FMUL R3, R52, R34 ;  /* 0x0000002234037220 */ /* 0x000fe20000400000 */
[----:B------:R-:W-:Y:S01]  /*87b0*/  F2FP.BF16.F32.PACK_AB R111, R22, R21 ;  /* 0x00000015166f723e */ /* 0x000fe200000010ff */
[----:B------:R-:W-:Y:S01]  /*87c0*/  FFMA R0, R53, R20, R0 ;  /* 0x0000001435007223 */ /* 0x000fe20000000000 */
[----:B------:R-:W-:Y:S01]  /*87d0*/  LOP3.LUT R42, R77, 0xffff0000, RZ, 0xc0, !PT ;  /* 0xffff00004d2a7812 */ /* 0x000fe200078ec0ff */
[----:B------:R-:W-:Y:S01]  /*87e0*/  FFMA R2, R53, R23, R2 ;  /* 0x0000001735027223 */ /* 0x000fe20000000002 */
[----:B------:R-:W-:Y:S01]  /*87f0*/  LOP3.LUT R23, R65, 0xffff0000, RZ, 0xc0, !PT ;  /* 0xffff000041177812 */ /* 0x000fe200078ec0ff */
[C---:B------:R-:W-:Y:S01]  /*8800*/  FFMA R3, R53.reuse, R40, R3 ;  /* 0x0000002835037223 */ /* 0x040fe20000000003 */
[----:B------:R-:W-:Y:S01]  /*8810*/  SHF.L.U32 R40, R66, 0x10, RZ ;  /* 0x0000001042287819 */ /* 0x000fe200000006ff */
[----:B------:R-:W-:Y:S01]  /*8820*/  FMUL R20, R52, R35 ;  /* 0x0000002334147220 */ /* 0x000fe20000400000 */
[----:B------:R-:W-:Y:S01]  /*8830*/  F2FP.BF16.F32.PACK_AB R112, R2, R0 ;  /* 0x000000000270723e */ /* 0x000fe200000010ff */
[----:B------:R-:W-:Y:S01]  /*8840*/  FMUL R21, R52, R36 ;  /* 0x0000002434157220 */ /* 0x000fe20000400000 */
[----:B------:R-:W-:Y:S01]  /*8850*/  SHF.L.U32 R54, R78, 0x10, RZ ;  /* 0x000000104e367819 */ /* 0x000fe200000006ff */
[----:B------:R-:W-:Y:S01]  /*8860*/  FMUL R22, R52, R37 ;  /* 0x0000002534167220 */ /* 0x000fe20000400000 */
[----:B------:R-:W-:Y:S01]  /*8870*/  LOP3.LUT R55, R78, 0xffff0000, RZ, 0xc0, !PT ;  /* 0xffff00004e377812 */ /* 0x000fe200078ec0ff */
[----:B------:R-:W-:Y:S01]  /*8880*/  FFMA R20, R53, R23, R20 ;  /* 0x0000001735147223 */ /* 0x000fe20000000014 */
[----:B------:R-:W-:Y:S01]  /*8890*/  SHF.L.U32 R23, R67, 0x10, RZ ;  /* 0x0000001043177819 */ /* 0x000fe200000006ff */
[----:B------:R-:W-:Y:S01]  /*88a0*/  FFMA R21, R53, R40, R21 ;  /* 0x0000002835157223 */ /* 0x000fe20000000015 */
[----:B------:R-:W-:Y:S01]  /*88b0*/  LOP3.LUT R40, R67, 0xffff0000, RZ, 0xc0, !PT ;  /* 0xffff000043287812 */ /* 0x000fe200078ec0ff */
[C---:B------:R-:W-:Y:S01]  /*88c0*/  FFMA R22, R53.reuse, R41, R22 ;  /* 0x0000002935167223 */ /* 0x040fe20000000016 */
[----:B------:R-:W-:Y:S01]  /*88d0*/  F2FP.BF16.F32.PACK_AB R113, R20, R3 ;  /* 0x000000031471723e */ /* 0x000fe200000010ff */
[----:B------:R-:W-:Y:S01]  /*88e0*/  FMUL R0, R52, R38 ;  /* 0x0000002634007220 */ /* 0x000fe20000400000 */
[----:B------:R-:W-:Y:S01]  /*88f0*/  LOP3.LUT R41, R74, 0xffff0000, RZ, 0xc0, !PT ;  /* 0xffff00004a297812 */ /* 0x000fe200078ec0ff */
[----:B------:R-:W-:Y:S01]  /*8900*/  FMUL R2, R52, R39 ;  /* 0x0000002734027220 */ /* 0x000fe20000400000 */
[----:B------:R-:W-:Y:S01]  /*8910*/  F2FP.BF16.F32.PACK_AB R114, R22, R21 ;  /* 0x000000151672723e */ /* 0x000fe200000010ff */
[----:B------:R1:W-:Y:S01]  /*8920*/  @!P1 STS.128 [R105+UR36+0x1200], R108 ;  /* 0x0012006c69009988 */ /* 0x0003e20008000c24 */
[C---:B------:R-:W-:Y:S01]  /*8930*/  SHF.L.U32 R22, R72.reuse, 0x10, RZ ;  /* 0x0000001048167819 */ /* 0x040fe200000006ff */
[C---:B------:R-:W-:Y:S01]  /*8940*/  FFMA R0, R53.reuse, R23, R0 ;  /* 0x0000001735007223 */ /* 0x040fe20000000000 */
[----:B------:R-:W-:Y:S01]  /*8950*/  LOP3.LUT R23, R72, 0xffff0000, RZ, 0xc0, !PT ;  /* 0xffff000048177812 */ /* 0x000fe200078ec0ff */
[----:B------:R-:W-:Y:S01]  /*8960*/  FFMA R2, R53, R40, R2 ;  /* 0x0000002835027223 */ /* 0x000fe20000000002 */
[----:B------:R-:W-:Y:S01]  /*8970*/  SHF.L.U32 R40, R73, 0x10, RZ ;  /* 0x0000001049287819 */ /* 0x000fe200000006ff */
[C---:B------:R-:W-:Y:S01]  /*8980*/  FMUL R3, R52.reuse, R4 ;  /* 0x0000000434037220 */ /* 0x040fe20000400000 */
[C---:B------:R-:W-:Y:S01]  /*8990*/  SHF.L.U32 R56, R79.reuse, 0x10, RZ ;  /* 0x000000104f387819 */ /* 0x040fe200000006ff */
[----:B------:R-:W-:Y:S01]  /*89a0*/  FMUL R20, R52, R5 ;  /* 0x0000000534147220 */ /* 0x000fe20000400000 */
[----:B------:R-:W-:Y:S01]  /*89b0*/  F2FP.BF16.F32.PACK_AB R115, R2, R0 ;  /* 0x000000000273723e */ /* 0x000fe200000010ff */
[----:B------:R-:W-:Y:S01]  /*89c0*/  FMUL R21, R52, R6 ;  /* 0x0000000634157220 */ /* 0x000fe20000400000 */
[----:B------:R-:W-:Y:S01]  /*89d0*/  LOP3.LUT R57, R79, 0xffff0000, RZ, 0xc0, !PT ;  /* 0xffff00004f397812 */ /* 0x000fe200078ec0ff */
[C---:B------:R-:W-:Y:S01]  /*89e0*/  FFMA R3, R53.reuse, R22, R3 ;  /* 0x0000001635037223 */ /* 0x040fe20000000003 */
[----:B------:R-:W-:Y:S01]  /*89f0*/  FFMA R20, R53, R23, R20 ;  /* 0x0000001735147223 */ /* 0x000fe20000000014 */
[----:B------:R1:W-:Y:S01]  /*8a00*/  @!P1 STS.128 [R104+0x1200], R112 ;  /* 0x0012007068009388 */ /* 0x0003e20000000c00 */
[----:B------:R-:W-:Y:S01]  /*8a10*/  LOP3.LUT R23, R73, 0xffff0000, RZ, 0xc0, !PT ;  /* 0xffff000049177812 */ /* 0x000fe200078ec0ff */
[----:B------:R-:W-:Y:S01]  /*8a20*/  FFMA R21, R53, R40, R21 ;  /* 0x0000002835157223 */ /* 0x000fe20000000015 */
[----:B------:R-:W-:Y:S01]  /*8a30*/  SHF.L.U32 R40, R74, 0x10, RZ ;  /* 0x000000104a287819 */ /* 0x000fe200000006ff */
[----:B------:R-:W-:Y:S01]  /*8a40*/  FMUL R0, R52, R7 ;  /* 0x0000000734007220 */ /* 0x000fe20000400000 */
[----:B------:R-:W-:Y:S01]  /*8a50*/  F2FP.BF16.F32.PACK_AB R116, R20, R3 ;  /* 0x000000031474723e */ /* 0x000fe200000010ff */
[C---:B------:R-:W-:Y:S01]  /*8a60*/  FMUL R2, R52.reuse, R8 ;  /* 0x0000000834027220 */ /* 0x040fe20000400000 */
[----:B------:R-:W-:Y:S01]  /*8a70*/  ISETP.NE.AND P0, PT, R99, RZ, PT ;  /* 0x000000ff6300720c */ /* 0x000fe20003f05270 */
[C---:B------:R-:W-:Y:S01]  /*8a80*/  FMUL R22, R52.reuse, R9 ;  /* 0x0000000934167220 */ /* 0x040fe20000400000 */
[C---:B------:R-:W-:Y:S01]  /*8a90*/  FFMA R0, R53.reuse, R23, R0 ;  /* 0x0000001735007223 */ /* 0x040fe20000000000 */
[----:B------:R-:W-:Y:S01]  /*8aa0*/  FFMA R2, R53, R40, R2 ;  /* 0x0000002835027223 */ /* 0x000fe20000000002 */
[C---:B------:R-:W-:Y:S01]  /*8ab0*/  SHF.L.U32 R23, R75.reuse, 0x10, RZ ;  /* 0x000000104b177819 */ /* 0x040fe200000006ff */
[C---:B------:R-:W-:Y:S01]  /*8ac0*/  FMUL R3, R52.reuse, R10 ;  /* 0x0000000a34037220 */ /* 0x040fe20000400000 */
[----:B------:R-:W-:Y:S01]  /*8ad0*/  LOP3.LUT R40, R75, 0xffff0000, RZ, 0xc0, !PT ;  /* 0xffff00004b287812 */ /* 0x000fe200078ec0ff */
[C---:B------:R-:W-:Y:S01]  /*8ae0*/  FFMA R22, R53.reuse, R41, R22 ;  /* 0x0000002935167223 */ /* 0x040fe20000000016 */
[----:B------:R-:W-:Y:S01]  /*8af0*/  FMUL R20, R52, R11 ;  /* 0x0000000b34147220 */ /* 0x000fe20000400000 */
[C---:B------:R-:W-:Y:S01]  /*8b00*/  FFMA R3, R53.reuse, R23, R3 ;  /* 0x0000001735037223 */ /* 0x040fe20000000003 */
        /* <DEDUP_REMOVED lines=27> */
[----:B------:R-:W-:Y:S02]  /*8cc0*/  F2FP.BF16.F32.PACK_AB R23, R42, R41 ;  /* 0x000000292a17723e */ /* 0x000fe400000010ff */
[----:B------:R-:W-:Y:S02]  /*8cd0*/  LEA R0, R68, UR36, 0x3 ;  /* 0x0000002444007c11 */ /* 0x000fe4000f8e18ff */
[----:B------:R-:W-:Y:S01]  /*8ce0*/  @P2 SHF.L.U32 R2, RZ, 0x1f, RZ ;  /* 0x0000001fff022819 */ /* 0x000fe200000006ff */
[----:B------:R1:W-:Y:S01]  /*8cf0*/  @!P1 STS.128 [R104+0x1a00], R20 ;  /* 0x001a001468009388 */ /* 0x0003e20000000c00 */
[----:B------:R-:W-:Y:S01]  /*8d00*/  @!PT LDS RZ, [RZ] ;  /* 0x00000000fffff984 */ /* 0x000fe20000000800 */
[----:B------:R-:W-:Y:S01]  /*8d10*/  @!PT LDS RZ, [RZ] ;  /* 0x00000000fffff984 */ /* 0x000fe20000000800 */
[----:B------:R-:W-:Y:S01]  /*8d20*/  @!PT LDS RZ, [RZ] ;  /* 0x00000000fffff984 */ /* 0x000fe20000000800 */
[----:B------:R-:W-:Y:S01]  /*8d30*/  @!PT LDS RZ, [RZ] ;  /* 0x00000000fffff984 */ /* 0x000fe20000000800 */
[----:B------:R3:W-:Y:S07]  /*8d40*/  MEMBAR.ALL.CTA ;  /* 0x0000000000007992 */ /* 0x0007ee0000008000 */
[----:B---3--:R-:W3:Y:S02]  /*8d50*/  FENCE.VIEW.ASYNC.S ;  /* 0x00000000000073c6 */ /* 0x008ee40000000000 */
[----:B------:R-:W-:Y:S05]  /*8d60*/  WARPSYNC.ALL ;  /* 0x0000000000007948 */ /* 0x000fea0003800000 */
[----:B------:R-:W-:Y:S01]  /*8d70*/  BSSY.RECONVERGENT B0, `(.L_x_123) ;  /* 0x0000011000007945 */ /* 0x000fe20003800200 */
[----:B---3--:R-:W-:Y:S06]  /*8d80*/  BAR.SYNC.DEFER_BLOCKING 0x1, 0x80 ;  /* 0x0042000000007b1d */ /* 0x008fec0000010000 */
[----:B------:R-:W-:Y:S05]  /*8d90*/  @P0 BRA `(.L_x_124) ;  /* 0x0000000000380947 */ /* 0x000fea0003800000 */
[----:B------:R-:W-:Y:S02]  /*8da0*/  UIADD3 UR4, UP0, UPT, UR50, 0xa80, URZ ;  /* 0x00000a8032047890 */ /* 0x000fe4000ff1e0ff */
[----:B------:R-:W-:Y:S02]  /*8db0*/  UIADD3 UR10, UPT, UPT, UR46, 0x40, URZ ;  /* 0x000000402e0a7890 */ /* 0x000fe4000fffe0ff */
[----:B------:R-:W-:Y:S02]  /*8dc0*/  UIADD3 UR8, UPT, UPT, UR36, 0x1200, URZ ;  /* 0x0000120024087890 */ /* 0x000fe4000fffe0ff */
[----:B------:R-:W-:Y:S01]  /*8dd0*/  UIADD3.X UR5, UPT, UPT, URZ, UR51, URZ, UP0, !UPT ;  /* 0x00000033ff057290 */ /* 0x000fe200087fe4ff */
[----:B------:R-:W-:Y:S01]  /*8de0*/  UMOV UR9, UR45 ;  /* 0x0000002d00097c82 */ /* 0x000fe20008000000 */
[----:B------:R-:W-:Y:S01]  /*8df0*/  UMOV UR11, UR52 ;  /* 0x00000034000b7c82 */ /* 0x000fe20008000000 */
[----:B------:R-:W-:Y:S02]  /*8e00*/  UIADD3 UR13, UPT, UPT, UR45, 0x40, URZ ;  /* 0x000000402d0d7890 */ /* 0x000fe4000fffe0ff */
[----:B------:R-:W-:Y:S01]  /*8e10*/  UIADD3 UR12, UPT, UPT, UR36, 0x1a00, URZ ;  /* 0x00001a00240c7890 */ /* 0x000fe2000fffe0ff */
[----:B------:R-:W-:Y:S03]  /*8e20*/  UMOV UR15, UR52 ;  /* 0x00000034000f7c82 */ /* 0x000fe60008000000 */
[----:B------:R3:W-:Y:S01]  /*8e30*/  UTMASTG.3D [UR8], [UR4] ;  /* 0x00000008040073b5 */ /* 0x0007e20008010000 */
[----:B------:R-:W-:Y:S04]  /*8e40*/  UMOV UR14, UR10 ;  /* 0x0000000a000e7c82 */ /* 0x000fe80008000000 */
[----:B------:R3:W-:Y:S01]  /*8e50*/  UTMASTG.3D [UR12], [UR4] ;  /* 0x0000000c040073b5 */ /* 0x0007e20008010000 */
[----:B------:R0:W-:Y:S01]  /*8e60*/  UTMACMDFLUSH ;  /* 0x00000000000079b7 */ /* 0x0001e20000000000 */
[----:B---3--:R-:W-:Y:S04]  /*8e70*/  DEPBAR.LE SB0, 0x1 ;  /* 0x000080400000791a */ /* 0x008fe80000000000 */
.L_x_124:
[----:B------:R-:W-:Y:S05]  /*8e80*/  BSYNC.RECONVERGENT B0 ;  /* 0x0000000000007941 */ /* 0x000fea0003800200 */
.L_x_123:
[----:B------:R-:W-:Y:S01]  /*8e90*/  BAR.SYNC.DEFER_BLOCKING 0x1, 0x80 ;  /* 0x0042000000007b1d */ /* 0x000fe20000010000 */
[----:B------:R-:W-:Y:S01]  /*8ea0*/  UIADD3 UR4, UPT, UPT, UR37, 0x1, URZ ;  /* 0x0000000125047890 */ /* 0x000fe2000fffe0ff */
[----:B-1----:R-:W-:Y:S01]  /*8eb0*/  VIADD R23, R59, 0x10 ;  /* 0x000000103b177836 */ /* 0x002fe20000000000 */
[----:B------:R-:W-:Y:S02]  /*8ec0*/  UIADD3 UR41, UPT, UPT, UR45, 0x10, URZ ;  /* 0x000000102d297890 */ /* 0x000fe4000fffe0ff */
[----:B------:R-:W-:Y:S02]  /*8ed0*/  UISETP.NE.AND UP0, UPT, UR4, 0x4, UPT ;  /* 0x000000040400788c */ /* 0x000fe4000bf05270 */
[----:B------:R-:W-:Y:S02]  /*8ee0*/  SHF.R.U32.HI R21, RZ, 0x15, R23 ;  /* 0x00000015ff157819 */ /* 0x000fe40000011617 */
[----:B------:R-:W-:Y:S02]  /*8ef0*/  USEL UR38, UR4, URZ, UP0 ;  /* 0x000000ff04267287 */ /* 0x000fe40008000000 */
[----:B------:R-:W-:Y:S01]  /*8f00*/  LOP3.LUT R22, R21, 0x3, RZ, 0xc0, !PT ;  /* 0x0000000315167812 */ /* 0x000fe200078ec0ff */
[----:B------:R1:W-:Y:S01]  /*8f10*/  @P2 SYNCS.ARRIVE.TRANS64.RED.A1T0 RZ, [R107+URZ], RZ ;  /* 0x000000ff6bff29a7 */ /* 0x0003e200081004ff */
[----:B------:R-:W-:Y:S01]  /*8f20*/  BSSY B1, `(.L_x_125) ;  /* 0x0000015000017945 */ /* 0x000fe20003800000 */
[----:B------:R-:W3:Y:S02]  /*8f30*/  @P2 SYNCS.PHASECHK.TRANS64.TRYWAIT P0, [R0+URZ+0x30], R2 ;  /* 0x00003002000025a7 */ /* 0x000ee400080011ff */
[----:B---3--:R-:W-:Y:S01]  /*8f40*/  @P2 SEL R70, RZ, 0x1, !P0 ;  /* 0x00000001ff462807 */ /* 0x008fe20004000000 */
[----:B-1----:R-:W-:Y:S06]  /*8f50*/  @!P2 BRA `(.L_x_126) ;  /* 0x000000000044a947 */ /* 0x002fec0003800000 */
[----:B------:R-:W-:Y:S01]  /*8f60*/  ISETP.NE.AND P1, PT, R71, RZ, PT ;  /* 0x000000ff4700720c */ /* 0x000fe20003f25270 */
[----:B------:R-:W-:Y:S01]  /*8f70*/  BSSY B0, `(.L_x_127) ;  /* 0x0000009000007945 */ /* 0x000fe20003800000 */
[----:B------:R-:W-:Y:S11]  /*8f80*/  ISETP.NE.AND P0, PT, R70, RZ, PT ;  /* 0x000000ff4600720c */ /* 0x000ff60003f05270 */
[----:B------:R-:W-:Y:S05]  /*8f90*/  @P1 IMAD R3, R68, 0x1000, R105 ;  /* 0x0000100044031824 */ /* 0x000fea00078e0269 */
[----:B------:R-:W-:Y:S05]  /*8fa0*/  @P1 IADD3 R2, PT, PT, R3, UR36, RZ ;  /* 0x0000002403021c10 */ /* 0x000fea000fffe0ff */
[----:B------:R-:W-:Y:S01]  /*8fb0*/  @P1 IMAD.IADD R2, R69, 0x1, R2 ;  /* 0x0000000145021824 */ /* 0x000fe200078e0202 */
[----:B------:R-:W-:Y:S06]  /*8fc0*/  @P0 BRA `(.L_x_128) ;  /* 0x00000000000c0947 */ /* 0x000fec0003800000 */
[----:B------:R-:W-:Y:S04]  /*8fd0*/  SHF.L.U32 R20, RZ, 0x1f, RZ ;  /* 0x0000001fff147819 */ /* 0x000fe800000006ff */
[----:B------:R-:W1:Y:S02]  /*8fe0*/  SYNCS.PHASECHK.TRANS64.TRYWAIT P0, [R0+URZ+0x30], R20 ;  /* 0x00003014000075a7 */ /* 0x000e6400080011ff */
[----:B-1----:R-:W-:Y:S05]  /*8ff0*/  @!P0 BRA `(.L_x_129) ;  /* 0x00000064005c8947 */ /* 0x002fea0003800000 */
.L_x_128:
[----:B------:R-:W-:Y:S05]  /*9000*/  BSYNC B0 ;  /* 0x0000000000007941 */ /* 0x000fea0003800000 */
.L_x_127:
[----:B------:R-:W-:Y:S02]  /*9010*/  ISETP.NE.AND P0, PT, R71, RZ, PT ;  /* 0x000000ff4700720c */ /* 0x000fe40003f05270 */
[----:B------:R-:W-:Y:S11]  /*9020*/  IADD3 R68, PT, PT, R68, 0x1, RZ ;  /* 0x0000000144447810 */ /* 0x000ff60007ffe0ff */
[----:B------:R3:W4:Y:S04]  /*9030*/  @P0 LDS.128 R60, [R3+UR36+0x200] ;  /* 0x00020024033c0984 */ /* 0x0007280008000c00 */
[----:B------:R3:W1:Y:S04]  /*9040*/  @P0 LDS.128 R72, [R3+UR36+0xa00] ;  /* 0x000a002403480984 */ /* 0x0006680008000c00 */
[----:B------:R3:W1:Y:S04]  /*9050*/  @P0 LDS.128 R64, [R2+0x200] ;  /* 0x0002000002400984 */ /* 0x0006680000000c00 */
[----:B------:R3:W1:Y:S02]  /*9060*/  @P0 LDS.128 R76, [R2+0xa00] ;  /* 0x000a0000024c0984 */ /* 0x0006640000000c00 */
.L_x_126:
[----:B------:R-:W-:Y:S05]  /*9070*/  BSYNC B1 ;  /* 0x0000000000017941 */ /* 0x000fea0003800000 */
.L_x_125:
[----:B------:R-:W-:Y:S11]  /*9080*/  ISETP.NE.AND P0, PT, R99, R22, PT ;  /* 0x000000166300720c */ /* 0x000ff60003f05270 */
[----:B------:R-:W-:Y:S02]  /*9090*/  @!UPT UIADD3 URZ, UPT, UPT, URZ, URZ, URZ ;  /* 0x000000fffffff290 */ /* 0x000fe4000fffe0ff */
[----:B------:R-:W-:Y:S05]  /*90a0*/  @P0 BRA `(.L_x_130) ;  /* 0x0000000000bc0947 */ /* 0x000fea0003800000 */
[----:B------:R-:W-:Y:S11]  /*90b0*/  LOP3.LUT P0, RZ, R21, 0x3, R100, 0x48, !PT ;  /* 0x0000000315ff7812 */ /* 0x000ff60007804864 */
[----:B------:R-:W-:Y:S02]  /*90c0*/  @!UPT UIADD3 URZ, UPT, UPT, URZ, URZ, URZ ;  /* 0x000000fffffff290 */ /* 0x000fe4000fffe0ff */
[----:B------:R-:W-:Y:S05]  /*90d0*/  @!P0 BRA `(.L_x_131) ;  /* 0x0000000000408947 */ /* 0x000fea0003800000 */
[----:B------:R-:W5:Y:S01]  /*90e0*/  LDCU.64 UR8, c[0x4][0x70] ;  /* 0x01000e00ff0877ac */ /* 0x000f620008000a00 */
[----:B---3--:R-:W-:Y:S01]  /*90f0*/  MOV R3, 0x0 ;  /* 0x0000000000037802 */ /* 0x008fe20000000f00 */
[----:B------:R-:W-:Y:S02]  /*9100*/  HFMA2 R12, -RZ, RZ, 0, 5.9604644775390625e-08 ;  /* 0x00000001ff0c7431 */ /* 0x000fe400000001ff */
[----:B------:R-:W-:Y:S02]  /*9110*/  IMAD.MOV.U32 R8, RZ, RZ, 0x192 ;  /* 0x00000192ff087424 */ /* 0x000fe400078e00ff */
[----:B------:R-:W-:Y:S01]  /*9120*/  IMAD.MOV.U32 R13, RZ, RZ, RZ ;  /* 0x000000ffff0d7224 */ /* 0x000fe200078e00ff */
[----:B------:R-:W3:Y:S01]  /*9130*/  LDCU.64 UR6, c[0x4][0x78] ;  /* 0x01000f00ff0677ac */ /* 0x000ee20008000a00 */
[----:B------:R-:W1:Y:S01]  /*9140*/  LDC.64 R2, c[0x4][R3] ;  /* 0x0100000003027b82 */ /* 0x000e620000000a00 */
[----:B------:R-:W2:Y:S01]  /*9150*/  LDCU.64 UR4, c[0x4][0x10] ;  /* 0x01000200ff0477ac */ /* 0x000ea20008000a00 */
[----:B-----5:R-:W-:Y:S01]  /*9160*/  MOV R5, UR9 ;  /* 0x0000000900057c02 */ /* 0x020fe20008000f00 */
[----:B------:R-:W-:Y:S01]  /*9170*/  IMAD.U32 R4, RZ, RZ, UR8 ;  /* 0x00000008ff047e24 */ /* 0x000fe2000f8e00ff */
[----:B---3--:R-:W-:Y:S01]  /*9180*/  MOV R7, UR7 ;  /* 0x0000000700077c02 */ /* 0x008fe20008000f00 */
[----:B------:R-:W-:Y:S01]  /*9190*/  IMAD.U32 R6, RZ, RZ, UR6 ;  /* 0x00000006ff067e24 */ /* 0x000fe2000f8e00ff */
[----:B--2---:R-:W-:Y:S01]  /*91a0*/  MOV R11, UR5 ;  /* 0x00000005000b7c02 */ /* 0x004fe20008000f00 */
[----:B------:R-:W-:Y:S02]  /*91b0*/  IMAD.U32 R10, RZ, RZ, UR4 ;  /* 0x00000004ff0a7e24 */ /* 0x000fe4000f8e00ff */
[----:B-1----:R-:W-:Y:S07]  /*91c0*/  LEPC R20, `(.L_x_131) ;  /* 0x000000001014794e */ /* 0x002fee0000000000 */
[----:B----4-:R-:W-:Y:S05]  /*91d0*/  CALL.ABS.NOINC R2 ;  /* 0x0000000002007343 */ /* 0x010fea0003c00000 */
.L_x_131:
[----:B------:R-:W-:Y:S05]  /*91e0*/  WARPSYNC.ALL ;  /* 0x0000000000007948 */ /* 0x000fea0003800000 */
[C---:B------:R-:W-:Y:S01]  /*91f0*/  R2UR UR4, R23.reuse ;  /* 0x00000000170472ca */ /* 0x040fe200000e0000 */
[----:B-1----:R-:W-:Y:S05]  /*9200*/  VIADD R0, R23, 0x40 ;  /* 0x0000004017007836 */ /* 0x002fea0000000000 */
[----:B------:R-:W-:Y:S04]  /*9210*/  SHF.R.U32.HI R0, RZ, 0x15, R0 ;  /* 0x00000015ff007819 */ /* 0x000fe80000011600 */
[----:B------:R-:W-:Y:S03]  /*9220*/  LOP3.LUT P0, RZ, R0, 0x3, R100, 0x48, !PT ;  /* 0x0000000300ff7812 */ /* 0x000fe60007804864 */
[----:B------:R-:W1:Y:S10]  /*9230*/  LDTM.x16 R24, tmem[UR4] ;  /* 0x00000004001879ee */ /* 0x000e740008240000 */
[----:B-1----:R-:W-:Y:S05]  /*9240*/  @!P0 BRA `(.L_x_132) ;  /* 0x0000000000408947 */ /* 0x002fea0003800000 */
[----:B------:R-:W1:Y:S01]  /*9250*/  LDCU.64 UR8, c[0x4][0x70] ;  /* 0x01000e00ff0877ac */ /* 0x000e620008000a00 */
[----:B---3--:R-:W-:Y:S01]  /*9260*/  MOV R3, 0x0 ;  /* 0x0000000000037802 */ /* 0x008fe20000000f00 */
[----:B------:R-:W-:Y:S02]  /*9270*/  HFMA2 R12, -RZ, RZ, 0, 5.9604644775390625e-08 ;  /* 0x00000001ff0c7431 */ /* 0x000fe400000001ff */
[----:B------:R-:W-:Y:S02]  /*9280*/  IMAD.MOV.U32 R8, RZ, RZ, 0x192 ;  /* 0x00000192ff087424 */ /* 0x000fe400078e00ff */
[----:B------:R-:W-:Y:S01]  /*9290*/  IMAD.MOV.U32 R13, RZ, RZ, RZ ;  /* 0x000000ffff0d7224 */ /* 0x000fe200078e00ff */
[----:B------:R-:W3:Y:S01]  /*92a0*/  LDCU.64 UR6, c[0x4][0x78] ;  /* 0x01000f00ff0677ac */ /* 0x000ee20008000a00 */
[----:B------:R-:W2:Y:S01]  /*92b0*/  LDC.64 R2, c[0x4][R3] ;  /* 0x0100000003027b82 */ /* 0x000ea20000000a00 */
        /* <DEDUP_REMOVED lines=9> */
.L_x_132:
[----:B------:R-:W-:Y:S05]  /*9350*/  WARPSYNC.ALL ;  /* 0x0000000000007948 */ /* 0x000fea0003800000 */
[----:B------:R-:W-:Y:S11]  /*9360*/  R2UR UR4, R23 ;  /* 0x00000000170472ca */ /* 0x000ff600000e0000 */
[----:B------:R-:W-:Y:S02]  /*9370*/  @!UPT UIADD3 URZ, UPT, UPT, URZ, URZ, URZ ;  /* 0x000000fffffff290 */ /* 0x000fe4000fffe0ff */
[----:B------:R-:W1:Y:S02]  /*9380*/  LDTM.x16 R4, tmem[UR4+0x40] ;  /* 0x00004004000479ee */ /* 0x000e640008240000 */
[----:B-1----:R-:W-:Y:S01]  /*9390*/  NOP ;  /* 0x0000000000007918 */ /* 0x002fe20000000000 */
.L_x_130:
[----:B------:R-:W-:Y:S01]  /*93a0*/  ISETP.NE.AND P2, PT, R106, RZ, PT ;  /* 0x000000ff6a00720c */ /* 0x000fe20003f45270 */
[----:B-1----:R-:W-:Y:S01]  /*93b0*/  FMUL R0, R52, R24 ;  /* 0x0000001834007220 */ /* 0x002fe20000400000 */
[----:B---34-:R-:W-:Y:S01]  /*93c0*/  SHF.L.U32 R3, R60, 0x10, RZ ;  /* 0x000000103c037819 */ /* 0x018fe200000006ff */
        /* <DEDUP_REMOVED lines=146> */
.L_x_134:
[----:B------:R-:W-:Y:S05]  /*9cf0*/  BSYNC.RECONVERGENT B0 ;  /* 0x0000000000007941 */ /* 0x000fea0003800200 */
.L_x_133:
[----:B------:R-:W-:Y:S01]  /*9d00*/  BAR.SYNC.DEFER_BLOCKING 0x1, 0x80 ;  /* 0x0042000000007b1d */ /* 0x000fe20000010000 */
[----:B------:R-:W-:Y:S04]  /*9d10*/  UIADD3 UR4, UPT, UPT, UR38, 0x1, URZ ;  /* 0x0000000126047890 */ /* 0x000fe8000fffe0ff */
[----:B------:R-:W-:Y:S04]  /*9d20*/  UISETP.NE.AND UP0, UPT, UR4, 0x4, UPT ;  /* 0x000000040400788c */ /* 0x000fe8000bf05270 */
[----:B------:R-:W-:Y:S01]  /*9d30*/  USEL UR39, UR4, URZ, UP0 ;  /* 0x000000ff04277287 */ /* 0x000fe20008000000 */
[----:B------:R3:W-:Y:S01]  /*9d40*/  @P2 SYNCS.ARRIVE.TRANS64.RED.A1T0 RZ, [R107+URZ], RZ ;  /* 0x000000ff6bff29a7 */ /* 0x0007e200081004ff */
[----:B------:R-:W-:Y:S01]  /*9d50*/  BSSY B1, `(.L_x_135) ;  /* 0x000001a000017945 */ /* 0x000fe20003800000 */
[----:B------:R-:W4:Y:S01]  /*9d60*/  @P2 SYNCS.PHASECHK.TRANS64.TRYWAIT P0, [R0+URZ+0x30], R2 ;  /* 0x00003002000025a7 */ /* 0x000f2200080011ff */
[----:B---3--:R-:W-:Y:S01]  /*9d70*/  HFMA2 R107, -RZ, RZ, 0, 0 ;  /* 0x00000000ff6b7431 */ /* 0x008fe200000001ff */
[----:B----4-:R-:W-:Y:S01]  /*9d80*/  @P2 SEL R70, RZ, 0x1, !P0 ;  /* 0x00000001ff462807 */ /* 0x010fe20004000000 */
[----:B------:R-:W-:Y:S06]  /*9d90*/  @!P2 BRA `(.L_x_136) ;  /* 0x000000000054a947 */ /* 0x000fec0003800000 */
[----:B------:R-:W-:Y:S01]  /*9da0*/  ISETP.NE.AND P1, PT, R71, RZ, PT ;  /* 0x000000ff4700720c */ /* 0x000fe20003f25270 */
[----:B------:R-:W-:Y:S01]  /*9db0*/  BSSY B0, `(.L_x_137) ;  /* 0x0000009000007945 */ /* 0x000fe20003800000 */
[----:B------:R-:W-:Y:S11]  /*9dc0*/  ISETP.NE.AND P0, PT, R70, RZ, PT ;  /* 0x000000ff4600720c */ /* 0x000ff60003f05270 */
[----:B------:R-:W-:Y:S05]  /*9dd0*/  @P1 IMAD R3, R68, 0x1000, R105 ;  /* 0x0000100044031824 */ /* 0x000fea00078e0269 */
[----:B------:R-:W-:Y:S05]  /*9de0*/  @P1 IADD3 R2, PT, PT, R3, UR36, RZ ;  /* 0x0000002403021c10 */ /* 0x000fea000fffe0ff */
[----:B------:R-:W-:Y:S01]  /*9df0*/  @P1 IMAD.IADD R2, R69, 0x1, R2 ;  /* 0x0000000145021824 */ /* 0x000fe200078e0202 */
[----:B------:R-:W-:Y:S06]  /*9e00*/  @P0 BRA `(.L_x_138) ;  /* 0x00000000000c0947 */ /* 0x000fec0003800000 */
[----:B-1----:R-:W-:Y:S04]  /*9e10*/  SHF.L.U32 R20, RZ, 0x1f, RZ ;  /* 0x0000001fff147819 */ /* 0x002fe800000006ff */
[----:B------:R-:W1:Y:S02]  /*9e20*/  SYNCS.PHASECHK.TRANS64.TRYWAIT P0, [R0+URZ+0x30], R20 ;  /* 0x00003014000075a7 */ /* 0x000e6400080011ff */
[----:B-1----:R-:W-:Y:S05]  /*9e30*/  @!P0 BRA `(.L_x_139) ;  /* 0x0000005400e08947 */ /* 0x002fea0003800000 */
.L_x_138:
[----:B------:R-:W-:Y:S05]  /*9e40*/  BSYNC B0 ;  /* 0x0000000000007941 */ /* 0x000fea0003800000 */
.L_x_137:
[----:B------:R-:W-:Y:S01]  /*9e50*/  ISETP.NE.AND P0, PT, R71, RZ, PT ;  /* 0x000000ff4700720c */ /* 0x000fe20003f05270 */
[----:B------:R-:W-:Y:S11]  /*9e60*/  VIADD R68, R68, 0x1 ;  /* 0x0000000144447836 */ /* 0x000ff60000000000 */
[----:B------:R-:W-:Y:S01]  /*9e70*/  @!UPT UIADD3 URZ, UPT, UPT, URZ, URZ, URZ ;  /* 0x000000fffffff290 */ /* 0x000fe2000fffe0ff */
[----:B------:R3:W4:Y:S04]  /*9e80*/  @P0 LDS.128 R60, [R3+UR36+0x200] ;  /* 0x00020024033c0984 */ /* 0x0007280008000c00 */
[----:B------:R3:W1:Y:S04]  /*9e90*/  @P0 LDS.128 R72, [R3+UR36+0xa00] ;  /* 0x000a002403480984 */ /* 0x0006680008000c00 */
[----:B------:R3:W1:Y:S04]  /*9ea0*/  @P0 LDS.128 R64, [R2+0x200] ;  /* 0x0002000002400984 */ /* 0x0006680000000c00 */
[----:B------:R3:W1:Y:S01]  /*9eb0*/  @P0 LDS.128 R76, [R2+0xa00] ;  /* 0x000a0000024c0984 */ /* 0x0006620000000c00 */
[C---:B------:R-:W-:Y:S04]  /*9ec0*/  ISETP.NE.AND P0, PT, R68.reuse, 0x4, PT ;  /* 0x000000044400780c */ /* 0x040fe80003f05270 */
[----:B------:R-:W-:Y:S02]  /*9ed0*/  SEL R68, R68, RZ, P0 ;  /* 0x000000ff44447207 */ /* 0x000fe40000000000 */
[----:B------:R-:W-:Y:S02]  /*9ee0*/  SEL R107, RZ, 0x1, P0 ;  /* 0x00000001ff6b7807 */ /* 0x000fe40000000000 */
.L_x_136:
[----:B------:R-:W-:Y:S05]  /*9ef0*/  BSYNC B1 ;  /* 0x0000000000017941 */ /* 0x000fea0003800000 */
.L_x_135:
[----:B---3--:R-:W-:Y:S05]  /*9f00*/  VIADD R3, R59, 0x400010 ;  /* 0x004000103b037836 */ /* 0x008fea0000000000 */
[----:B-1----:R-:W-:Y:S04]  /*9f10*/  SHF.R.U32.HI R0, RZ, 0x15, R3 ;  /* 0x00000015ff007819 */ /* 0x002fe80000011603 */
        /* <DEDUP_REMOVED lines=23> */
.L_x_141:
        /* <DEDUP_REMOVED lines=23> */
.L_x_142:
[----:B------:R-:W-:Y:S05]  /*a200*/  WARPSYNC.ALL ;  /* 0x0000000000007948 */ /* 0x000fea0003800000 */
[----:B------:R-:W-:Y:S11]  /*a210*/  R2UR UR4, R2 ;  /* 0x00000000020472ca */ /* 0x000ff600000e0000 */
[----:B------:R-:W-:Y:S02]  /*a220*/  @!UPT UIADD3 URZ, UPT, UPT, URZ, URZ, URZ ;  /* 0x000000fffffff290 */ /* 0x000fe4000fffe0ff */
[----:B------:R-:W1:Y:S02]  /*a230*/  LDTM.x16 R4, tmem[UR4+0x40] ;  /* 0x00004004000479ee */ /* 0x000e640008240000 */
[----:B-1----:R-:W-:Y:S01]  /*a240*/  NOP ;  /* 0x0000000000007918 */ /* 0x002fe20000000000 */
.L_x_140:
[----:B------:R-:W-:Y:S01]  /*a250*/  ISETP.NE.AND P2, PT, R106, RZ, PT ;  /* 0x000000ff6a00720c */ /* 0x000fe20003f45270 */
[----:B------:R-:W-:Y:S01]  /*a260*/  FMUL R0, R52, R24 ;  /* 0x0000001834007220 */ /* 0x000fe20000400000 */
[----:B----4-:R-:W-:Y:S01]  /*a270*/  SHF.L.U32 R3, R60, 0x10, RZ ;  /* 0x000000103c037819 */ /* 0x010fe200000006ff */
        /* <DEDUP_REMOVED lines=121> */
[----:B------:R-:W-:Y:S01]  /*aa10*/  @P2 SHF.L.U32 R2, R107, 0x1f, RZ ;  /* 0x0000001f6b022819 */ /* 0x000fe200000006ff */
        /* <DEDUP_REMOVED lines=25> */
.L_x_144:
[----:B------:R-:W-:Y:S05]  /*abb0*/  BSYNC.RECONVERGENT B0 ;  /* 0x0000000000007941 */ /* 0x000fea0003800200 */
.L_x_143:
        /* <DEDUP_REMOVED lines=20> */
[----:B------:R-:W-:Y:S04]  /*ad00*/  SHF.L.U32 R20, R107, 0x1f, RZ ;  /* 0x0000001f6b147819 */ /* 0x000fe800000006ff */
[----:B------:R-:W1:Y:S02]  /*ad10*/  SYNCS.PHASECHK.TRANS64.TRYWAIT P0, [R0+URZ+0x30], R20 ;  /* 0x00003014000075a7 */ /* 0x000e6400080011ff */
[----:B-1----:R-:W-:Y:S05]  /*ad20*/  @!P0 BRA `(.L_x_149) ;  /* 0x0000004800388947 */ /* 0x002fea0003800000 */
.L_x_148:
[----:B------:R-:W-:Y:S05]  /*ad30*/  BSYNC B0 ;  /* 0x0000000000007941 */ /* 0x000fea0003800000 */
.L_x_147:
[----:B------:R-:W-:Y:S01]  /*ad40*/  ISETP.NE.AND P0, PT, R71, RZ, PT ;  /* 0x000000ff4700720c */ /* 0x000fe20003f05270 */
[----:B------:R-:W-:Y:S11]  /*ad50*/  VIADD R68, R68, 0x1 ;  /* 0x0000000144447836 */ /* 0x000ff60000000000 */
[----:B------:R-:W-:Y:S01]  /*ad60*/  @!UPT UIADD3 URZ, UPT, UPT, URZ, URZ, URZ ;  /* 0x000000fffffff290 */ /* 0x000fe2000fffe0ff */
[----:B------:R3:W4:Y:S04]  /*ad70*/  @P0 LDS.128 R60, [R3+UR36+0x200] ;  /* 0x00020024033c0984 */ /* 0x0007280008000c00 */
[----:B------:R3:W2:Y:S04]  /*ad80*/  @P0 LDS.128 R72, [R3+UR36+0xa00] ;  /* 0x000a002403480984 */ /* 0x0006a80008000c00 */
[----:B------:R3:W2:Y:S04]  /*ad90*/  @P0 LDS.128 R64, [R2+0x200] ;  /* 0x0002000002400984 */ /* 0x0006a80000000c00 */
[----:B------:R3:W2:Y:S01]  /*ada0*/  @P0 LDS.128 R76, [R2+0xa00] ;  /* 0x000a0000024c0984 */ /* 0x0006a20000000c00 */
[C---:B------:R-:W-:Y:S04]  /*adb0*/  ISETP.NE.AND P0, PT, R68.reuse, 0x4, PT ;  /* 0x000000044400780c */ /* 0x040fe80003f05270 */
[----:B-1----:R-:W-:Y:S02]  /*adc0*/  SEL R0, RZ, 0x1, P0 ;  /* 0x00000001ff007807 */ /* 0x002fe40000000000 */
[----:B------:R-:W-:Y:S02]  /*add0*/  SEL R68, R68, RZ, P0 ;  /* 0x000000ff44447207 */ /* 0x000fe40000000000 */
[----:B------:R-:W-:Y:S02]  /*ade0*/  LOP3.LUT R107, R107, R0, RZ, 0x3c, !PT ;  /* 0x000000006b6b7212 */ /* 0x000fe400078e3cff */
.L_x_146:
[----:B------:R-:W-:Y:S05]  /*adf0*/  BSYNC B1 ;  /* 0x0000000000017941 */ /* 0x000fea0003800000 */
.L_x_145:
[----:B------:R-:W-:Y:S11]  /*ae00*/  ISETP.NE.AND P0, PT, R99, R22, PT ;  /* 0x000000166300720c */ /* 0x000ff60003f05270 */
[----:B------:R-:W-:Y:S02]  /*ae10*/  @!UPT UIADD3 URZ, UPT, UPT, URZ, URZ, URZ ;  /* 0x000000fffffff290 */ /* 0x000fe4000fffe0ff */
[----:B------:R-:W-:Y:S05]  /*ae20*/  @P0 BRA `(.L_x_150) ;  /* 0x0000000000bc0947 */ /* 0x000fea0003800000 */
[----:B------:R-:W-:Y:S11]  /*ae30*/  LOP3.LUT P0, RZ, R21, 0x3, R100, 0x48, !PT ;  /* 0x0000000315ff7812 */ /* 0x000ff60007804864 */
[----:B------:R-:W-:Y:S02]  /*ae40*/  @!UPT UIADD3 URZ, UPT, UPT, URZ, URZ, URZ ;  /* 0x000000fffffff290 */ /* 0x000fe4000fffe0ff */
[----:B------:R-:W-:Y:S05]  /*ae50*/  @!P0 BRA `(.L_x_151) ;  /* 0x0000000000408947 */ /* 0x000fea0003800000 */
        /* <DEDUP_REMOVED lines=16> */
.L_x_151:
        /* <DEDUP_REMOVED lines=23> */
.L_x_152:
[----:B------:R-:W-:Y:S05]  /*b0d0*/  WARPSYNC.ALL ;  /* 0x0000000000007948 */ /* 0x000fea0003800000 */
[----:B------:R-:W-:Y:S11]  /*b0e0*/  R2UR UR4, R23 ;  /* 0x00000000170472ca */ /* 0x000ff600000e0000 */
[----:B------:R-:W-:Y:S02]  /*b0f0*/  @!UPT UIADD3 URZ, UPT, UPT, URZ, URZ, URZ ;  /* 0x000000fffffff290 */ /* 0x000fe4000fffe0ff */
[----:B------:R-:W1:Y:S02]  /*b100*/  LDTM.x16 R4, tmem[UR4+0x40] ;  /* 0x00004004000479ee */ /* 0x000e640008240000 */
[----:B-1----:R-:W-:Y:S01]  /*b110*/  NOP ;  /* 0x0000000000007918 */ /* 0x002fe20000000000 */
.L_x_150:
[----:B------:R-:W-:Y:S01]  /*b120*/  ISETP.NE.AND P2, PT, R106, RZ, PT ;  /* 0x000000ff6a00720c */ /* 0x000fe20003f45270 */
[----:B------:R-:W-:Y:S01]  /*b130*/  FMUL R0, R52, R24 ;  /* 0x0000001834007220 */ /* 0x000fe20000400000 */
        /* <DEDUP_REMOVED lines=22> */
[----:B--2---:R-:W-:Y:S01]  /*b2a0*/  LOP3.LUT R41, R66, 0xffff0000, RZ, 0xc0, !PT ;  /* 0xffff000042297812 */ /* 0x004fe200078ec0ff */
        /* <DEDUP_REMOVED lines=106> */
[----:B--2---:R-:W2:Y:S02]  /*b950*/  FENCE.VIEW.ASYNC.S ;  /* 0x00000000000073c6 */ /* 0x004ea40000000000 */
[----:B------:R-:W-:Y:S05]  /*b960*/  WARPSYNC.ALL ;  /* 0x0000000000007948 */ /* 0x000fea0003800000 */
[----:B------:R-:W-:Y:S01]  /*b970*/  BSSY.RECONVERGENT B0, `(.L_x_153) ;  /* 0x0000012000007945 */ /* 0x000fe20003800200 */
[----:B--2---:R-:W-:Y:S06]  /*b980*/  BAR.SYNC.DEFER_BLOCKING 0x1, 0x80 ;  /* 0x0042000000007b1d */ /* 0x004fec0000010000 */
[----:B------:R-:W-:Y:S05]  /*b990*/  @P0 BRA `(.L_x_154) ;  /* 0x00000000003c0947 */ /* 0x000fea0003800000 */
[----:B------:R-:W-:Y:S01]  /*b9a0*/  UIADD3 UR4, UPT, UPT, UR36, 0x200, URZ ;  /* 0x0000020024047890 */ /* 0x000fe2000fffe0ff */
[----:B------:R-:W-:Y:S01]  /*b9b0*/  UMOV UR42, UR46 ;  /* 0x0000002e002a7c82 */ /* 0x000fe20008000000 */
[----:B------:R-:W-:Y:S01]  /*b9c0*/  UMOV UR43, UR52 ;  /* 0x00000034002b7c82 */ /* 0x000fe20008000000 */
[----:B------:R-:W-:Y:S03]  /*b9d0*/  UIADD3 UR9, UPT, UPT, UR45, 0x60, URZ ;  /* 0x000000602d097890 */ /* 0x000fe6000fffe0ff */
[----:B------:R-:W-:Y:S01]  /*b9e0*/  MOV R89, UR4 ;  /* 0x0000000400597c02 */ /* 0x000fe20008000f00 */
[----:B------:R-:W-:Y:S02]  /*b9f0*/  UIADD3 UR4, UP0, UPT, UR50, 0xa80, URZ ;  /* 0x00000a8032047890 */ /* 0x000fe4000ff1e0ff */
[----:B------:R-:W-:Y:S01]  /*ba00*/  UIADD3 UR8, UPT, UPT, UR36, 0xa00, URZ ;  /* 0x00000a0024087890 */ /* 0x000fe2000fffe0ff */
[----:B------:R-:W-:Y:S01]  /*ba10*/  R2UR UR40, R89 ;  /* 0x00000000592872ca */ /* 0x000fe200000e0000 */
[----:B------:R-:W-:Y:S01]  /*ba20*/  UIADD3.X UR5, UPT, UPT, URZ, UR51, URZ, UP0, !UPT ;  /* 0x00000033ff057290 */ /* 0x000fe200087fe4ff */
[----:B------:R-:W-:Y:S01]  /*ba30*/  UMOV UR10, UR46 ;  /* 0x0000002e000a7c82 */ /* 0x000fe20008000000 */
[----:B------:R-:W-:Y:S10]  /*ba40*/  UMOV UR11, UR52 ;  /* 0x00000034000b7c82 */ /* 0x000ff40008000000 */
[----:B------:R2:W-:Y:S01]  /*ba50*/  UTMASTG.3D [UR40], [UR4] ;  /* 0x00000028040073b5 */ /* 0x0005e20008010000 */
[----:B------:R2:W-:Y:S01]  /*ba60*/  UTMASTG.3D [UR8], [UR4] ;  /* 0x00000008040073b5 */ /* 0x0005e20008010000 */
[----:B------:R0:W-:Y:S01]  /*ba70*/  UTMACMDFLUSH ;  /* 0x00000000000079b7 */ /* 0x0001e20000000000 */
[----:B--2---:R-:W-:Y:S04]  /*ba80*/  DEPBAR.LE SB0, 0x1 ;  /* 0x000080400000791a */ /* 0x004fe80000000000 */
.L_x_154:
[----:B------:R-:W-:Y:S05]  /*ba90*/  BSYNC.RECONVERGENT B0 ;  /* 0x0000000000007941 */ /* 0x000fea0003800200 */
.L_x_153:
[----:B------:R-:W-:Y:S01]  /*baa0*/  BAR.SYNC.DEFER_BLOCKING 0x1, 0x80 ;  /* 0x0042000000007b1d */ /* 0x000fe20000010000 */
[----:B------:R-:W-:Y:S04]  /*bab0*/  UIADD3 UR4, UPT, UPT, UR37, 0x1, URZ ;  /* 0x0000000125047890 */ /* 0x000fe8000fffe0ff */
[----:B------:R-:W-:Y:S04]  /*bac0*/  UISETP.NE.AND UP0, UPT, UR4, 0x4, UPT ;  /* 0x000000040400788c */ /* 0x000fe8000bf05270 */
[----:B------:R-:W-:Y:S01]  /*bad0*/  USEL UR39, UR4, URZ, UP0 ;  /* 0x000000ff04277287 */ /* 0x000fe20008000000 */
[----:B------:R2:W-:Y:S01]  /*bae0*/  @P2 SYNCS.ARRIVE.TRANS64.RED.A1T0 RZ, [R120+URZ], RZ ;  /* 0x000000ff78ff29a7 */ /* 0x0005e200081004ff */
[----:B------:R-:W-:Y:S01]  /*baf0*/  BSSY B1, `(.L_x_155) ;  /* 0x000001a000017945 */ /* 0x000fe20003800000 */
[----:B------:R-:W3:Y:S02]  /*bb00*/  @P2 SYNCS.PHASECHK.TRANS64.TRYWAIT P0, [R0+URZ+0x30], R2 ;  /* 0x00003002000025a7 */ /* 0x000ee400080011ff */
[----:B---3--:R-:W-:Y:S01]  /*bb10*/  @P2 SEL R70, RZ, 0x1, !P0 ;  /* 0x00000001ff462807 */ /* 0x008fe20004000000 */
[----:B--2---:R-:W-:Y:S06]  /*bb20*/  @!P2 BRA `(.L_x_156) ;  /* 0x000000000058a947 */ /* 0x004fec0003800000 */
[----:B------:R-:W-:Y:S01]  /*bb30*/  ISETP.NE.AND P1, PT, R71, RZ, PT ;  /* 0x000000ff4700720c */ /* 0x000fe20003f25270 */
[----:B------:R-:W-:Y:S01]  /*bb40*/  BSSY B0, `(.L_x_157) ;  /* 0x0000009000007945 */ /* 0x000fe20003800000 */
[----:B------:R-:W-:Y:S11]  /*bb50*/  ISETP.NE.AND P0, PT, R70, RZ, PT ;  /* 0x000000ff4600720c */ /* 0x000ff60003f05270 */
[----:B------:R-:W-:Y:S05]  /*bb60*/  @P1 IMAD R3, R68, 0x1000, R105 ;  /* 0x0000100044031824 */ /* 0x000fea00078e0269 */
[----:B------:R-:W-:Y:S05]  /*bb70*/  @P1 IADD3 R2, PT, PT, R3, UR36, RZ ;  /* 0x0000002403021c10 */ /* 0x000fea000fffe0ff */
[----:B------:R-:W-:Y:S01]  /*bb80*/  @P1 IMAD.IADD R2, R69, 0x1, R2 ;  /* 0x0000000145021824 */ /* 0x000fe200078e0202 */
[----:B------:R-:W-:Y:S06]  /*bb90*/  @P0 BRA `(.L_x_158) ;  /* 0x00000000000c0947 */ /* 0x000fec0003800000 */
[----:B-1----:R-:W-:Y:S04]  /*bba0*/  SHF.L.U32 R20, R107, 0x1f, RZ ;  /* 0x0000001f6b147819 */ /* 0x002fe800000006ff */
[----:B------:R-:W1:Y:S02]  /*bbb0*/  SYNCS.PHASECHK.TRANS64.TRYWAIT P0, [R0+URZ+0x30], R20 ;  /* 0x00003014000075a7 */ /* 0x000e6400080011ff */
[----:B-1----:R-:W-:Y:S05]  /*bbc0*/  @!P0 BRA `(.L_x_159) ;  /* 0x0000003800a48947 */ /* 0x002fea0003800000 */
.L_x_158:
[----:B------:R-:W-:Y:S05]  /*bbd0*/  BSYNC B0 ;  /* 0x0000000000007941 */ /* 0x000fea0003800000 */
.L_x_157:
[----:B------:R-:W-:Y:S01]  /*bbe0*/  ISETP.NE.AND P0, PT, R71, RZ, PT ;  /* 0x000000ff4700720c */ /* 0x000fe20003f05270 */
[----:B------:R-:W-:Y:S11]  /*bbf0*/  VIADD R68, R68, 0x1 ;  /* 0x0000000144447836 */ /* 0x000ff60000000000 */
[----:B------:R-:W-:Y:S01]  /*bc00*/  @!UPT UIADD3 URZ, UPT, UPT, URZ, URZ, URZ ;  /* 0x000000fffffff290 */ /* 0x000fe2000fffe0ff */
[----:B------:R2:W3:Y:S04]  /*bc10*/  @P0 LDS.128 R60, [R3+UR36+0x200] ;  /* 0x00020024033c0984 */ /* 0x0004e80008000c00 */
[----:B------:R2:W4:Y:S04]  /*bc20*/  @P0 LDS.128 R72, [R3+UR36+0xa00] ;  /* 0x000a002403480984 */ /* 0x0005280008000c00 */
[----:B------:R2:W2:Y:S04]  /*bc30*/  @P0 LDS.128 R64, [R2+0x200] ;  /* 0x0002000002400984 */ /* 0x0004a80000000c00 */
[----:B------:R2:W2:Y:S01]  /*bc40*/  @P0 LDS.128 R76, [R2+0xa00] ;  /* 0x000a0000024c0984 */ /* 0x0004a20000000c00 */
[C---:B------:R-:W-:Y:S04]  /*bc50*/  ISETP.NE.AND P0, PT, R68.reuse, 0x4, PT ;  /* 0x000000044400780c */ /* 0x040fe80003f05270 */
[----:B-1----:R-:W-:Y:S02]  /*bc60*/  SEL R0, RZ, 0x1, P0 ;  /* 0x00000001ff007807 */ /* 0x002fe40000000000 */
[----:B------:R-:W-:Y:S02]  /*bc70*/  SEL R68, R68, RZ, P0 ;  /* 0x000000ff44447207 */ /* 0x000fe40000000000 */
[----:B------:R-:W-:Y:S02]  /*bc80*/  LOP3.LUT R107, R107, R0, RZ, 0x3c, !PT ;  /* 0x000000006b6b7212 */ /* 0x000fe400078e3cff */
.L_x_156:
[----:B------:R-:W-:Y:S05]  /*bc90*/  BSYNC B1 ;  /* 0x0000000000017941 */ /* 0x000fea0003800000 */
.L_x_155:
[----:B--2---:R-:W-:Y:S05]  /*bca0*/  VIADD R3, R59, 0x400020 ;  /* 0x004000203b037836 */ /* 0x004fea0000000000 */
[----:B------:R-:W-:Y:S04]  /*bcb0*/  SHF.R.U32.HI R0, RZ, 0x15, R3 ;  /* 0x00000015ff007819 */ /* 0x000fe80000011603 */
[----:B-1----:R-:W-:Y:S04]  /*bcc0*/  LOP3.LUT R22, R0, 0x3, RZ, 0xc0, !PT ;  /* 0x0000000300167812 */ /* 0x002fe800078ec0ff */
        /* <DEDUP_REMOVED lines=11> */
[----:B------:R-:W2:Y:S01]  /*bd80*/  LDCU.64 UR6, c[0x4][0x78] ;  /* 0x01000f00ff0677ac */ /* 0x000ea20008000a00 */
[----:B------:R-:W3:Y:S01]  /*bd90*/  LDC.64 R14, c[0x4][R15] ;  /* 0x010000000f0e7b82 */ /* 0x000ee20000000a00 */
[----:B------:R-:W5:Y:S01]  /*bda0*/  LDCU.64 UR4, c[0x4][0x10] ;  /* 0x01000200ff0477ac */ /* 0x000f620008000a00 */
[----:B-1----:R-:W-:Y:S01]  /*bdb0*/  MOV R5, UR9 ;  /* 0x0000000900057c02 */ /* 0x002fe20008000f00 */
[----:B------:R-:W-:Y:S01]  /*bdc0*/  IMAD.U32 R4, RZ, RZ, UR8 ;  /* 0x00000008ff047e24 */ /* 0x000fe2000f8e00ff */
[----:B--2---:R-:W-:Y:S01]  /*bdd0*/  MOV R7, UR7 ;  /* 0x0000000700077c02 */ /* 0x004fe20008000f00 */
[----:B------:R-:W-:Y:S01]  /*bde0*/  IMAD.U32 R6, RZ, RZ, UR6 ;  /* 0x00000006ff067e24 */ /* 0x000fe2000f8e00ff */
[----:B-----5:R-:W-:Y:S01]  /*bdf0*/  MOV R11, UR5 ;  /* 0x00000005000b7c02 */ /* 0x020fe20008000f00 */
[----:B------:R-:W-:Y:S02]  /*be00*/  IMAD.U32 R10, RZ, RZ, UR4 ;  /* 0x00000004ff0a7e24 */ /* 0x000fe4000f8e00ff */
[----:B------:R-:W-:Y:S07]  /*be10*/  LEPC R20, `(.L_x_161) ;  /* 0x000000001014794e */ /* 0x000fee0000000000 */
[----:B---34-:R-:W-:Y:S05]  /*be20*/  CALL.ABS.NOINC R14 ;  /* 0x000000000e007343 */ /* 0x018fea0003c00000 */
.L_x_161:
        /* <DEDUP_REMOVED lines=23> */
.L_x_162:
[----:B------:R-:W-:Y:S05]  /*bfa0*/  WARPSYNC.ALL ;  /* 0x0000000000007948 */ /* 0x000fea0003800000 */
[----:B------:R-:W-:Y:S11]  /*bfb0*/  R2UR UR4, R2 ;  /* 0x00000000020472ca */ /* 0x000ff600000e0000 */
[----:B------:R-:W-:Y:S02]  /*bfc0*/  @!UPT UIADD3 URZ, UPT, UPT, URZ, URZ, URZ ;  /* 0x000000fffffff290 */ /* 0x000fe4000fffe0ff */
[----:B------:R-:W1:Y:S02]  /*bfd0*/  LDTM.x16 R4, tmem[UR4+0x40] ;  /* 0x00004004000479ee */ /* 0x000e640008240000 */
[----:B-1----:R-:W-:Y:S01]  /*bfe0*/  NOP ;  /* 0x0000000000007918 */ /* 0x002fe20000000000 */
.L_x_160:
[----:B------:R-:W-:Y:S01]  /*bff0*/  ISETP.NE.AND P2, PT, R106, RZ, PT ;  /* 0x000000ff6a00720c */ /* 0x000fe20003f45270 */
[----:B------:R-:W-:Y:S01]  /*c000*/  FMUL R0, R52, R24 ;  /* 0x0000001834007220 */ /* 0x000fe20000400000 */
[----:B---3--:R-:W-:Y:S01]  /*c010*/  SHF.L.U32 R3, R60, 0x10, RZ ;  /* 0x000000103c037819 */ /* 0x008fe200000006ff */
        /* <DEDUP_REMOVED lines=146> */
[----:B--2---:R-:W-:Y:S04]  /*c940*/  DEPBAR.LE SB0, 0x1 ;  /* 0x000080400000791a */ /* 0x004fe80000000000 */
.L_x_164:
[----:B------:R-:W-:Y:S05]  /*c950*/  BSYNC.RECONVERGENT B0 ;  /* 0x0000000000007941 */ /* 0x000fea0003800200 */
.L_x_163:
        /* <DEDUP_REMOVED lines=10> */
[----:B------:R-:W2:Y:S02]  /*ca00*/  @P2 SYNCS.PHASECHK.TRANS64.TRYWAIT P0, [R0+URZ+0x30], R2 ;  /* 0x00003002000025a7 */ /* 0x000ea400080011ff */
[----:B--2---:R-:W-:Y:S01]  /*ca10*/  @P2 SEL R70, RZ, 0x1, !P0 ;  /* 0x00000001ff462807 */ /* 0x004fe20004000000 */
        /* <DEDUP_REMOVED lines=11> */
.L_x_168:
[----:B------:R-:W-:Y:S05]  /*cad0*/  BSYNC B0 ;  /* 0x0000000000007941 */ /* 0x000fea0003800000 */
.L_x_167:
        /* <DEDUP_REMOVED lines=11> */
.L_x_166:
[----:B------:R-:W-:Y:S05]  /*cb90*/  BSYNC B1 ;  /* 0x0000000000017941 */ /* 0x000fea0003800000 */
.L_x_165:
[----:B------:R-:W-:Y:S11]  /*cba0*/  ISETP.NE.AND P0, PT, R99, R22, PT ;  /* 0x000000166300720c */ /* 0x000ff60003f05270 */
[----:B------:R-:W-:Y:S02]  /*cbb0*/  @!UPT UIADD3 URZ, UPT, UPT, URZ, URZ, URZ ;  /* 0x000000fffffff290 */ /* 0x000fe4000fffe0ff */
[----:B------:R-:W-:Y:S05]  /*cbc0*/  @P0 BRA `(.L_x_170) ;  /* 0x0000000000bc0947 */ /* 0x000fea0003800000 */
[----:B------:R-:W-:Y:S11]  /*cbd0*/  LOP3.LUT P0, RZ, R21, 0x3, R100, 0x48, !PT ;  /* 0x0000000315ff7812 */ /* 0x000ff60007804864 */
[----:B------:R-:W-:Y:S02]  /*cbe0*/  @!UPT UIADD3 URZ, UPT, UPT, URZ, URZ, URZ ;  /* 0x000000fffffff290 */ /* 0x000fe4000fffe0ff */
[----:B------:R-:W-:Y:S05]  /*cbf0*/  @!P0 BRA `(.L_x_171) ;  /* 0x0000000000408947 */ /* 0x000fea0003800000 */
[----:B------:R-:W1:Y:S01]  /*cc00*/  LDCU.64 UR8, c[0x4][0x70] ;  /* 0x01000e00ff0877ac */ /* 0x000e620008000a00 */
[----:B--2---:R-:W-:Y:S01]  /*cc10*/  MOV R3, 0x0 ;  /* 0x0000000000037802 */ /* 0x004fe20000000f00 */
        /* <DEDUP_REMOVED lines=14> */
.L_x_171:
        /* <DEDUP_REMOVED lines=23> */
.L_x_172:
[----:B------:R-:W-:Y:S05]  /*ce70*/  WARPSYNC.ALL ;  /* 0x0000000000007948 */ /* 0x000fea0003800000 */
[----:B------:R-:W-:Y:S11]  /*ce80*/  R2UR UR4, R23 ;  /* 0x00000000170472ca */ /* 0x000ff600000e0000 */
[----:B------:R-:W-:Y:S02]  /*ce90*/  @!UPT UIADD3 URZ, UPT, UPT, URZ, URZ, URZ ;  /* 0x000000fffffff290 */ /* 0x000fe4000fffe0ff */
[----:B------:R-:W1:Y:S02]  /*cea0*/  LDTM.x16 R4, tmem[UR4+0x40] ;  /* 0x00004004000479ee */ /* 0x000e640008240000 */
[----:B-1----:R-:W-:Y:S01]  /*ceb0*/  NOP ;  /* 0x0000000000007918 */ /* 0x002fe20000000000 */
.L_x_170:
[----:B------:R-:W-:Y:S01]  /*cec0*/  ISETP.NE.AND P2, PT, R106, RZ, PT ;  /* 0x000000ff6a00720c */ /* 0x000fe20003f45270 */
[----:B------:R-:W-:Y:S01]  /*ced0*/  FMUL R0, R52, R24 ;  /* 0x0000001834007220 */ /* 0x000fe20000400000 */
[----:B--23--:R-:W-:Y:S01]  /*cee0*/  SHF.L.U32 R3, R60, 0x10, RZ ;  /* 0x000000103c037819 */ /* 0x00cfe200000006ff */
        /* <DEDUP_REMOVED lines=146> */
.L_x_174:
[----:B------:R-:W-:Y:S05]  /*d810*/  BSYNC.RECONVERGENT B0 ;  /* 0x0000000000007941 */ /* 0x000fea0003800200 */
.L_x_173:
        /* <DEDUP_REMOVED lines=17> */
[----:B------:R-:W2:Y:S02]  /*d930*/  SYNCS.PHASECHK.TRANS64.TRYWAIT P0, [R0+URZ+0x30], R107 ;  /* 0x0000306b000075a7 */ /* 0x000ea400080011ff */
[----:B--2---:R-:W-:Y:S05]  /*d940*/  @!P0 BRA `(.L_x_179) ;  /* 0x0000001c006c8947 */ /* 0x004fea0003800000 */
.L_x_178:
[----:B------:R-:W-:Y:S05]  /*d950*/  BSYNC B0 ;  /* 0x0000000000007941 */ /* 0x000fea0003800000 */
.L_x_177:
[----:B------:R-:W-:Y:S11]  /*d960*/  ISETP.NE.AND P0, PT, R71, RZ, PT ;  /* 0x000000ff4700720c */ /* 0x000ff60003f05270 */
[----:B------:R-:W-:Y:S02]  /*d970*/  @!UPT UIADD3 URZ, UPT, UPT, URZ, URZ, URZ ;  /* 0x000000fffffff290 */ /* 0x000fe4000fffe0ff */
[----:B------:R3:W4:Y:S04]  /*d980*/  @P0 LDS.128 R60, [R68+UR36+0x200] ;  /* 0x00020024443c0984 */ /* 0x0007280008000c00 */
[----:B------:R3:W1:Y:S04]  /*d990*/  @P0 LDS.128 R72, [R68+UR36+0xa00] ;  /* 0x000a002444480984 */ /* 0x0006680008000c00 */
[----:B------:R3:W1:Y:S04]  /*d9a0*/  @P0 LDS.128 R64, [R2+0x200] ;  /* 0x0002000002400984 */ /* 0x0006680000000c00 */
[----:B------:R3:W1:Y:S02]  /*d9b0*/  @P0 LDS.128 R76, [R2+0xa00] ;  /* 0x000a0000024c0984 */ /* 0x0006640000000c00 */
.L_x_176:
[----:B------:R-:W-:Y:S05]  /*d9c0*/  BSYNC B1 ;  /* 0x0000000000017941 */ /* 0x000fea0003800000 */
.L_x_175:
[----:B------:R-:W-:Y:S05]  /*d9d0*/  VIADD R59, R59, 0x400030 ;  /* 0x004000303b3b7836 */ /* 0x000fea0000000000 */
[----:B--2---:R-:W-:Y:S04]  /*d9e0*/  SHF.R.U32.HI R0, RZ, 0x15, R59 ;  /* 0x00000015ff007819 */ /* 0x004fe8000001163b */
[----:B---3--:R-:W-:Y:S04]  /*d9f0*/  LOP3.LUT R2, R0, 0x3, RZ, 0xc0, !PT ;  /* 0x0000000300027812 */ /* 0x008fe800078ec0ff */
[----:B------:R-:W-:Y:S11]  /*da00*/  ISETP.NE.AND P0, PT, R99, R2, PT ;  /* 0x000000026300720c */ /* 0x000ff60003f05270 */
[----:B------:R-:W-:Y:S02]  /*da10*/  @!UPT UIADD3 URZ, UPT, UPT, URZ, URZ, URZ ;  /* 0x000000fffffff290 */ /* 0x000fe4000fffe0ff */
[----:B------:R-:W-:Y:S05]  /*da20*/  @P0 BRA `(.L_x_180) ;  /* 0x0000000000bc0947 */ /* 0x000fea0003800000 */
[----:B------:R-:W-:Y:S02]  /*da30*/  LOP3.LUT P0, RZ, R0, 0x3, R100, 0x48, !PT ;  /* 0x0000000300ff7812 */ /* 0x000fe40007804864 */
[----:B------:R-:W-:Y:S11]  /*da40*/  MOV R16, R59 ;  /* 0x0000003b00107202 */ /* 0x000ff60000000f00 */
[----:B------:R-:W-:Y:S05]  /*da50*/  @!P0 BRA `(.L_x_181) ;  /* 0x0000000000408947 */ /* 0x000fea0003800000 */
[----:B------:R-:W2:Y:S01]  /*da60*/  LDCU.64 UR8, c[0x4][0x70] ;  /* 0x01000e00ff0877ac */ /* 0x000ea20008000a00 */
[----:B------:R-:W-:Y:S01]  /*da70*/  MOV R15, 0x0 ;  /* 0x00000000000f7802 */ /* 0x000fe20000000f00 */
[----:B------:R-:W-:Y:S02]  /*da80*/  HFMA2 R12, -RZ, RZ, 0, 5.9604644775390625e-08 ;  /* 0x00000001ff0c7431 */ /* 0x000fe400000001ff */
[----:B------:R-:W-:Y:S02]  /*da90*/  IMAD.MOV.U32 R8, RZ, RZ, 0x192 ;  /* 0x00000192ff087424 */ /* 0x000fe400078e00ff */
[----:B------:R-:W-:Y:S01]  /*daa0*/  IMAD.MOV.U32 R13, RZ, RZ, RZ ;  /* 0x000000ffff0d7224 */ /* 0x000fe200078e00ff */
[----:B------:R-:W3:Y:S01]  /*dab0*/  LDCU.64 UR6, c[0x4][0x78] ;  /* 0x01000f00ff0677ac */ /* 0x000ee20008000a00 */
[----:B------:R-:W1:Y:S01]  /*dac0*/  LDC.64 R14, c[0x4][R15] ;  /* 0x010000000f0e7b82 */ /* 0x000e620000000a00 */
[----:B------:R-:W5:Y:S01]  /*dad0*/  LDCU.64 UR4, c[0x4][0x10] ;  /* 0x01000200ff0477ac */ /* 0x000f620008000a00 */
[----:B--2---:R-:W-:Y:S01]  /*dae0*/  MOV R5, UR9 ;  /* 0x0000000900057c02 */ /* 0x004fe20008000f00 */
[----:B------:R-:W-:Y:S01]  /*daf0*/  IMAD.U32 R4, RZ, RZ, UR8 ;  /* 0x00000008ff047e24 */ /* 0x000fe2000f8e00ff */
[----:B---3--:R-:W-:Y:S01]  /*db00*/  MOV R7, UR7 ;  /* 0x0000000700077c02 */ /* 0x008fe20008000f00 */
[----:B------:R-:W-:Y:S01]  /*db10*/  IMAD.U32 R6, RZ, RZ, UR6 ;  /* 0x00000006ff067e24 */ /* 0x000fe2000f8e00ff */
[----:B-----5:R-:W-:Y:S01]  /*db20*/  MOV R11, UR5 ;  /* 0x00000005000b7c02 */ /* 0x020fe20008000f00 */
[----:B------:R-:W-:Y:S02]  /*db30*/  IMAD.U32 R10, RZ, RZ, UR4 ;  /* 0x00000004ff0a7e24 */ /* 0x000fe4000f8e00ff */
[----:B-1----:R-:W-:Y:S07]  /*db40*/  LEPC R20, `(.L_x_181) ;  /* 0x000000001014794e */ /* 0x002fee0000000000 */
[----:B----4-:R-:W-:Y:S05]  /*db50*/  CALL.ABS.NOINC R14 ;  /* 0x000000000e007343 */ /* 0x010fea0003c00000 */
.L_x_181:
[----:B------:R-:W-:Y:S05]  /*db60*/  WARPSYNC.ALL ;  /* 0x0000000000007948 */ /* 0x000fea0003800000 */
[C---:B------:R-:W-:Y:S01]  /*db70*/  R2UR UR4, R16.reuse ;  /* 0x00000000100472ca */ /* 0x040fe200000e0000 */
[----:B------:R-:W-:Y:S05]  /*db80*/  VIADD R0, R16, 0x40 ;  /* 0x0000004010007836 */ /* 0x000fea0000000000 */
[----:B------:R-:W-:Y:S04]  /*db90*/  SHF.R.U32.HI R0, RZ, 0x15, R0 ;  /* 0x00000015ff007819 */ /* 0x000fe80000011600 */
[----:B------:R-:W-:Y:S03]  /*dba0*/  LOP3.LUT P0, RZ, R0, 0x3, R100, 0x48, !PT ;  /* 0x0000000300ff7812 */ /* 0x000fe60007804864 */
[----:B------:R-:W2:Y:S10]  /*dbb0*/  LDTM.x16 R24, tmem[UR4] ;  /* 0x00000004001879ee */ /* 0x000eb40008240000 */
[----:B--2---:R-:W-:Y:S05]  /*dbc0*/  @!P0 BRA `(.L_x_182) ;  /* 0x0000000000408947 */ /* 0x004fea0003800000 */
        /* <DEDUP_REMOVED lines=16> */
.L_x_182:
[----:B------:R-:W-:Y:S05]  /*dcd0*/  WARPSYNC.ALL ;  /* 0x0000000000007948 */ /* 0x000fea0003800000 */
[----:B------:R-:W-:Y:S11]  /*dce0*/  R2UR UR4, R16 ;  /* 0x00000000100472ca */ /* 0x000ff600000e0000 */
[----:B------:R-:W-:Y:S02]  /*dcf0*/  @!UPT UIADD3 URZ, UPT, UPT, URZ, URZ, URZ ;  /* 0x000000fffffff290 */ /* 0x000fe4000fffe0ff */
[----:B------:R-:W2:Y:S02]  /*dd00*/  LDTM.x16 R4, tmem[UR4+0x40] ;  /* 0x00004004000479ee */ /* 0x000ea40008240000 */
[----:B--2---:R-:W-:Y:S01]  /*dd10*/  NOP ;  /* 0x0000000000007918 */ /* 0x004fe20000000000 */
.L_x_180:
[----:B------:R-:W-:Y:S01]  /*dd20*/  ISETP.NE.AND P1, PT, R99, R2, PT ;  /* 0x000000026300720c */ /* 0x000fe20003f25270 */
[----:B------:R-:W-:Y:S05]  /*dd30*/  WARPSYNC.ALL ;  /* 0x0000000000007948 */ /* 0x000fea0003800000 */
[C---:B----4-:R-:W-:Y:S01]  /*dd40*/  SHF.L.U32 R3, R60.reuse, 0x10, RZ ;  /* 0x000000103c037819 */ /* 0x050fe200000006ff */
[----:B------:R-:W-:Y:S01]  /*dd50*/  NOP ;  /* 0x0000000000007918 */ /* 0x000fe20000000000 */
[----:B------:R-:W-:Y:S01]  /*dd60*/  LOP3.LUT R40, R60, 0xffff0000, RZ, 0xc0, !PT ;  /* 0xffff00003c287812 */ /* 0x000fe200078ec0ff */
[C---:B------:R-:W-:Y:S01]  /*dd70*/  FMUL R0, R52.reuse, R24 ;  /* 0x0000001834007220 */ /* 0x040fe20000400000 */
[C---:B------:R-:W-:Y:S01]  /*dd80*/  SHF.L.U32 R41, R61.reuse, 0x10, RZ ;  /* 0x000000103d297819 */ /* 0x040fe200000006ff */
[----:B------:R-:W-:Y:S01]  /*dd90*/  FMUL R2, R52, R25 ;  /* 0x0000001934027220 */ /* 0x000fe20000400000 */
[----:B------:R-:W-:Y:S01]  /*dda0*/  LOP3.LUT R42, R61, 0xffff0000, RZ, 0xc0, !PT ;  /* 0xffff00003d2a7812 */ /* 0x000fe200078ec0ff */
[C---:B------:R-:W-:Y:S01]  /*ddb0*/  FFMA R0, R53.reuse, R3, R0 ;  /* 0x0000000335007223 */ /* 0x040fe20000000000 */
[----:B------:R-:W-:Y:S01]  /*ddc0*/  R2UR UR4, R58 ;  /* 0x000000003a0472ca */ /* 0x000fe200000e0000 */
[----:B------:R-:W-:Y:S01]  /*ddd0*/  FFMA R2, R53, R40, R2 ;  /* 0x0000002835027223 */ /* 0x000fe20000000002 */
[----:B------:R-:W-:Y:S01]  /*dde0*/  SHF.L.U32 R54, R62, 0x10, RZ ;  /* 0x000000103e367819 */ /* 0x000fe200000006ff */
[----:B-1----:R-:W-:Y:S01]  /*ddf0*/  FMUL R20, R52, R4 ;  /* 0x0000000434147220 */ /* 0x002fe20000400000 */
[----:B------:R-:W-:Y:S01]  /*de00*/  LOP3.LUT R55, R62, 0xffff0000, RZ, 0xc0, !PT ;  /* 0xffff00003e377812 */ /* 0x000fe200078ec0ff */
[----:B------:R-:W-:Y:S01]  /*de10*/  FMUL R3, R52, R26 ;  /* 0x0000001a34037220 */ /* 0x000fe20000400000 */
[----:B------:R-:W-:Y:S01]  /*de20*/  F2FP.BF16.F32.PACK_AB R108, R2, R0 ;  /* 0x00000000026c723e */ /* 0x000fe200000010ff */
[----:B------:R-:W-:Y:S01]  /*de30*/  FMUL R4, R52, R27 ;  /* 0x0000001b34047220 */ /* 0x000fe20000400000 */
[----:B------:R-:W-:Y:S01]  /*de40*/  SHF.L.U32 R56, R63, 0x10, RZ ;  /* 0x000000103f387819 */ /* 0x000fe200000006ff */
[----:B------:R-:W-:Y:S01]  /*de50*/  FFMA R3, R53, R41, R3 ;  /* 0x0000002935037223 */ /* 0x000fe20000000003 */
[----:B------:R-:W-:Y:S01]  /*de60*/  LOP3.LUT R57, R63, 0xffff0000, RZ, 0xc0, !PT ;  /* 0xffff00003f397812 */ /* 0x000fe200078ec0ff */
[----:B------:R-:W-:Y:S01]  /*de70*/  FFMA R4, R53, R42, R4 ;  /* 0x0000002a35047223 */ /* 0x000fe20000000004 */
[----:B------:R-:W-:Y:S01]  /*de80*/  SHF.L.U32 R58, R64, 0x10, RZ ;  /* 0x00000010403a7819 */ /* 0x000fe200000006ff */
[----:B------:R-:W-:Y:S01]  /*de90*/  FMUL R0, R52, R28 ;  /* 0x0000001c34007220 */ /* 0x000fe20000400000 */
[----:B------:R-:W-:Y:S01]  /*dea0*/  LOP3.LUT R59, R64, 0xffff0000, RZ, 0xc0, !PT ;  /* 0xffff0000403b7812 */ /* 0x000fe200078ec0ff */
[----:B------:R-:W-:Y:S01]  /*deb0*/  FMUL R2, R52, R29 ;  /* 0x0000001d34027220 */ /* 0x000fe20000400000 */
[----:B------:R-:W-:Y:S01]  /*dec0*/  F2FP.BF16.F32.PACK_AB R109, R4, R3 ;  /* 0x00000003046d723e */ /* 0x000fe200000010ff */
[C---:B------:R-:W-:Y:S01]  /*ded0*/  FMUL R21, R52.reuse, R5 ;  /* 0x0000000534157220 */ /* 0x040fe20000400000 */
[C---:B------:R-:W-:Y:S01]  /*dee0*/  SHF.L.U32 R60, R65.reuse, 0x10, RZ ;  /* 0x00000010413c7819 */ /* 0x040fe200000006ff */
[C---:B------:R-:W-:Y:S01]  /*def0*/  FMUL R5, R52.reuse, R30 ;  /* 0x0000001e34057220 */ /* 0x040fe20000400000 */
[----:B------:R-:W-:Y:S01]  /*df00*/  LOP3.LUT R61, R65, 0xffff0000, RZ, 0xc0, !PT ;  /* 0xffff0000413d7812 */ /* 0x000fe200078ec0ff */
[----:B------:R-:W-:Y:S01]  /*df10*/  FMUL R22, R52, R6 ;  /* 0x0000000634167220 */ /* 0x000fe20000400000 */
[----:B------:R-:W-:Y:S01]  /*df20*/  SHF.L.U32 R62, R66, 0x10, RZ ;  /* 0x00000010423e7819 */ /* 0x000fe200000006ff */
        /* <DEDUP_REMOVED lines=10> */
[----:B------:R-:W-:Y:S01]  /*dfd0*/  FMUL R3, R52, R33 ;  /* 0x0000002134037220 */ /* 0x000fe20000400000 */
[----:B------:R-:W-:Y:S01]  /*dfe0*/  F2FP.BF16.F32.PACK_AB R110, R2, R0 ;  /* 0x00000000026e723e */ /* 0x000fe200000010ff */
[----:B------:R-:W-:Y:S01]  /*dff0*/  FFMA R5, R53, R56, R5 ;  /* 0x0000003835057223 */ /* 0x000fe20000000005 */
[----:B------:R-:W-:Y:S01]  /*e000*/  SHF.L.U32 R68, R73, 0x10, RZ ;  /* 0x0000001049447819 */ /* 0x000fe200000006ff */
[----:B------:R-:W-:Y:S01]  /*e010*/  FFMA R6, R53, R57, R6 ;  /* 0x0000003935067223 */ /* 0x000fe20000000006 */
[----:B------:R-:W-:Y:S01]  /*e020*/  LOP3.LUT R69, R73, 0xffff0000, RZ, 0xc0, !PT ;  /* 0xffff000049457812 */ /* 0x000fe200078ec0ff */
[C---:B------:R-:W-:Y:S01]  /*e030*/  FFMA R7, R53.reuse, R58, R7 ;  /* 0x0000003a35077223 */ /* 0x040fe20000000007 */
[----:B------:R-:W-:Y:S01]  /*e040*/  SHF.L.U32 R70, R74, 0x10, RZ ;  /* 0x000000104a467819 */ /* 0x000fe200000006ff */
[----:B------:R-:W-:Y:S01]  /*e050*/  UIADD3 UR4, UPT, UPT, UR4, 0xb0, URZ ;  /* 0x000000b004047890 */ /* 0x000fe2000fffe0ff */
[----:B------:R-:W-:Y:S01]  /*e060*/  F2FP.BF16.F32.PACK_AB R111, R6, R5 ;  /* 0x00000005066f723e */ /* 0x000fe200000010ff */
[----:B------:R-:W-:Y:S01]  /*e070*/  FFMA R3, R53, R59, R3 ;  /* 0x0000003b35037223 */ /* 0x000fe20000000003 */
[----:B------:R-:W-:Y:S01]  /*e080*/  LOP3.LUT R71, R74, 0xffff0000, RZ, 0xc0, !PT ;  /* 0xffff00004a477812 */ /* 0x000fe200078ec0ff */
[C---:B------:R-:W-:Y:S01]  /*e090*/  FMUL R0, R52.reuse, R34 ;  /* 0x0000002234007220 */ /* 0x040fe20000400000 */
[----:B------:R-:W-:Y:S01]  /*e0a0*/  SHF.L.U32 R72, R75, 0x10, RZ ;  /* 0x000000104b487819 */ /* 0x000fe200000006ff */
[C---:B------:R-:W-:Y:S01]  /*e0b0*/  FMUL R2, R52.reuse, R35 ;  /* 0x0000002334027220 */ /* 0x040fe20000400000 */
[----:B------:R-:W-:Y:S01]  /*e0c0*/  UPRMT UR4, UR58, 0x654, UR4 ;  /* 0x000006543a047896 */ /* 0x000fe20008000004 */
[C---:B------:R-:W-:Y:S01]  /*e0d0*/  FMUL R4, R52.reuse, R36 ;  /* 0x0000002434047220 */ /* 0x040fe20000400000 */
[C---:B------:R-:W-:Y:S01]  /*e0e0*/  FMUL R5, R52.reuse, R37 ;  /* 0x0000002534057220 */ /* 0x040fe20000400000 */
[----:B------:R-:W-:Y:S01]  /*e0f0*/  F2FP.BF16.F32.PACK_AB R28, R3, R7 ;  /* 0x00000007031c723e */ /* 0x000fe200000010ff */
[C---:B------:R-:W-:Y:S01]  /*e100*/  FFMA R0, R53.reuse, R60, R0 ;  /* 0x0000003c35007223 */ /* 0x040fe20000000000 */
[C---:B------:R-:W-:Y:S01]  /*e110*/  FMUL R6, R52.reuse, R38 ;  /* 0x0000002634067220 */ /* 0x040fe20000400000 */
[C---:B------:R-:W-:Y:S01]  /*e120*/  FFMA R2, R53.reuse, R61, R2 ;  /* 0x0000003d35027223 */ /* 0x040fe20000000002 */
[C---:B------:R-:W-:Y:S01]  /*e130*/  FMUL R3, R52.reuse, R39 ;  /* 0x0000002734037220 */ /* 0x040fe20000400000 */
[C---:B------:R-:W-:Y:S01]  /*e140*/  FFMA R4, R53.reuse, R62, R4 ;  /* 0x0000003e35047223 */ /* 0x040fe20000000004 */
[C---:B------:R-:W-:Y:S01]  /*e150*/  FFMA R5, R53.reuse, R63, R5 ;  /* 0x0000003f35057223 */ /* 0x040fe20000000005 */
[C---:B------:R-:W-:Y:S01]  /*e160*/  FFMA R6, R53.reuse, R64, R6 ;  /* 0x0000004035067223 */ /* 0x040fe20000000006 */
[C---:B------:R-:W-:Y:S01]  /*e170*/  FFMA R3, R53.reuse, R65, R3 ;  /* 0x0000004135037223 */ /* 0x040fe20000000003 */
[----:B------:R-:W-:Y:S01]  /*e180*/  FFMA R20, R53, R66, R20 ;  /* 0x0000004235147223 */ /* 0x000fe20000000014 */
[----:B------:R-:W-:Y:S01]  /*e190*/  FMUL R8, R52, R8 ;  /* 0x0000000834087220 */ /* 0x000fe20000400000 */
[----:B------:R-:W-:Y:S01]  /*e1a0*/  SYNCS.ARRIVE.TRANS64.RED.A1T0 RZ, [UR4], RZ ;  /* 0x000000ffffff79a7 */ /* 0x000fe20008100404 */
[----:B------:R1:W-:Y:S01]  /*e1b0*/  @!P1 STS.128 [R105+UR36+0x3200], R108 ;  /* 0x0032006c69009988 */ /* 0x0003e20008000c24 */
[----:B------:R-:W-:Y:S01]  /*e1c0*/  LOP3.LUT R73, R75, 0xffff0000, RZ, 0xc0, !PT ;  /* 0xffff00004b497812 */ /* 0x000fe200078ec0ff */
[C---:B------:R-:W-:Y:S01]  /*e1d0*/  FFMA R21, R53.reuse, R67, R21 ;  /* 0x0000004335157223 */ /* 0x040fe20000000015 */
[----:B------:R-:W-:Y:S01]  /*e1e0*/  SHF.L.U32 R24, R76, 0x10, RZ ;  /* 0x000000104c187819 */ /* 0x000fe200000006ff */
[----:B------:R-:W-:Y:S01]  /*e1f0*/  FMUL R9, R52, R9 ;  /* 0x0000000934097220 */ /* 0x000fe20000400000 */
[----:B------:R-:W-:Y:S01]  /*e200*/  LOP3.LUT R25, R76, 0xffff0000, RZ, 0xc0, !PT ;  /* 0xffff00004c197812 */ /* 0x000fe200078ec0ff */
[C---:B------:R-:W-:Y:S01]  /*e210*/  FFMA R22, R53.reuse, R68, R22 ;  /* 0x0000004435167223 */ /* 0x040fe20000000016 */
[C---:B------:R-:W-:Y:S01]  /*e220*/  FMUL R10, R52.reuse, R10 ;  /* 0x0000000a340a7220 */ /* 0x040fe20000400000 */
[C---:B------:R-:W-:Y:S01]  /*e230*/  FFMA R23, R53.reuse, R69, R23 ;  /* 0x0000004535177223 */ /* 0x040fe20000000017 */
[----:B------:R-:W-:Y:S01]  /*e240*/  FMUL R11, R52, R11 ;  /* 0x0000000b340b7220 */ /* 0x000fe20000400000 */
[----:B------:R-:W-:Y:S01]  /*e250*/  F2FP.BF16.F32.PACK_AB R29, R2, R0 ;  /* 0x00000000021d723e */ /* 0x000fe200000010ff */
[----:B------:R-:W-:Y:S01]  /*e260*/  FFMA R8, R53, R70, R8 ;  /* 0x0000004635087223 */ /* 0x000fe20000000008 */
[----:B------:R-:W-:Y:S01]  /*e270*/  F2FP.BF16.F32.PACK_AB R30, R5, R4 ;  /* 0x00000004051e723e */ /* 0x000fe200000010ff */
[C---:B------:R-:W-:Y:S01]  /*e280*/  FMUL R12, R52.reuse, R12 ;  /* 0x0000000c340c7220 */ /* 0x040fe20000400000 */
[----:B------:R-:W-:Y:S01]  /*e290*/  F2FP.BF16.F32.PACK_AB R31, R3, R6 ;  /* 0x00000006031f723e */ /* 0x000fe200000010ff */
[----:B------:R-:W-:Y:S01]  /*e2a0*/  FFMA R9, R53, R71, R9 ;  /* 0x0000004735097223 */ /* 0x000fe20000000009 */
[C---:B------:R-:W-:Y:S01]  /*e2b0*/  FMUL R13, R52.reuse, R13 ;  /* 0x0000000d340d7220 */ /* 0x040fe20000400000 */
[----:B------:R-:W-:Y:S01]  /*e2c0*/  SHF.L.U32 R26, R77, 0x10, RZ ;  /* 0x000000104d1a7819 */ /* 0x000fe200000006ff */
[----:B------:R-:W-:Y:S01]  /*e2d0*/  FFMA R10, R53, R72, R10 ;  /* 0x00000048350a7223 */ /* 0x000fe2000000000a */
[----:B------:R1:W-:Y:S01]  /*e2e0*/  @!P1 STS.128 [R104+0x3200], R28 ;  /* 0x0032001c68009388 */ /* 0x0003e20000000c00 */
[C---:B------:R-:W-:Y:S01]  /*e2f0*/  FMUL R14, R52.reuse, R14 ;  /* 0x0000000e340e7220 */ /* 0x040fe20000400000 */
[----:B------:R-:W-:Y:S01]  /*e300*/  LOP3.LUT R27, R77, 0xffff0000, RZ, 0xc0, !PT ;  /* 0xffff00004d1b7812 */ /* 0x000fe200078ec0ff */
[C---:B------:R-:W-:Y:S01]  /*e310*/  FFMA R11, R53.reuse, R73, R11 ;  /* 0x00000049350b7223 */ /* 0x040fe2000000000b */
[----:B------:R-:W-:Y:S01]  /*e320*/  FMUL R15, R52, R15 ;  /* 0x0000000f340f7220 */ /* 0x000fe20000400000 */
[----:B------:R-:W-:Y:S01]  /*e330*/  SHF.L.U32 R40, R78, 0x10, RZ ;  /* 0x000000104e287819 */ /* 0x000fe200000006ff */
[C---:B------:R-:W-:Y:S01]  /*e340*/  FFMA R12, R53.reuse, R24, R12 ;  /* 0x00000018350c7223 */ /* 0x040fe2000000000c */
[----:B------:R-:W-:Y:S01]  /*e350*/  FMUL R16, R52, R16 ;  /* 0x0000001034107220 */ /* 0x000fe20000400000 */
[----:B------:R-:W-:Y:S01]  /*e360*/  LOP3.LUT R74, R78, 0xffff0000, RZ, 0xc0, !PT ;  /* 0xffff00004e4a7812 */ /* 0x000fe200078ec0ff */
[----:B------:R-:W-:Y:S01]  /*e370*/  FFMA R13, R53, R25, R13 ;  /* 0x00000019350d7223 */ /* 0x000fe2000000000d */
[C---:B------:R-:W-:Y:S01]  /*e380*/  FMUL R17, R52.reuse, R17 ;  /* 0x0000001134117220 */ /* 0x040fe20000400000 */
[----:B------:R-:W-:Y:S01]  /*e390*/  SHF.L.U32 R75, R79, 0x10, RZ ;  /* 0x000000104f4b7819 */ /* 0x000fe200000006ff */
[----:B------:R-:W-:Y:S01]  /*e3a0*/  FFMA R14, R53, R26, R14 ;  /* 0x0000001a350e7223 */ /* 0x000fe2000000000e */
[----:B------:R-:W-:Y:S01]  /*e3b0*/  F2FP.BF16.F32.PACK_AB R20, R21, R20 ;  /* 0x000000141514723e */ /* 0x000fe200000010ff */
[C---:B------:R-:W-:Y:S01]  /*e3c0*/  FMUL R18, R52.reuse, R18 ;  /* 0x0000001234127220 */ /* 0x040fe20000400000 */
[----:B------:R-:W-:Y:S01]  /*e3d0*/  LOP3.LUT R76, R79, 0xffff0000, RZ, 0xc0, !PT ;  /* 0xffff00004f4c7812 */ /* 0x000fe200078ec0ff */
[----:B------:R-:W-:Y:S01]  /*e3e0*/  FFMA R15, R53, R27, R15 ;  /* 0x0000001b350f7223 */ /* 0x000fe2000000000f */
[----:B------:R-:W-:Y:S01]  /*e3f0*/  F2FP.BF16.F32.PACK_AB R21, R23, R22 ;  /* 0x000000161715723e */ /* 0x000fe200000010ff */
[----:B------:R-:W-:Y:S01]  /*e400*/  FMUL R19, R52, R19 ;  /* 0x0000001334137220 */ /* 0x000fe20000400000 */
[----:B------:R-:W-:Y:S01]  /*e410*/  F2FP.BF16.F32.PACK_AB R22, R9, R8 ;  /* 0x000000080916723e */ /* 0x000fe200000010ff */
[----:B------:R-:W-:Y:S01]  /*e420*/  FFMA R16, R53, R40, R16 ;  /* 0x0000002835107223 */ /* 0x000fe20000000010 */
[----:B------:R-:W-:Y:S01]  /*e430*/  F2FP.BF16.F32.PACK_AB R23, R11, R10 ;  /* 0x0000000a0b17723e */ /* 0x000fe200000010ff */
[C---:B------:R-:W-:Y:S01]  /*e440*/  FFMA R17, R53.reuse, R74, R17 ;  /* 0x0000004a35117223 */ /* 0x040fe20000000011 */
[C---:B------:R-:W-:Y:S01]  /*e450*/  FFMA R18, R53.reuse, R75, R18 ;  /* 0x0000004b35127223 */ /* 0x040fe20000000012 */
[----:B------:R-:W-:Y:S01]  /*e460*/  FFMA R19, R53, R76, R19 ;  /* 0x0000004c35137223 */ /* 0x000fe20000000013 */
[----:B------:R-:W-:Y:S01]  /*e470*/  F2FP.BF16.F32.PACK_AB R12, R13, R12 ;  /* 0x0000000c0d0c723e */ /* 0x000fe200000010ff */
[----:B------:R1:W-:Y:S01]  /*e480*/  @!P1 STS.128 [R105+UR36+0x3a00], R20 ;  /* 0x003a001469009988 */ /* 0x0003e20008000c24 */
[----:B------:R-:W-:Y:S01]  /*e490*/  F2FP.BF16.F32.PACK_AB R13, R15, R14 ;  /* 0x0000000e0f0d723e */ /* 0x000fe200000010ff */
[----:B------:R-:W-:Y:S01]  /*e4a0*/  BSSY.RECONVERGENT B0, `(.L_x_183) ;  /* 0x000001b000007945 */ /* 0x000fe20003800200 */
[----:B------:R-:W-:Y:S02]  /*e4b0*/  F2FP.BF16.F32.PACK_AB R14, R17, R16 ;  /* 0x00000010110e723e */ /* 0x000fe400000010ff */
[----:B------:R-:W-:Y:S02]  /*e4c0*/  F2FP.BF16.F32.PACK_AB R15, R19, R18 ;  /* 0x00000012130f723e */ /* 0x000fe400000010ff */
[----:B------:R-:W-:Y:S03]  /*e4d0*/  ISETP.NE.AND P0, PT, R99, RZ, PT ;  /* 0x000000ff6300720c */ /* 0x000fe60003f05270 */
[----:B------:R1:W-:Y:S01]  /*e4e0*/  @!P1 STS.128 [R104+0x3a00], R12 ;  /* 0x003a000c68009388 */ /* 0x0003e20000000c00 */
[----:B------:R-:W-:Y:S01]  /*e4f0*/  @!PT LDS RZ, [RZ] ;  /* 0x00000000fffff984 */ /* 0x000fe20000000800 */
[----:B------:R-:W-:Y:S01]  /*e500*/  @!PT LDS RZ, [RZ] ;  /* 0x00000000fffff984 */ /* 0x000fe20000000800 */
[----:B------:R-:W-:Y:S01]  /*e510*/  @!PT LDS RZ, [RZ] ;  /* 0x00000000fffff984 */ /* 0x000fe20000000800 */
[----:B------:R-:W-:Y:S01]  /*e520*/  @!PT LDS RZ, [RZ] ;  /* 0x00000000fffff984 */ /* 0x000fe20000000800 */
[----:B------:R2:W-:Y:S07]  /*e530*/  MEMBAR.ALL.CTA ;  /* 0x0000000000007992 */ /* 0x0005ee0000008000 */
[----:B--2---:R-:W2:Y:S02]  /*e540*/  FENCE.VIEW.ASYNC.S ;  /* 0x00000000000073c6 */ /* 0x004ea40000000000 */
        /* <DEDUP_REMOVED lines=16> */
.L_x_184:
[----:B------:R-:W-:Y:S05]  /*e650*/  BSYNC.RECONVERGENT B0 ;  /* 0x0000000000007941 */ /* 0x000fea0003800200 */
.L_x_183:
[----:B------:R-:W-:Y:S01]  /*e660*/  BAR.SYNC.DEFER_BLOCKING 0x1, 0x80 ;  /* 0x0042000000007b1d */ /* 0x000fe20000010000 */
[----:B------:R-:W-:Y:S01]  /*e670*/  UISETP.NE.AND UP0, UPT, UR48, -0x8, UPT ;  /* 0xfffffff83000788c */ /* 0x000fe2000bf05270 */
[----:B------:R-:W-:Y:S08]  /*e680*/  IADD3 R95, PT, PT, R95, 0x1, RZ ;  /* 0x000000015f5f7810 */ /* 0x000ff00007ffe0ff */
[----:B------:R-:W-:Y:S05]  /*e690*/  BRA.U !UP0, `(.L_x_185) ;  /* 0x0000000108287547 */ /* 0x000fea000b800000 */
[----:B------:R-:W-:Y:S01]  /*e6a0*/  ISETP.NE.AND P0, PT, R106, RZ, PT ;  /* 0x000000ff6a00720c */ /* 0x000fe20003f05270 */
[----:B------:R-:W-:Y:S01]  /*e6b0*/  IMAD.U32 R2, RZ, RZ, UR37 ;  /* 0x00000025ff027e24 */ /* 0x000fe2000f8e00ff */
[----:B------:R-:W-:Y:S01]  /*e6c0*/  UIADD3 UR4, UPT, UPT, UR37, 0x1, URZ ;  /* 0x0000000125047890 */ /* 0x000fe2000fffe0ff */
[----:B------:R-:W-:Y:S03]  /*e6d0*/  IMAD.U32 R0, RZ, RZ, UR58 ;  /* 0x0000003aff007e24 */ /* 0x000fe6000f8e00ff */
[----:B------:R-:W-:Y:S04]  /*e6e0*/  UISETP.NE.AND UP0, UPT, UR4, 0x4, UPT ;  /* 0x000000040400788c */ /* 0x000fe8000bf05270 */
[----:B------:R-:W-:Y:S03]  /*e6f0*/  USEL UR37, UR4, URZ, UP0 ;  /* 0x000000ff04257287 */ /* 0x000fe60008000000 */
[----:B------:R-:W-:Y:S05]  /*e700*/  @P0 LEA R2, R2, UR36, 0x3 ;  /* 0x0000002402020c11 */ /* 0x000fea000f8e18ff */
[----:B------:R-:W-:Y:S05]  /*e710*/  @P0 VIADD R2, R2, 0x50 ;  /* 0x0000005002020836 */ /* 0x000fea0000000000 */
[----:B------:R-:W-:Y:S04]  /*e720*/  @P0 PRMT R0, R0, 0x654, R2 ;  /* 0x0000065400000816 */ /* 0x000fe80000000002 */
[----:B------:R2:W-:Y:S03]  /*e730*/  @P0 SYNCS.ARRIVE.TRANS64.RED.A1T0 RZ, [R0+URZ], RZ ;  /* 0x000000ff00ff09a7 */ /* 0x0005e600081004ff */
.L_x_185:
[----:B------:R-:W-:Y:S01]  /*e740*/  R2UR UR4, R87 ;  /* 0x00000000570472ca */ /* 0x000fe200000e0000 */
[----:B------:R-:W-:Y:S01]  /*e750*/  VIADD R2, R50, UR63 ;  /* 0x0000003f32027c36 */ /* 0x000fe20008000000 */
[----:B------:R-:W-:Y:S01]  /*e760*/  ISETP.NE.AND P2, PT, R101, RZ, PT ;  /* 0x000000ff6500720c */ /* 0x000fe20003f45270 */
[----:B------:R-:W-:Y:S01]  /*e770*/  UIADD3 UR48, UPT, UPT, UR48, 0x8, URZ ;  /* 0x0000000830307890 */ /* 0x000fe2000fffe0ff */
[----:B------:R-:W-:Y:S02]  /*e780*/  ISETP.NE.AND P0, PT, R103, 0x2, PT ;  /* 0x000000026700780c */ /* 0x000fe40003f05270 */
[----:B------:R-:W-:Y:S02]  /*e790*/  R2UR UR12, R2 ;  /* 0x00000000020c72ca */ /* 0x000fe400000e0000 */
[----:B------:R-:W-:Y:S02]  /*e7a0*/  ISETP.NE.AND P1, PT, R95, 0x2, PT ;  /* 0x000000025f00780c */ /* 0x000fe40003f25270 */
[----:B------:R-:W-:Y:S02]  /*e7b0*/  SEL R2, RZ, 0x1, P0 ;  /* 0x00000001ff027807 */ /* 0x000fe40000000000 */
[----:B------:R-:W-:Y:S01]  /*e7c0*/  SEL R103, R103, RZ, P0 ;  /* 0x000000ff67677207 */ /* 0x000fe20000000000 */
[----:B--2---:R-:W-:Y:S01]  /*e7d0*/  VIADD R0, R51, UR4 ;  /* 0x0000000433007c36 */ /* 0x004fe20008000000 */
[----:B------:R-:W-:Y:S02]  /*e7e0*/  LOP3.LUT R93, R93, R2, RZ, 0x3c, !PT ;  /* 0x000000025d5d7212 */ /* 0x000fe400078e3cff */
[----:B------:R-:W-:Y:S02]  /*e7f0*/  @P2 R2UR UR52, R92 ;  /* 0x000000005c3422ca */ /* 0x000fe400000e0000 */
[----:B------:R-:W-:Y:S02]  /*e800*/  R2UR UR20, R0 ;  /* 0x00000000001472ca */ /* 0x000fe400000e0000 */
[----:B------:R-:W-:Y:S02]  /*e810*/  SEL R0, RZ, 0x1, P1 ;  /* 0x00000001ff007807 */ /* 0x000fe40000800000 */
[----:B------:R-:W-:Y:S02]  /*e820*/  SEL R95, R95, RZ, P1 ;  /* 0x000000ff5f5f7207 */ /* 0x000fe40000800000 */
[----:B------:R-:W-:Y:S01]  /*e830*/  LOP3.LUT R94, R94, R0, RZ, 0x3c, !PT ;  /* 0x000000005e5e7212 */ /* 0x000fe200078e3cff */
[----:B------:R-:W-:Y:S08]  /*e840*/  @P2 BRA `(.L_x_186) ;  /* 0xffffff7c00102947 */ /* 0x000ff0000383ffff */
[----:B------:R-:W-:-:S09]  /*e850*/  UISETP.NE.AND UP0, UPT, UR49, URZ, UPT ;  /* 0x000000ff3100728c */ /* 0x000fd2000bf05270 */
[----:B------:R-:W-:Y:S05]  /*e860*/  BRA.U !UP0, `(.L_x_187) ;  /* 0x0000000108487547 */ /* 0x000fea000b800000 */
[----:B------:R-:W2:Y:S02]  /*e870*/  LDCU.64 UR4, c[0x0][0xc90] ;  /* 0x00019200ff0477ac */ /* 0x000ea40008000a00 */
[----:B--2---:R-:W-:-:S04]  /*e880*/  UISETP.NE.U32.AND UP0, UPT, UR4, URZ, UPT ;  /* 0x000000ff0400728c */ /* 0x004fc8000bf05070 */
[----:B------:R-:W-:-:S09]  /*e890*/  UISETP.NE.AND.EX UP0, UPT, UR5, URZ, UPT, UP0 ;  /* 0x000000ff0500728c */ /* 0x000fd2000bf05300 */
[----:B------:R-:W-:Y:S05]  /*e8a0*/  BRA.U UP0, `(.L_x_188) ;  /* 0x00000001000c7547 */ /* 0x000fea000b800000 */
[----:B------:R-:W-:-:S13]  /*e8b0*/  FSETP.NEU.AND P0, PT, R53, RZ, PT ;  /* 0x000000ff3500720b */ /* 0x000fda0003f0d000 */
[----:B------:R-:W-:Y:S05]  /*e8c0*/  @!P0 EXIT ;  /* 0x000000000000894d */ /* 0x000fea0003800000 */
[----:B------:R-:W-:Y:S05]  /*e8d0*/  BRA `(.L_x_187) ;  /* 0x00000000002c7947 */ /* 0x000fea0003800000 */
.L_x_188:
[----:B------:R-:W-:Y:S01]  /*e8e0*/  ISETP.NE.AND P0, PT, R102, RZ, PT ;  /* 0x000000ff6600720c */ /* 0x000fe20003f05270 */
[----:B------:R-:W-:-:S12]  /*e8f0*/  BSSY.RECONVERGENT B0, `(.L_x_187) ;  /* 0x0000009000007945 */ /* 0x000fd80003800200 */
[----:B------:R-:W-:Y:S05]  /*e900*/  @P0 BRA `(.L_x_189) ;  /* 0x0000000000140947 */ /* 0x000fea0003800000 */
[----:B------:R-:W2:Y:S02]  /*e910*/  LDCU.64 UR4, c[0x0][0xc88] ;  /* 0x00019100ff0477ac */ /* 0x000ea40008000a00 */
[----:B--2---:R-:W-:-:S04]  /*e920*/  ISETP.NE.U32.AND P0, PT, RZ, UR4, PT ;  /* 0x00000004ff007c0c */ /* 0x004fc8000bf05070 */
[----:B------:R-:W-:-:S13]  /*e930*/  ISETP.NE.AND.EX P0, PT, RZ, UR5, PT, P0 ;  /* 0x00000005ff007c0c */ /* 0x000fda000bf05300 */
[----:B------:R-:W-:Y:S05]  /*e940*/  @!P0 EXIT ;  /* 0x000000000000894d */ /* 0x000fea0003800000 */
[----:B------:R-:W-:Y:S05]  /*e950*/  BRA `(.L_x_190) ;  /* 0x0000000000087947 */ /* 0x000fea0003800000 */
.L_x_189:
[----:B------:R-:W-:-:S13]  /*e960*/  FSETP.NEU.AND P0, PT, R53, RZ, PT ;  /* 0x000000ff3500720b */ /* 0x000fda0003f0d000 */
[----:B------:R-:W-:Y:S05]  /*e970*/  @!P0 EXIT ;  /* 0x000000000000894d */ /* 0x000fea0003800000 */
.L_x_190:
[----:B------:R-:W-:Y:S05]  /*e980*/  BSYNC.RECONVERGENT B0 ;  /* 0x0000000000007941 */ /* 0x000fea0003800200 */
.L_x_187:
[----:B------:R-:W-:Y:S01]  /*e990*/  ULEA UR4, UR37, UR36, 0x3 ;  /* 0x0000002425047291 */ /* 0x000fe2000f8e18ff */
[----:B------:R-:W-:-:S04]  /*e9a0*/  DEPBAR.LE SB0, 0x0 ;  /* 0x000080000000791a */ /* 0x000fc80000000000 */
[----:B------:R-:W-:-:S04]  /*e9b0*/  UIADD3 UR4, UPT, UPT, UR4, 0x50, URZ ;  /* 0x0000005004047890 */ /* 0x000fc8000fffe0ff */
[----:B------:R-:W-:-:S09]  /*e9c0*/  UPRMT UR4, UR58, 0x654, UR4 ;  /* 0x000006543a047896 */ /* 0x000fd20008000004 */
[----:B------:R-:W-:Y:S01]  /*e9d0*/  SYNCS.ARRIVE.TRANS64.RED.A1T0 RZ, [UR4], RZ ;  /* 0x000000ffffff79a7 */ /* 0x000fe20008100404 */
[----:B------:R-:W-:Y:S05]  /*e9e0*/  EXIT ;  /* 0x000000000000794d */ /* 0x000fea0003800000 */
.L_x_24:
[----:B--2---:R2:W3:Y:S02]  /*e9f0*/  SYNCS.PHASECHK.TRANS64.TRYWAIT P0, [R2+URZ+0xd0], R3 ;  /* 0x0000d003020075a7 */ /* 0x0044e400080011ff */
[----:B---3--:R-:W-:Y:S05]  /*ea00*/  @!P0 NANOSLEEP.SYNCS 0x989680 ;  /* 0x009896800000895d */ /* 0x008fea0003900000 */
[----:B------:R-:W3:Y:S02]  /*ea10*/  @!P0 SYNCS.PHASECHK.TRANS64 P0, [R2+URZ+0xd0], R3 ;  /* 0x0000d003020085a7 */ /* 0x000ee400080010ff */
[----:B---3--:R-:W-:Y:S05]  /*ea20*/  @!P0 BRA `(.L_x_24) ;  /* 0xfffffffc00f08947 */ /* 0x008fea000383ffff */
[----:B------:R-:W-:Y:S05]  /*ea30*/  BRA `(.L_x_191) ;  /* 0xffffff2c00907947 */ /* 0x000fea000383ffff */
.L_x_27:
[----:B-1----:R-:W-:-:S07]  /*ea40*/  MOV R2, UR49 ;  /* 0x0000003100027c02 */ /* 0x002fce0008000f00 */
.L_x_192:
[----:B-1----:R1:W2:Y:S02]  /*ea50*/  SYNCS.PHASECHK.TRANS64.TRYWAIT P0, [R2+URZ+0x18], R4 ;  /* 0x00001804020075a7 */ /* 0x0022a400080011ff */
[----:B--2---:R-:W-:Y:S05]  /*ea60*/  @!P0 NANOSLEEP.SYNCS 0x989680 ;  /* 0x009896800000895d */ /* 0x004fea0003900000 */
[----:B------:R-:W2:Y:S02]  /*ea70*/  @!P0 SYNCS.PHASECHK.TRANS64 P0, [R2+URZ+0x18], R4 ;  /* 0x00001804020085a7 */ /* 0x000ea400080010ff */
[----:B--2---:R-:W-:Y:S05]  /*ea80*/  @!P0 BRA `(.L_x_192) ;  /* 0xfffffffc00f08947 */ /* 0x004fea000383ffff */
[----:B------:R-:W-:Y:S05]  /*ea90*/  BRA `(.L_x_26) ;  /* 0xffffff2c00d87947 */ /* 0x000fea000383ffff */
.L_x_36:
[----:B------:R-:W-:-:S07]  /*eaa0*/  MOV R2, UR49 ;  /* 0x0000003100027c02 */ /* 0x000fce0008000f00 */
.L_x_193:
[----:B-1----:R1:W2:Y:S02]  /*eab0*/  SYNCS.PHASECHK.TRANS64.TRYWAIT P0, [R2+URZ+0x18], R4 ;  /* 0x00001804020075a7 */ /* 0x0022a400080011ff */
[----:B--2---:R-:W-:Y:S05]  /*eac0*/  @!P0 NANOSLEEP.SYNCS 0x989680 ;  /* 0x009896800000895d */ /* 0x004fea0003900000 */
[----:B------:R-:W2:Y:S02]  /*ead0*/  @!P0 SYNCS.PHASECHK.TRANS64 P0, [R2+URZ+0x18], R4 ;  /* 0x00001804020085a7 */ /* 0x000ea400080010ff */
[----:B--2---:R-:W-:Y:S05]  /*eae0*/  @!P0 BRA `(.L_x_193) ;  /* 0xfffffffc00f08947 */ /* 0x004fea000383ffff */
[----:B------:R-:W-:Y:S05]  /*eaf0*/  BRA `(.L_x_35) ;  /* 0xffffff3400287947 */ /* 0x000fea000383ffff */
.L_x_43:
[----:B-1----:R1:W2:Y:S02]  /*eb00*/  SYNCS.PHASECHK.TRANS64.TRYWAIT P0, [R2+URZ+0x80], R3 ;  /* 0x00008003020075a7 */ /* 0x0022a400080011ff */
[----:B--2---:R-:W-:Y:S05]  /*eb10*/  @!P0 NANOSLEEP.SYNCS 0x989680 ;  /* 0x009896800000895d */ /* 0x004fea0003900000 */
[----:B------:R-:W2:Y:S02]  /*eb20*/  @!P0 SYNCS.PHASECHK.TRANS64 P0, [R2+URZ+0x80], R3 ;  /* 0x00008003020085a7 */ /* 0x000ea400080010ff */
[----:B--2---:R-:W-:Y:S05]  /*eb30*/  @!P0 BRA `(.L_x_43) ;  /* 0xfffffffc00f08947 */ /* 0x004fea000383ffff */
[----:B------:R-:W-:Y:S05]  /*eb40*/  BRA `(.L_x_194) ;  /* 0xffffff3800587947 */ /* 0x000fea000383ffff */
.L_x_47:
[----:B----4-:R-:W-:-:S07]  /*eb50*/  MOV R0, UR4 ;  /* 0x0000000400007c02 */ /* 0x010fce0008000f00 */
.L_x_195:
[----:B-1----:R1:W2:Y:S02]  /*eb60*/  SYNCS.PHASECHK.TRANS64.TRYWAIT P0, [R0+URZ], R2 ;  /* 0x00000002000075a7 */ /* 0x0022a400080011ff */
[----:B--2---:R-:W-:Y:S05]  /*eb70*/  @!P0 NANOSLEEP.SYNCS 0x989680 ;  /* 0x009896800000895d */ /* 0x004fea0003900000 */
[----:B------:R-:W2:Y:S02]  /*eb80*/  @!P0 SYNCS.PHASECHK.TRANS64 P0, [R0+URZ], R2 ;  /* 0x00000002000085a7 */ /* 0x000ea400080010ff */
[----:B--2---:R-:W-:Y:S05]  /*eb90*/  @!P0 BRA `(.L_x_195) ;  /* 0xfffffffc00f08947 */ /* 0x004fea000383ffff */
[----:B------:R-:W-:Y:S05]  /*eba0*/  BRA `(.L_x_196) ;  /* 0xffffff3c00d47947 */ /* 0x000fea000383ffff */
.L_x_48:
[----:B----4-:R-:W-:-:S07]  /*ebb0*/  MOV R0, UR5 ;  /* 0x0000000500007c02 */ /* 0x010fce0008000f00 */
.L_x_197:
[----:B-1----:R1:W2:Y:S02]  /*ebc0*/  SYNCS.PHASECHK.TRANS64.TRYWAIT P0, [R0+URZ], R2 ;  /* 0x00000002000075a7 */ /* 0x0022a400080011ff */
[----:B--2---:R-:W-:Y:S05]  /*ebd0*/  @!P0 NANOSLEEP.SYNCS 0x989680 ;  /* 0x009896800000895d */ /* 0x004fea0003900000 */
[----:B------:R-:W2:Y:S02]  /*ebe0*/  @!P0 SYNCS.PHASECHK.TRANS64 P0, [R0+URZ], R2 ;  /* 0x00000002000085a7 */ /* 0x000ea400080010ff */
[----:B--2---:R-:W-:Y:S05]  /*ebf0*/  @!P0 BRA `(.L_x_197) ;  /* 0xfffffffc00f08947 */ /* 0x004fea000383ffff */
[----:B------:R-:W-:Y:S05]  /*ec00*/  BRA `(.L_x_198) ;  /* 0xffffff3c00e07947 */ /* 0x000fea000383ffff */
.L_x_51:
[----:B--2---:R2:W3:Y:S02]  /*ec10*/  SYNCS.PHASECHK.TRANS64.TRYWAIT P0, [R0+URZ+0xc0], R4 ;  /* 0x0000c004000075a7 */ /* 0x0044e400080011ff */
[----:B---3--:R-:W-:Y:S05]  /*ec20*/  @!P0 NANOSLEEP.SYNCS 0x989680 ;  /* 0x009896800000895d */ /* 0x008fea0003900000 */
[----:B------:R-:W3:Y:S02]  /*ec30*/  @!P0 SYNCS.PHASECHK.TRANS64 P0, [R0+URZ+0xc0], R4 ;  /* 0x0000c004000085a7 */ /* 0x000ee400080010ff */
[----:B---3--:R-:W-:Y:S05]  /*ec40*/  @!P0 BRA `(.L_x_51) ;  /* 0xfffffffc00f08947 */ /* 0x008fea000383ffff */
[----:B------:R-:W-:Y:S05]  /*ec50*/  BRA `(.L_x_199) ;  /* 0xffffff40003c7947 */ /* 0x000fea000383ffff */
.L_x_52:
[----:B------:R-:W-:-:S07]  /*ec60*/  MOV R0, UR4 ;  /* 0x0000000400007c02 */ /* 0x000fce0008000f00 */
.L_x_200:
[----:B--2---:R2:W3:Y:S02]  /*ec70*/  SYNCS.PHASECHK.TRANS64.TRYWAIT P0, [R0+URZ+0x90], R5 ;  /* 0x00009005000075a7 */ /* 0x0044e400080011ff */
[----:B---3--:R-:W-:Y:S05]  /*ec80*/  @!P0 NANOSLEEP.SYNCS 0x989680 ;  /* 0x009896800000895d */ /* 0x008fea0003900000 */
[----:B------:R-:W3:Y:S02]  /*ec90*/  @!P0 SYNCS.PHASECHK.TRANS64 P0, [R0+URZ+0x90], R5 ;  /* 0x00009005000085a7 */ /* 0x000ee400080010ff */
[----:B---3--:R-:W-:Y:S05]  /*eca0*/  @!P0 BRA `(.L_x_200) ;  /* 0xfffffffc00f08947 */ /* 0x008fea000383ffff */
[----:B------:R-:W-:Y:S05]  /*ecb0*/  BRA `(.L_x_201) ;  /* 0xffffff40004c7947 */ /* 0x000fea000383ffff */
.L_x_53:
[----:B--2---:R2:W3:Y:S02]  /*ecc0*/  SYNCS.PHASECHK.TRANS64.TRYWAIT P1, [R0+URZ+0x80], R4 ;  /* 0x00008004000075a7 */ /* 0x0044e400080211ff */
[----:B---3--:R-:W-:Y:S05]  /*ecd0*/  @!P1 NANOSLEEP.SYNCS 0x989680 ;  /* 0x009896800000995d */ /* 0x008fea0003900000 */
[----:B------:R-:W3:Y:S02]  /*ece0*/  @!P1 SYNCS.PHASECHK.TRANS64 P1, [R0+URZ+0x80], R4 ;  /* 0x00008004000095a7 */ /* 0x000ee400080210ff */
[----:B---3--:R-:W-:Y:S05]  /*ecf0*/  @!P1 BRA `(.L_x_53) ;  /* 0xfffffffc00f09947 */ /* 0x008fea000383ffff */
[----:B------:R-:W-:Y:S05]  /*ed00*/  BRA `(.L_x_202) ;  /* 0xffffff40007c7947 */ /* 0x000fea000383ffff */
.L_x_56:
[----:B------:R-:W-:-:S07]  /*ed10*/  MOV R0, UR4 ;  /* 0x0000000400007c02 */ /* 0x000fce0008000f00 */
.L_x_203:
[----:B--2---:R2:W3:Y:S02]  /*ed20*/  SYNCS.PHASECHK.TRANS64.TRYWAIT P0, [R0+URZ+0x90], R2 ;  /* 0x00009002000075a7 */ /* 0x0044e400080011ff */
[----:B---3--:R-:W-:Y:S05]  /*ed30*/  @!P0 NANOSLEEP.SYNCS 0x989680 ;  /* 0x009896800000895d */ /* 0x008fea0003900000 */
[----:B------:R-:W3:Y:S02]  /*ed40*/  @!P0 SYNCS.PHASECHK.TRANS64 P0, [R0+URZ+0x90], R2 ;  /* 0x00009002000085a7 */ /* 0x000ee400080010ff */
[----:B---3--:R-:W-:Y:S05]  /*ed50*/  @!P0 BRA `(.L_x_203) ;  /* 0xfffffffc00f08947 */ /* 0x008fea000383ffff */
[----:B------:R-:W-:Y:S05]  /*ed60*/  BRA `(.L_x_55) ;  /* 0xffffff4000d07947 */ /* 0x000fea000383ffff */
.L_x_63:
[----:B-1----:R1:W2:Y:S02]  /*ed70*/  SYNCS.PHASECHK.TRANS64.TRYWAIT P1, [R0+URZ+0x80], R2 ;  /* 0x00008002000075a7 */ /* 0x0022a400080211ff */
[----:B--2---:R-:W-:Y:S05]  /*ed80*/  @!P1 NANOSLEEP.SYNCS 0x989680 ;  /* 0x009896800000995d */ /* 0x004fea0003900000 */
[----:B------:R-:W2:Y:S02]  /*ed90*/  @!P1 SYNCS.PHASECHK.TRANS64 P1, [R0+URZ+0x80], R2 ;  /* 0x00008002000095a7 */ /* 0x000ea400080210ff */
[----:B--2---:R-:W-:Y:S05]  /*eda0*/  @!P1 BRA `(.L_x_63) ;  /* 0xfffffffc00f09947 */ /* 0x004fea000383ffff */
[----:B------:R-:W-:Y:S05]  /*edb0*/  BRA `(.L_x_204) ;  /* 0xffffff4c00b87947 */ /* 0x000fea000383ffff */
.L_x_64:
[----:B------:R-:W-:-:S13]  /*edc0*/  R2UR UR4, R13 ;  /* 0x000000000d0472ca */ /* 0x000fda00000e0000 */
[----:B------:R-:W-:-:S07]  /*edd0*/  MOV R2, UR4 ;  /* 0x0000000400027c02 */ /* 0x000fce0008000f00 */
.L_x_205:
[----:B-1----:R1:W2:Y:S02]  /*ede0*/  SYNCS.PHASECHK.TRANS64.TRYWAIT P0, [R2+URZ+0xb0], R0 ;  /* 0x0000b000020075a7 */ /* 0x0022a400080011ff */
[----:B--2---:R-:W-:Y:S05]  /*edf0*/  @!P0 NANOSLEEP.SYNCS 0x989680 ;  /* 0x009896800000895d */ /* 0x004fea0003900000 */
[----:B------:R-:W2:Y:S02]  /*ee00*/  @!P0 SYNCS.PHASECHK.TRANS64 P0, [R2+URZ+0xb0], R0 ;  /* 0x0000b000020085a7 */ /* 0x000ea400080010ff */
[----:B--2---:R-:W-:Y:S05]  /*ee10*/  @!P0 BRA `(.L_x_205) ;  /* 0xfffffffc00f08947 */ /* 0x004fea000383ffff */
[----:B------:R-:W-:Y:S05]  /*ee20*/  BRA `(.L_x_206) ;  /* 0xffffff4c00f47947 */ /* 0x000fea000383ffff */
.L_x_67:
[----:B------:R-:W-:Y:S07]  /*ee30*/  MOV R0, UR7 ;  /* 0x0000000700007c02 */ /* 0x000fee0008000f00 */
.L_x_207:
[----:B-1----:R1:W2:Y:S02]  /*ee40*/  SYNCS.PHASECHK.TRANS64.TRYWAIT P0, [R0+URZ], R2 ;  /* 0x00000002000075a7 */ /* 0x0022a400080011ff */
[----:B--2---:R-:W-:Y:S05]  /*ee50*/  @!P0 NANOSLEEP.SYNCS 0x989680 ;  /* 0x009896800000895d */ /* 0x004fea0003900000 */
[----:B------:R-:W2:Y:S02]  /*ee60*/  @!P0 SYNCS.PHASECHK.TRANS64 P0, [R0+URZ], R2 ;  /* 0x00000002000085a7 */ /* 0x000ea400080010ff */
[----:B--2---:R-:W-:Y:S05]  /*ee70*/  @!P0 BRA `(.L_x_207) ;  /* 0xfffffffc00f08947 */ /* 0x004fea000383ffff */
[----:B------:R-:W-:Y:S05]  /*ee80*/  BRA `(.L_x_66) ;  /* 0xffffff5000107947 */ /* 0x000fea000383ffff */
.L_x_70:
[----:B------:R-:W-:-:S07]  /*ee90*/  MOV R0, UR4 ;  /* 0x0000000400007c02 */ /* 0x000fce0008000f00 */
.L_x_208:
[----:B-1----:R1:W2:Y:S02]  /*eea0*/  SYNCS.PHASECHK.TRANS64.TRYWAIT P0, [R0+URZ], R2 ;  /* 0x00000002000075a7 */ /* 0x0022a400080011ff */
[----:B--2---:R-:W-:Y:S05]  /*eeb0*/  @!P0 NANOSLEEP.SYNCS 0x989680 ;  /* 0x009896800000895d */ /* 0x004fea0003900000 */
[----:B------:R-:W2:Y:S02]  /*eec0*/  @!P0 SYNCS.PHASECHK.TRANS64 P0, [R0+URZ], R2 ;  /* 0x00000002000085a7 */ /* 0x000ea400080010ff */
[----:B--2---:R-:W-:Y:S05]  /*eed0*/  @!P0 BRA `(.L_x_208) ;  /* 0xfffffffc00f08947 */ /* 0x004fea000383ffff */
[----:B------:R-:W-:Y:S05]  /*eee0*/  BRA `(.L_x_209) ;  /* 0xffffff5400ac7947 */ /* 0x000fea000383ffff */
.L_x_71:
[----:B------:R-:W-:-:S07]  /*eef0*/  MOV R0, UR4 ;  /* 0x0000000400007c02 */ /* 0x000fce0008000f00 */
.L_x_210:
[----:B-1----:R1:W2:Y:S02]  /*ef00*/  SYNCS.PHASECHK.TRANS64.TRYWAIT P0, [R0+URZ], R2 ;  /* 0x00000002000075a7 */ /* 0x0022a400080011ff */
[----:B--2---:R-:W-:Y:S05]  /*ef10*/  @!P0 NANOSLEEP.SYNCS 0x989680 ;  /* 0x009896800000895d */ /* 0x004fea0003900000 */
[----:B------:R-:W2:Y:S02]  /*ef20*/  @!P0 SYNCS.PHASECHK.TRANS64 P0, [R0+URZ], R2 ;  /* 0x00000002000085a7 */ /* 0x000ea400080010ff */
[----:B--2---:R-:W-:Y:S05]  /*ef30*/  @!P0 BRA `(.L_x_210) ;  /* 0xfffffffc00f08947 */ /* 0x004fea000383ffff */
[----:B------:R-:W-:Y:S05]  /*ef40*/  BRA `(.L_x_211) ;  /* 0xffffff5400bc7947 */ /* 0x000fea000383ffff */
.L_x_76:
[----:B---3--:R3:W1:Y:S02]  /*ef50*/  SYNCS.PHASECHK.TRANS64.TRYWAIT P0, [R0+URZ+0x80], R2 ;  /* 0x00008002000075a7 */ /* 0x00866400080011ff */
[----:B-1----:R-:W-:Y:S05]  /*ef60*/  @!P0 NANOSLEEP.SYNCS 0x989680 ;  /* 0x009896800000895d */ /* 0x002fea0003900000 */
[----:B------:R-:W1:Y:S02]  /*ef70*/  @!P0 SYNCS.PHASECHK.TRANS64 P0, [R0+URZ+0x80], R2 ;  /* 0x00008002000085a7 */ /* 0x000e6400080010ff */
[----:B-1----:R-:W-:Y:S05]  /*ef80*/  @!P0 BRA `(.L_x_76) ;  /* 0xfffffffc00f08947 */ /* 0x002fea000383ffff */
[----:B------:R-:W-:Y:S05]  /*ef90*/  BRA `(.L_x_212) ;  /* 0xffffff5800c07947 */ /* 0x000fea000383ffff */
.L_x_79:
[----:B------:R-:W-:Y:S07]  /*efa0*/  MOV R0, UR4 ;  /* 0x0000000400007c02 */ /* 0x000fee0008000f00 */
.L_x_213:
[----:B-1----:R1:W3:Y:S02]  /*efb0*/  SYNCS.PHASECHK.TRANS64.TRYWAIT P0, [R0+URZ+0x78], R2 ;  /* 0x00007802000075a7 */ /* 0x0022e400080011ff */
[----:B---3--:R-:W-:Y:S05]  /*efc0*/  @!P0 NANOSLEEP.SYNCS 0x989680 ;  /* 0x009896800000895d */ /* 0x008fea0003900000 */
[----:B------:R-:W3:Y:S02]  /*efd0*/  @!P0 SYNCS.PHASECHK.TRANS64 P0, [R0+URZ+0x78], R2 ;  /* 0x00007802000085a7 */ /* 0x000ee400080010ff */
[----:B---3--:R-:W-:Y:S05]  /*efe0*/  @!P0 BRA `(.L_x_213) ;  /* 0xfffffffc00f08947 */ /* 0x008fea000383ffff */
[----:B------:R-:W-:Y:S05]  /*eff0*/  BRA `(.L_x_78) ;  /* 0xffffff5c00b87947 */ /* 0x000fea000383ffff */
.L_x_82:
[----:B------:R-:W-:Y:S07]  /*f000*/  MOV R0, UR4 ;  /* 0x0000000400007c02 */ /* 0x000fee0008000f00 */
.L_x_214:
[----:B-1----:R1:W2:Y:S02]  /*f010*/  SYNCS.PHASECHK.TRANS64.TRYWAIT P0, [R0+URZ+0x50], R24 ;  /* 0x00005018000075a7 */ /* 0x0022a400080011ff */
[----:B--2---:R-:W-:Y:S05]  /*f020*/  @!P0 NANOSLEEP.SYNCS 0x989680 ;  /* 0x009896800000895d */ /* 0x004fea0003900000 */
[----:B------:R-:W2:Y:S02]  /*f030*/  @!P0 SYNCS.PHASECHK.TRANS64 P0, [R0+URZ+0x50], R24 ;  /* 0x00005018000085a7 */ /* 0x000ea400080010ff */
[----:B--2---:R-:W-:Y:S05]  /*f040*/  @!P0 BRA `(.L_x_214) ;  /* 0xfffffffc00f08947 */ /* 0x004fea000383ffff */
[----:B------:R-:W-:Y:S05]  /*f050*/  BRA `(.L_x_215) ;  /* 0xffffff6000147947 */ /* 0x000fea000383ffff */
.L_x_83:
[----:B------:R-:W-:Y:S07]  /*f060*/  MOV R0, UR4 ;  /* 0x0000000400007c02 */ /* 0x000fee0008000f00 */
.L_x_216:
[----:B-1----:R1:W2:Y:S02]  /*f070*/  SYNCS.PHASECHK.TRANS64.TRYWAIT P0, [R0+URZ+0x58], R24 ;  /* 0x00005818000075a7 */ /* 0x0022a400080011ff */
[----:B--2---:R-:W-:Y:S05]  /*f080*/  @!P0 NANOSLEEP.SYNCS 0x989680 ;  /* 0x009896800000895d */ /* 0x004fea0003900000 */
[----:B------:R-:W2:Y:S02]  /*f090*/  @!P0 SYNCS.PHASECHK.TRANS64 P0, [R0+URZ+0x58], R24 ;  /* 0x00005818000085a7 */ /* 0x000ea400080010ff */
[----:B--2---:R-:W-:Y:S05]  /*f0a0*/  @!P0 BRA `(.L_x_216) ;  /* 0xfffffffc00f08947 */ /* 0x004fea000383ffff */
[----:B------:R-:W-:Y:S05]  /*f0b0*/  BRA `(.L_x_217) ;  /* 0xffffff6000687947 */ /* 0x000fea000383ffff */
.L_x_84:
[----:B------:R-:W-:Y:S07]  /*f0c0*/  MOV R0, UR4 ;  /* 0x0000000400007c02 */ /* 0x000fee0008000f00 */
.L_x_218:
[----:B-1----:R1:W2:Y:S02]  /*f0d0*/  SYNCS.PHASECHK.TRANS64.TRYWAIT P0, [R0+URZ+0x60], R24 ;  /* 0x00006018000075a7 */ /* 0x0022a400080011ff */
[----:B--2---:R-:W-:Y:S05]  /*f0e0*/  @!P0 NANOSLEEP.SYNCS 0x989680 ;  /* 0x009896800000895d */ /* 0x004fea0003900000 */
[----:B------:R-:W2:Y:S02]  /*f0f0*/  @!P0 SYNCS.PHASECHK.TRANS64 P0, [R0+URZ+0x60], R24 ;  /* 0x00006018000085a7 */ /* 0x000ea400080010ff */
[----:B--2---:R-:W-:Y:S05]  /*f100*/  @!P0 BRA `(.L_x_218) ;  /* 0xfffffffc00f08947 */ /* 0x004fea000383ffff */
[----:B------:R-:W-:Y:S05]  /*f110*/  BRA `(.L_x_219) ;  /* 0xffffff6000c87947 */ /* 0x000fea000383ffff */
.L_x_85:
[----:B------:R-:W-:Y:S07]  /*f120*/  MOV R0, UR4 ;  /* 0x0000000400007c02 */ /* 0x000fee0008000f00 */
.L_x_220:
[----:B-1----:R1:W2:Y:S02]  /*f130*/  SYNCS.PHASECHK.TRANS64.TRYWAIT P0, [R0+URZ+0x68], R24 ;  /* 0x00006818000075a7 */ /* 0x0022a400080011ff */
[----:B--2---:R-:W-:Y:S05]  /*f140*/  @!P0 NANOSLEEP.SYNCS 0x989680 ;  /* 0x009896800000895d */ /* 0x004fea0003900000 */
[----:B------:R-:W2:Y:S02]  /*f150*/  @!P0 SYNCS.PHASECHK.TRANS64 P0, [R0+URZ+0x68], R24 ;  /* 0x00006818000085a7 */ /* 0x000ea400080010ff */
[----:B--2---:R-:W-:Y:S05]  /*f160*/  @!P0 BRA `(.L_x_220) ;  /* 0xfffffffc00f08947 */ /* 0x004fea000383ffff */
[----:B------:R-:W-:Y:S05]  /*f170*/  BRA `(.L_x_221) ;  /* 0xffffff6400287947 */ /* 0x000fea000383ffff */
.L_x_86:
[----:B------:R-:W-:Y:S07]  /*f180*/  MOV R0, UR4 ;  /* 0x0000000400007c02 */ /* 0x000fee0008000f00 */
.L_x_222:
[----:B-1----:R1:W2:Y:S02]  /*f190*/  SYNCS.PHASECHK.TRANS64.TRYWAIT P0, [R0+URZ+0x50], R30 ;  /* 0x0000501e000075a7 */ /* 0x0022a400080011ff */
[----:B--2---:R-:W-:Y:S05]  /*f1a0*/  @!P0 NANOSLEEP.SYNCS 0x989680 ;  /* 0x009896800000895d */ /* 0x004fea0003900000 */
[----:B------:R-:W2:Y:S02]  /*f1b0*/  @!P0 SYNCS.PHASECHK.TRANS64 P0, [R0+URZ+0x50], R30 ;  /* 0x0000501e000085a7 */ /* 0x000ea400080010ff */
[----:B--2---:R-:W-:Y:S05]  /*f1c0*/  @!P0 BRA `(.L_x_222) ;  /* 0xfffffffc00f08947 */ /* 0x004fea000383ffff */
[----:B------:R-:W-:Y:S05]  /*f1d0*/  BRA `(.L_x_223) ;  /* 0xffffff64008c7947 */ /* 0x000fea000383ffff */
.L_x_87:
[----:B------:R-:W-:Y:S07]  /*f1e0*/  MOV R0, UR4 ;  /* 0x0000000400007c02 */ /* 0x000fee0008000f00 */
.L_x_224:
[----:B-1----:R1:W2:Y:S02]  /*f1f0*/  SYNCS.PHASECHK.TRANS64.TRYWAIT P0, [R0+URZ+0x58], R30 ;  /* 0x0000581e000075a7 */ /* 0x0022a400080011ff */
[----:B--2---:R-:W-:Y:S05]  /*f200*/  @!P0 NANOSLEEP.SYNCS 0x989680 ;  /* 0x009896800000895d */ /* 0x004fea0003900000 */
[----:B------:R-:W2:Y:S02]  /*f210*/  @!P0 SYNCS.PHASECHK.TRANS64 P0, [R0+URZ+0x58], R30 ;  /* 0x0000581e000085a7 */ /* 0x000ea400080010ff */
[----:B--2---:R-:W-:Y:S05]  /*f220*/  @!P0 BRA `(.L_x_224) ;  /* 0xfffffffc00f08947 */ /* 0x004fea000383ffff */
[----:B------:R-:W-:Y:S05]  /*f230*/  BRA `(.L_x_225) ;  /* 0xffffff6400ec7947 */ /* 0x000fea000383ffff */
.L_x_88:
[----:B------:R-:W-:Y:S07]  /*f240*/  MOV R0, UR4 ;  /* 0x0000000400007c02 */ /* 0x000fee0008000f00 */
.L_x_226:
[----:B-1----:R1:W2:Y:S02]  /*f250*/  SYNCS.PHASECHK.TRANS64.TRYWAIT P0, [R0+URZ+0x60], R30 ;  /* 0x0000601e000075a7 */ /* 0x0022a400080011ff */
[----:B--2---:R-:W-:Y:S05]  /*f260*/  @!P0 NANOSLEEP.SYNCS 0x989680 ;  /* 0x009896800000895d */ /* 0x004fea0003900000 */
[----:B------:R-:W2:Y:S02]  /*f270*/  @!P0 SYNCS.PHASECHK.TRANS64 P0, [R0+URZ+0x60], R30 ;  /* 0x0000601e000085a7 */ /* 0x000ea400080010ff */
[----:B--2---:R-:W-:Y:S05]  /*f280*/  @!P0 BRA `(.L_x_226) ;  /* 0xfffffffc00f08947 */ /* 0x004fea000383ffff */
[----:B------:R-:W-:Y:S05]  /*f290*/  BRA `(.L_x_227) ;  /* 0xffffff6800487947 */ /* 0x000fea000383ffff */
.L_x_89:
[----:B------:R-:W-:Y:S07]  /*f2a0*/  MOV R0, UR4 ;  /* 0x0000000400007c02 */ /* 0x000fee0008000f00 */
.L_x_228:
[----:B-1----:R1:W2:Y:S02]  /*f2b0*/  SYNCS.PHASECHK.TRANS64.TRYWAIT P0, [R0+URZ+0x68], R30 ;  /* 0x0000681e000075a7 */ /* 0x0022a400080011ff */
[----:B--2---:R-:W-:Y:S05]  /*f2c0*/  @!P0 NANOSLEEP.SYNCS 0x989680 ;  /* 0x009896800000895d */ /* 0x004fea0003900000 */
[----:B------:R-:W2:Y:S02]  /*f2d0*/  @!P0 SYNCS.PHASECHK.TRANS64 P0, [R0+URZ+0x68], R30 ;  /* 0x0000681e000085a7 */ /* 0x000ea400080010ff */
[----:B--2---:R-:W-:Y:S05]  /*f2e0*/  @!P0 BRA `(.L_x_228) ;  /* 0xfffffffc00f08947 */ /* 0x004fea000383ffff */
[----:B------:R-:W-:Y:S05]  /*f2f0*/  BRA `(.L_x_229) ;  /* 0xffffff6800e87947 */ /* 0x000fea000383ffff */
.L_x_91:
[----:B------:R-:W-:-:S07]  /*f300*/  MOV R0, UR4 ;  /* 0x0000000400007c02 */ /* 0x000fce0008000f00 */
.L_x_230:
[----:B-1----:R1:W2:Y:S02]  /*f310*/  SYNCS.PHASECHK.TRANS64.TRYWAIT P0, [R0+URZ+0x50], R24 ;  /* 0x00005018000075a7 */ /* 0x0022a400080011ff */
[----:B--2---:R-:W-:Y:S05]  /*f320*/  @!P0 NANOSLEEP.SYNCS 0x989680 ;  /* 0x009896800000895d */ /* 0x004fea0003900000 */
[----:B------:R-:W2:Y:S02]  /*f330*/  @!P0 SYNCS.PHASECHK.TRANS64 P0, [R0+URZ+0x50], R24 ;  /* 0x00005018000085a7 */ /* 0x000ea400080010ff */
[----:B--2---:R-:W-:Y:S05]  /*f340*/  @!P0 BRA `(.L_x_230) ;  /* 0xfffffffc00f08947 */ /* 0x004fea000383ffff */
[----:B------:R-:W-:Y:S05]  /*f350*/  BRA `(.L_x_231) ;  /* 0xffffff6c00787947 */ /* 0x000fea000383ffff */
.L_x_92:
[----:B-1----:R-:W-:-:S07]  /*f360*/  MOV R0, UR4 ;  /* 0x0000000400007c02 */ /* 0x002fce0008000f00 */
.L_x_232:
[----:B-1----:R1:W2:Y:S02]  /*f370*/  SYNCS.PHASECHK.TRANS64.TRYWAIT P0, [R0+URZ+0x58], R24 ;  /* 0x00005818000075a7 */ /* 0x0022a400080011ff */
[----:B--2---:R-:W-:Y:S05]  /*f380*/  @!P0 NANOSLEEP.SYNCS 0x989680 ;  /* 0x009896800000895d */ /* 0x004fea0003900000 */
[----:B------:R-:W2:Y:S02]  /*f390*/  @!P0 SYNCS.PHASECHK.TRANS64 P0, [R0+URZ+0x58], R24 ;  /* 0x00005818000085a7 */ /* 0x000ea400080010ff */
[----:B--2---:R-:W-:Y:S05]  /*f3a0*/  @!P0 BRA `(.L_x_232) ;  /* 0xfffffffc00f08947 */ /* 0x004fea000383ffff */
[----:B------:R-:W-:Y:S05]  /*f3b0*/  BRA `(.L_x_233) ;  /* 0xffffff6c00687947 */ /* 0x000fea000383ffff */
.L_x_93:
[----:B------:R-:W-:-:S07]  /*f3c0*/  MOV R2, UR4 ;  /* 0x0000000400027c02 */ /* 0x000fce0008000f00 */
.L_x_234:
[----:B-1----:R1:W2:Y:S02]  /*f3d0*/  SYNCS.PHASECHK.TRANS64.TRYWAIT P0, [R2+URZ+0x60], R24 ;  /* 0x00006018020075a7 */ /* 0x0022a400080011ff */
[----:B--2---:R-:W-:Y:S05]  /*f3e0*/  @!P0 NANOSLEEP.SYNCS 0x989680 ;  /* 0x009896800000895d */ /* 0x004fea0003900000 */
[----:B------:R-:W2:Y:S02]  /*f3f0*/  @!P0 SYNCS.PHASECHK.TRANS64 P0, [R2+URZ+0x60], R24 ;  /* 0x00006018020085a7 */ /* 0x000ea400080010ff */
[----:B--2---:R-:W-:Y:S05]  /*f400*/  @!P0 BRA `(.L_x_234) ;  /* 0xfffffffc00f08947 */ /* 0x004fea000383ffff */
[----:B------:R-:W-:Y:S05]  /*f410*/  BRA `(.L_x_235) ;  /* 0xffffff6c005c7947 */ /* 0x000fea000383ffff */
.L_x_95:
[----:B--2---:R2:W4:Y:S02]  /*f420*/  SYNCS.PHASECHK.TRANS64.TRYWAIT P0, [R0+URZ+0x80], R2 ;  /* 0x00008002000075a7 */ /* 0x00452400080011ff */
[----:B----4-:R-:W-:Y:S05]  /*f430*/  @!P0 NANOSLEEP.SYNCS 0x989680 ;  /* 0x009896800000895d */ /* 0x010fea0003900000 */
[----:B------:R-:W4:Y:S02]  /*f440*/  @!P0 SYNCS.PHASECHK.TRANS64 P0, [R0+URZ+0x80], R2 ;  /* 0x00008002000085a7 */ /* 0x000f2400080010ff */
[----:B----4-:R-:W-:Y:S05]  /*f450*/  @!P0 BRA `(.L_x_95) ;  /* 0xfffffffc00f08947 */ /* 0x010fea000383ffff */
[----:B------:R-:W-:Y:S05]  /*f460*/  BRA `(.L_x_236) ;  /* 0xffffff70001c7947 */ /* 0x000fea000383ffff */
.L_x_106:
[----:B-1----:R-:W-:Y:S04]  /*f470*/  MOV R4, UR36 ;  /* 0x0000002400047c02 */ /* 0x002fe80008000f00 */
[----:B------:R1:W2:Y:S03]  /*f480*/  SYNCS.PHASECHK.TRANS64.TRYWAIT P1, [R4+URZ+0x30], R5 ;  /* 0x00003005040075a7 */ /* 0x0002a600080211ff */
[----:B--2---:R-:W-:Y:S05]  /*f490*/  @!P1 NANOSLEEP.SYNCS 0x989680 ;  /* 0x009896800000995d */ /* 0x004fea0003900000 */
[----:B------:R-:W2:Y:S02]  /*f4a0*/  @!P1 SYNCS.PHASECHK.TRANS64 P1, [R4+URZ+0x30], R5 ;  /* 0x00003005040095a7 */ /* 0x000ea400080210ff */
[----:B--2---:R-:W-:Y:S05]  /*f4b0*/  @!P1 BRA `(.L_x_106) ;  /* 0xfffffffc00ec9947 */ /* 0x004fea000383ffff */
[----:B------:R-:W-:Y:S05]  /*f4c0*/  BRA `(.L_x_105) ;  /* 0xffffff7c00387947 */ /* 0x000fea000383ffff */
.L_x_108:
[----:B------:R1:W1:Y:S02]  /*f4d0*/  SYNCS.PHASECHK.TRANS64.TRYWAIT P0, [R58+URZ+0xa0], R3 ;  /* 0x0000a0033a0075a7 */ /* 0x00026400080011ff */
[----:B-1----:R-:W-:Y:S05]  /*f4e0*/  @!P0 NANOSLEEP.SYNCS 0x989680 ;  /* 0x009896800000895d */ /* 0x002fea0003900000 */
[----:B------:R-:W1:Y:S02]  /*f4f0*/  @!P0 SYNCS.PHASECHK.TRANS64 P0, [R58+URZ+0xa0], R3 ;  /* 0x0000a0033a0085a7 */ /* 0x000e6400080010ff */
[----:B-1----:R-:W-:Y:S05]  /*f500*/  @!P0 BRA `(.L_x_108) ;  /* 0xfffffffc00f08947 */ /* 0x002fea000383ffff */
[----:B------:R-:W-:Y:S05]  /*f510*/  BRA `(.L_x_107) ;  /* 0xffffff7c005c7947 */ /* 0x000fea000383ffff */
.L_x_119:
[----:B-1----:R1:W3:Y:S02]  /*f520*/  SYNCS.PHASECHK.TRANS64.TRYWAIT P0, [R2+URZ+0x30], R0 ;  /* 0x00003000020075a7 */ /* 0x0022e400080011ff */
[----:B---3--:R-:W-:Y:S05]  /*f530*/  @!P0 NANOSLEEP.SYNCS 0x989680 ;  /* 0x009896800000895d */ /* 0x008fea0003900000 */
[----:B------:R-:W3:Y:S02]  /*f540*/  @!P0 SYNCS.PHASECHK.TRANS64 P0, [R2+URZ+0x30], R0 ;  /* 0x00003000020085a7 */ /* 0x000ee400080010ff */
[----:B---3--:R-:W-:Y:S05]  /*f550*/  @!P0 BRA `(.L_x_119) ;  /* 0xfffffffc00f08947 */ /* 0x008fea000383ffff */
[----:B------:R-:W-:Y:S05]  /*f560*/  BRA `(.L_x_118) ;  /* 0xffffff8800f87947 */ /* 0x000fea000383ffff */
.L_x_129:
[----:B-1----:R1:W3:Y:S02]  /*f570*/  SYNCS.PHASECHK.TRANS64.TRYWAIT P0, [R0+URZ+0x30], R20 ;  /* 0x00003014000075a7 */ /* 0x0022e400080011ff */
[----:B---3--:R-:W-:Y:S05]  /*f580*/  @!P0 NANOSLEEP.SYNCS 0x989680 ;  /* 0x009896800000895d */ /* 0x008fea0003900000 */
[----:B------:R-:W3:Y:S02]  /*f590*/  @!P0 SYNCS.PHASECHK.TRANS64 P0, [R0+URZ+0x30], R20 ;  /* 0x00003014000085a7 */ /* 0x000ee400080010ff */
[----:B---3--:R-:W-:Y:S05]  /*f5a0*/  @!P0 BRA `(.L_x_129) ;  /* 0xfffffffc00f08947 */ /* 0x008fea000383ffff */
[----:B------:R-:W-:Y:S05]  /*f5b0*/  BRA `(.L_x_128) ;  /* 0xffffff9800907947 */ /* 0x000fea000383ffff */
.L_x_139:
[----:B-1----:R1:W3:Y:S02]  /*f5c0*/  SYNCS.PHASECHK.TRANS64.TRYWAIT P0, [R0+URZ+0x30], R20 ;  /* 0x00003014000075a7 */ /* 0x0022e400080011ff */
[----:B---3--:R-:W-:Y:S05]  /*f5d0*/  @!P0 NANOSLEEP.SYNCS 0x989680 ;  /* 0x009896800000895d */ /* 0x008fea0003900000 */
[----:B------:R-:W3:Y:S02]  /*f5e0*/  @!P0 SYNCS.PHASECHK.TRANS64 P0, [R0+URZ+0x30], R20 ;  /* 0x00003014000085a7 */ /* 0x000ee400080010ff */
[----:B---3--:R-:W-:Y:S05]  /*f5f0*/  @!P0 BRA `(.L_x_139) ;  /* 0xfffffffc00f08947 */ /* 0x008fea000383ffff */
[----:B------:R-:W-:Y:S05]  /*f600*/  BRA `(.L_x_138) ;  /* 0xffffffa8000c7947 */ /* 0x000fea000383ffff */
.L_x_149:
[----:B-1----:R1:W3:Y:S02]  /*f610*/  SYNCS.PHASECHK.TRANS64.TRYWAIT P0, [R0+URZ+0x30], R20 ;  /* 0x00003014000075a7 */ /* 0x0022e400080011ff */
[----:B---3--:R-:W-:Y:S05]  /*f620*/  @!P0 NANOSLEEP.SYNCS 0x989680 ;  /* 0x009896800000895d */ /* 0x008fea0003900000 */
[----:B------:R-:W3:Y:S02]  /*f630*/  @!P0 SYNCS.PHASECHK.TRANS64 P0, [R0+URZ+0x30], R20 ;  /* 0x00003014000085a7 */ /* 0x000ee400080010ff */
[----:B---3--:R-:W-:Y:S05]  /*f640*/  @!P0 BRA `(.L_x_149) ;  /* 0xfffffffc00f08947 */ /* 0x008fea000383ffff */
[----:B------:R-:W-:Y:S05]  /*f650*/  BRA `(.L_x_148) ;  /* 0xffffffb400b47947 */ /* 0x000fea000383ffff */
.L_x_159:
[----:B-1----:R1:W2:Y:S02]  /*f660*/  SYNCS.PHASECHK.TRANS64.TRYWAIT P0, [R0+URZ+0x30], R20 ;  /* 0x00003014000075a7 */ /* 0x0022a400080011ff */
[----:B--2---:R-:W-:Y:S05]  /*f670*/  @!P0 NANOSLEEP.SYNCS 0x989680 ;  /* 0x009896800000895d */ /* 0x004fea0003900000 */
[----:B------:R-:W2:Y:S02]  /*f680*/  @!P0 SYNCS.PHASECHK.TRANS64 P0, [R0+URZ+0x30], R20 ;  /* 0x00003014000085a7 */ /* 0x000ea400080010ff */
[----:B--2---:R-:W-:Y:S05]  /*f690*/  @!P0 BRA `(.L_x_159) ;  /* 0xfffffffc00f08947 */ /* 0x004fea000383ffff */
[----:B------:R-:W-:Y:S05]  /*f6a0*/  BRA `(.L_x_158) ;  /* 0xffffffc400487947 */ /* 0x000fea000383ffff */
.L_x_169:
[----:B-1----:R1:W2:Y:S02]  /*f6b0*/  SYNCS.PHASECHK.TRANS64.TRYWAIT P0, [R0+URZ+0x30], R20 ;  /* 0x00003014000075a7 */ /* 0x0022a400080011ff */
[----:B--2---:R-:W-:Y:S05]  /*f6c0*/  @!P0 NANOSLEEP.SYNCS 0x989680 ;  /* 0x009896800000895d */ /* 0x004fea0003900000 */
[----:B------:R-:W2:Y:S02]  /*f6d0*/  @!P0 SYNCS.PHASECHK.TRANS64 P0, [R0+URZ+0x30], R20 ;  /* 0x00003014000085a7 */ /* 0x000ea400080010ff */
[----:B--2---:R-:W-:Y:S05]  /*f6e0*/  @!P0 BRA `(.L_x_169) ;  /* 0xfffffffc00f08947 */ /* 0x004fea000383ffff */
[----:B------:R-:W-:Y:S05]  /*f6f0*/  BRA `(.L_x_168) ;  /* 0xffffffd000f47947 */ /* 0x000fea000383ffff */
.L_x_179:
[----:B--2---:R2:W3:Y:S02]  /*f700*/  SYNCS.PHASECHK.TRANS64.TRYWAIT P0, [R0+URZ+0x30], R107 ;  /* 0x0000306b000075a7 */ /* 0x0044e400080011ff */
[----:B---3--:R-:W-:Y:S05]  /*f710*/  @!P0 NANOSLEEP.SYNCS 0x989680 ;  /* 0x009896800000895d */ /* 0x008fea0003900000 */
[----:B------:R-:W3:Y:S02]  /*f720*/  @!P0 SYNCS.PHASECHK.TRANS64 P0, [R0+URZ+0x30], R107 ;  /* 0x0000306b000085a7 */ /* 0x000ee400080010ff */
[----:B---3--:R-:W-:Y:S05]  /*f730*/  @!P0 BRA `(.L_x_179) ;  /* 0xfffffffc00f08947 */ /* 0x008fea000383ffff */
[----:B------:R-:W-:Y:S05]  /*f740*/  BRA `(.L_x_178) ;  /* 0xffffffe000807947 */ /* 0x000fea000383ffff */
        .weak           $__internal_0_$__cuda_sm10x_tcgen05_guardrail_trap_col_being_dealloced_not_returned_by_alloc
        .type           $__internal_0_$__cuda_sm10x_tcgen05_guardrail_trap_col_being_dealloced_not_returned_by_alloc,@function
        .size           $__internal_0_$__cuda_sm10x_tcgen05_guardrail_trap_col_being_dealloced_not_returned_by_alloc,($__internal_1_$__cuda_sm10x_tcgen05_guardrail_trap_phase_invalid_during_alloc - $__internal_0_$__cuda_sm10x_tcgen05_guardrail_trap_col_being_dealloced_not_returned_by_alloc)
$__internal_0_$__cuda_sm10x_tcgen05_guardrail_trap_col_being_dealloced_not_returned_by_alloc:
[----:B------:R-:W-:Y:S05]  /*f750*/  BPT.TRAP 0x1 ;  /* 0x000000040000795c */ /* 0x000fea0000300000 */
[----:B------:R-:W-:-:S04]  /*f760*/  HFMA2 R3, -RZ, RZ, 0, 0 ;  /* 0x00000000ff037431 */ /* 0x000fc800000001ff */
[----:B------:R-:W-:Y:S05]  /*f770*/  RET.REL.NODEC R2 `(_ZN7cutlass13device_kernelINS_4gemm6kernel13GemmUniversalIN4cute5tupleIJiiiiEEENS1_10collective13CollectiveMmaINS1_46MainloopSm100TmaUmmaWarpSpecializedBlockScaledILi3ELi2ELi2ENS5_IJNS4_1CILi2EEENSA_ILi1EEESC_EEEEENS5_IJNSA_ILi128EEESF_NSA_ILi256EEEEEENS5_IJNS_12float_e5m2_tENS_13float_ue8m0_tEEEENS5_IJNS5_IJlSC_lEEENS4_6LayoutINS5_IJNS5_IJNS5_IJNSA_ILi32EEENSA_ILi4EEEEEEiEEESQ_NS5_IJSC_iEEEEEENS5_IJNS5_IJNS5_IJNSA_ILi16EEESO_EEEiEEENS5_IJNS5_IJNSA_ILi0EEESC_EEENSA_ILi512EEEEEENS5_IJSW_iEEEEEEEEEEESK_S13_NS4_8TiledMMAINS4_8MMA_AtomIJNS4_21SM100_MMA_MXF8F6F4_SSISI_SI_fSJ_Li128ELi128ELNS4_4UMMA5MajorE0ELS18_0ELNS17_7ScaleInE0ELS19_0EEEEEENSM_INS5_IJSC_SC_SC_EEENS5_IJSW_SW_SW_EEEEENS5_IJNS4_10UnderscoreES1F_S1F_EEEEENS5_IJNS4_13SM90_TMA_LOADES1I_EEENS5_IJNS4_14ComposedLayoutINS4_7SwizzleILi3ELi4ELi3EEENS4_18smem_ptr_flag_bitsILi8EEENSM_INS5_IJNSA_ILi8EEESF_EEENS5_IJSF_SC_EEEEEEENSM_INS5_IJNS5_IJNS5_IJSP_SC_EEENS5_IJSN_SC_EEEEEESC_NS5_IJSO_SB_EEEEEENS5_IJNS5_IJNS5_IJSU_SY_EEESX_EEESW_NS5_IJSC_SY_EEEEEEEEEEEvNS4_8identityENS5_IJNS4_23SM90_TMA_LOAD_MULTICASTES26_EEES24_vS25_EENS_8epilogue10collective18CollectiveEpilogueINS29_23Sm100TmaWarpSpecializedILi4ELi2ELi16ELb1ELb0EEEJNS5_IJNSA_ILi64EEESF_SG_EEENS5_IJNSM_IS2E_SC_EENSM_INS5_IJST_SB_EEENS5_IJSC_S2E_EEEEEEEENS_10bfloat16_tESL_S2L_SL_NS29_6fusion15FusionCallbacksIS2D_NS2M_17LinearCombinationIS2L_fS2L_fLNS_15FloatRoundStyleE2EEES2F_S2K_JEEENS4_5SM1004TMEM4LOAD26SM100_TMEM_LOAD_32dp32b16xES1I_NS1K_INS1L_ILi1ELi4ELi3EEENS1N_ILi16EEENSM_INS5_IJS1P_ST_EEENS5_IJST_SC_EEEEEEENS4_39AutoVectorizingCopyWithAssumedAlignmentILi128EEENS4_14SM90_TMA_STOREES31_S33_S33_EEEvvEEEEvNT_6ParamsE) ;  /* 0xffffff0802207950 */ /* 0x000fea0003c3ffff */
        .weak           $__internal_1_$__cuda_sm10x_tcgen05_guardrail_trap_phase_invalid_during_alloc
        .type           $__internal_1_$__cuda_sm10x_tcgen05_guardrail_trap_phase_invalid_during_alloc,@function
        .size           $__internal_1_$__cuda_sm10x_tcgen05_guardrail_trap_phase_invalid_during_alloc,($__internal_2_$__cuda_sm10x_tcgen05_guardrail_trap_unallocated_columns_being_dealloced - $__internal_1_$__cuda_sm10x_tcgen05_guardrail_trap_phase_invalid_during_alloc)
$__internal_1_$__cuda_sm10x_tcgen05_guardrail_trap_phase_invalid_during_alloc:
[----:B------:R-:W-:Y:S05]  /*f780*/  BPT.TRAP 0x1 ;  /* 0x000000040000795c */ /* 0x000fea0000300000 */
[----:B------:R-:W-:-:S04]  /*f790*/  MOV R3, 0x0 ;  /* 0x0000000000037802 */ /* 0x000fc80000000f00 */
[----:B------:R-:W-:Y:S05]  /*f7a0*/  RET.REL.NODEC R2 `(_ZN7cutlass13device_kernelINS_4gemm6kernel13GemmUniversalIN4cute5tupleIJiiiiEEENS1_10collective13CollectiveMmaINS1_46MainloopSm100TmaUmmaWarpSpecializedBlockScaledILi3ELi2ELi2ENS5_IJNS4_1CILi2EEENSA_ILi1EEESC_EEEEENS5_IJNSA_ILi128EEESF_NSA_ILi256EEEEEENS5_IJNS_12float_e5m2_tENS_13float_ue8m0_tEEEENS5_IJNS5_IJlSC_lEEENS4_6LayoutINS5_IJNS5_IJNS5_IJNSA_ILi32EEENSA_ILi4EEEEEEiEEESQ_NS5_IJSC_iEEEEEENS5_IJNS5_IJNS5_IJNSA_ILi16EEESO_EEEiEEENS5_IJNS5_IJNSA_ILi0EEESC_EEENSA_ILi512EEEEEENS5_IJSW_iEEEEEEEEEEESK_S13_NS4_8TiledMMAINS4_8MMA_AtomIJNS4_21SM100_MMA_MXF8F6F4_SSISI_SI_fSJ_Li128ELi128ELNS4_4UMMA5MajorE0ELS18_0ELNS17_7ScaleInE0ELS19_0EEEEEENSM_INS5_IJSC_SC_SC_EEENS5_IJSW_SW_SW_EEEEENS5_IJNS4_10UnderscoreES1F_S1F_EEEEENS5_IJNS4_13SM90_TMA_LOADES1I_EEENS5_IJNS4_14ComposedLayoutINS4_7SwizzleILi3ELi4ELi3EEENS4_18smem_ptr_flag_bitsILi8EEENSM_INS5_IJNSA_ILi8EEESF_EEENS5_IJSF_SC_EEEEEEENSM_INS5_IJNS5_IJNS5_IJSP_SC_EEENS5_IJSN_SC_EEEEEESC_NS5_IJSO_SB_EEEEEENS5_IJNS5_IJNS5_IJSU_SY_EEESX_EEESW_NS5_IJSC_SY_EEEEEEEEEEEvNS4_8identityENS5_IJNS4_23SM90_TMA_LOAD_MULTICASTES26_EEES24_vS25_EENS_8epilogue10collective18CollectiveEpilogueINS29_23Sm100TmaWarpSpecializedILi4ELi2ELi16ELb1ELb0EEEJNS5_IJNSA_ILi64EEESF_SG_EEENS5_IJNSM_IS2E_SC_EENSM_INS5_IJST_SB_EEENS5_IJSC_S2E_EEEEEEEENS_10bfloat16_tESL_S2L_SL_NS29_6fusion15FusionCallbacksIS2D_NS2M_17LinearCombinationIS2L_fS2L_fLNS_15FloatRoundStyleE2EEES2F_S2K_JEEENS4_5SM1004TMEM4LOAD26SM100_TMEM_LOAD_32dp32b16xES1I_NS1K_INS1L_ILi1ELi4ELi3EEENS1N_ILi16EEENSM_INS5_IJS1P_ST_EEENS5_IJST_SC_EEEEEEENS4_39AutoVectorizingCopyWithAssumedAlignmentILi128EEENS4_14SM90_TMA_STOREES31_S33_S33_EEEvvEEEEvNT_6ParamsE) ;  /* 0xffffff0802147950 */ /* 0x000fea0003c3ffff */
        .weak           $__internal_2_$__cuda_sm10x_tcgen05_guardrail_trap_unallocated_columns_being_dealloced
        .type           $__internal_2_$__cuda_sm10x_tcgen05_guardrail_trap_unallocated_columns_being_dealloced,@function
        .size           $__internal_2_$__cuda_sm10x_tcgen05_guardrail_trap_unallocated_columns_being_dealloced,(.L_x_238 - $__internal_2_$__cuda_sm10x_tcgen05_guardrail_trap_unallocated_columns_being_dealloced)
$__internal_2_$__cuda_sm10x_tcgen05_guardrail_trap_unallocated_columns_being_dealloced:
[----:B------:R-:W-:Y:S05]  /*f7b0*/  BPT.TRAP 0x1 ;  /* 0x000000040000795c */ /* 0x000fea0000300000 */
[----:B------:R-:W-:-:S04]  /*f7c0*/  HFMA2 R3, -RZ, RZ, 0, 0 ;  /* 0x00000000ff037431 */ /* 0x000fc800000001ff */
[----:B------:R-:W-:Y:S05]  /*f7d0*/  RET.REL.NODEC R2 `(_ZN7cutlass13device_kernelINS_4gemm6kernel13GemmUniversalIN4cute5tupleIJiiiiEEENS1_10collective13CollectiveMmaINS1_46MainloopSm100TmaUmmaWarpSpecializedBlockScaledILi3ELi2ELi2ENS5_IJNS4_1CILi2EEENSA_ILi1EEESC_EEEEENS5_IJNSA_ILi128EEESF_NSA_ILi256EEEEEENS5_IJNS_12float_e5m2_tENS_13float_ue8m0_tEEEENS5_IJNS5_IJlSC_lEEENS4_6LayoutINS5_IJNS5_IJNS5_IJNSA_ILi32EEENSA_ILi4EEEEEEiEEESQ_NS5_IJSC_iEEEEEENS5_IJNS5_IJNS5_IJNSA_ILi16EEESO_EEEiEEENS5_IJNS5_IJNSA_ILi0EEESC_EEENSA_ILi512EEEEEENS5_IJSW_iEEEEEEEEEEESK_S13_NS4_8TiledMMAINS4_8MMA_AtomIJNS4_21SM100_MMA_MXF8F6F4_SSISI_SI_fSJ_Li128ELi128ELNS4_4UMMA5MajorE0ELS18_0ELNS17_7ScaleInE0ELS19_0EEEEEENSM_INS5_IJSC_SC_SC_EEENS5_IJSW_SW_SW_EEEEENS5_IJNS4_10UnderscoreES1F_S1F_EEEEENS5_IJNS4_13SM90_TMA_LOADES1I_EEENS5_IJNS4_14ComposedLayoutINS4_7SwizzleILi3ELi4ELi3EEENS4_18smem_ptr_flag_bitsILi8EEENSM_INS5_IJNSA_ILi8EEESF_EEENS5_IJSF_SC_EEEEEEENSM_INS5_IJNS5_IJNS5_IJSP_SC_EEENS5_IJSN_SC_EEEEEESC_NS5_IJSO_SB_EEEEEENS5_IJNS5_IJNS5_IJSU_SY_EEESX_EEESW_NS5_IJSC_SY_EEEEEEEEEEEvNS4_8identityENS5_IJNS4_23SM90_TMA_LOAD_MULTICASTES26_EEES24_vS25_EENS_8epilogue10collective18CollectiveEpilogueINS29_23Sm100TmaWarpSpecializedILi4ELi2ELi16ELb1ELb0EEEJNS5_IJNSA_ILi64EEESF_SG_EEENS5_IJNSM_IS2E_SC_EENSM_INS5_IJST_SB_EEENS5_IJSC_S2E_EEEEEEEENS_10bfloat16_tESL_S2L_SL_NS29_6fusion15FusionCallbacksIS2D_NS2M_17LinearCombinationIS2L_fS2L_fLNS_15FloatRoundStyleE2EEES2F_S2K_JEEENS4_5SM1004TMEM4LOAD26SM100_TMEM_LOAD_32dp32b16xES1I_NS1K_INS1L_ILi1ELi4ELi3EEENS1N_ILi16EEENSM_INS5_IJS1P_ST_EEENS5_IJST_SC_EEEEEEENS4_39AutoVectorizingCopyWithAssumedAlignmentILi128EEENS4_14SM90_TMA_STOREES31_S33_S33_EEEvvEEEEvNT_6ParamsE) ;  /* 0xffffff0802087950 */ /* 0x000fea0003c3ffff */
.L_x_237:
[----:B------:R-:W-:-:S00]  /*f7e0*/  BRA `(.L_x_237) ;  /* 0xfffffffc00fc7947 */ /* 0x000fc0000383ffff */
[----:B------:R-:W-:-:S00]  /*f7f0*/  NOP ;  /* 0x0000000000007918 */ /* 0x000fc00000000000 */
        /* <DEDUP_REMOVED lines=8> */
.L_x_238:


//--------------------- .nv.global.init           --------------------------
	.section	.nv.global.init,"aw",@progbits
.nv.global.init:
	.type		$str$27,@object
	.size		$str$27,($str$28 - $str$27)
$str$27:
        /*0000*/ 	.byte	0x28, 0x61, 0x64, 0x64, 0x72, 0x65, 0x73, 0x73, 0x20, 0x26, 0x20, 0x6d, 0x61, 0x73, 0x6b, 0x29
        /*0010*/ 	.byte	0x20, 0x3d, 0x3d, 0x20, 0x30, 0x00
	.type		$str$28,@object
	.size		$str$28,($str$26 - $str$28)
$str$28:
        /*0016*/ 	.byte	0x2f, 0x74, 0x6d, 0x70, 0x2f, 0x63, 0x75, 0x74, 0x6c, 0x61, 0x73, 0x73, 0x5f, 0x73, 0x77, 0x65
        /*0026*/ 	.byte	0x65, 0x70, 0x5f, 0x73, 0x72, 0x63, 0x2f, 0x69, 0x6e, 0x63, 0x6c, 0x75, 0x64, 0x65, 0x2f, 0x63
        /*0036*/ 	.byte	0x75, 0x74, 0x65, 0x2f, 0x70, 0x6f, 0x69, 0x6e, 0x74, 0x65, 0x72, 0x5f, 0x66, 0x6c, 0x61, 0x67
        /*0046*/ 	.byte	0x67, 0x65, 0x64, 0x2e, 0x68, 0x70, 0x70, 0x00
	.type		$str$26,@object
	.size		$str$26,($str$25 - $str$26)
$str$26:
        /*004e*/ 	.byte	0x2f, 0x74, 0x6d, 0x70, 0x2f, 0x63, 0x75, 0x74, 0x6c, 0x61, 0x73, 0x73, 0x5f, 0x73, 0x77, 0x65
        /*005e*/ 	.byte	0x65, 0x70, 0x5f, 0x73, 0x72, 0x63, 0x2f, 0x69, 0x6e, 0x63, 0x6c, 0x75, 0x64, 0x65, 0x2f, 0x63
        /*006e*/ 	.byte	0x75, 0x74, 0x65, 0x2f, 0x61, 0x74, 0x6f, 0x6d, 0x2f, 0x63, 0x6f, 0x70, 0x79, 0x5f, 0x74, 0x72
        /*007e*/ 	.byte	0x61, 0x69, 0x74, 0x73, 0x5f, 0x73, 0x6d, 0x31, 0x30, 0x30, 0x2e, 0x68, 0x70, 0x70, 0x00
	.type		$str$25,@object
	.size		$str$25,(__unnamed_1 - $str$25)
$str$25:
        /*008d*/ 	.byte	0x28, 0x28, 0x75, 0x69, 0x6e, 0x74, 0x33, 0x32, 0x5f, 0x74, 0x28, 0x74, 0x68, 0x72, 0x65, 0x61
        /*009d*/ 	.byte	0x64, 0x49, 0x64, 0x78, 0x2e, 0x78, 0x29, 0x20, 0x2f, 0x20, 0x33, 0x32, 0x29, 0x20, 0x25, 0x20
        /*00ad*/ 	.byte	0x34, 0x29, 0x20, 0x3d, 0x3d, 0x20, 0x28, 0x28, 0x28, 0x74, 0x6d, 0x65, 0x6d, 0x5f, 0x61, 0x64
        /*00bd*/ 	.byte	0x64, 0x72, 0x20, 0x3e, 0x3e, 0x20, 0x31, 0x36, 0x29, 0x20, 0x2f, 0x20, 0x33, 0x32, 0x29, 0x20
        /*00cd*/ 	.byte	0x25, 0x20, 0x34, 0x29, 0x00
	.type		__unnamed_1,@object
	.size		__unnamed_1,(__unnamed_2 - __unnamed_1)
__unnamed_1:
        /*00d2*/ 	.byte	0x61, 0x75, 0x74, 0x6f, 0x20, 0x63, 0x75, 0x74, 0x65, 0x3a, 0x3a, 0x61, 0x73, 0x5f, 0x70, 0x6f
        /* <DEDUP_REMOVED lines=24> */
        /*0262*/ 	.byte	0x43, 0x3c, 0x32, 0x30, 0x34, 0x38, 0x3e, 0x3e, 0x3e, 0x3e, 0x5d, 0x00
	.type		__unnamed_2,@object
	.size		__unnamed_2,(.L_2 - __unnamed_2)
__unnamed_2:
        /* <DEDUP_REMOVED lines=40> */
        /*04ee*/ 	.byte	0x3a, 0x3a, 0x43, 0x3c, 0x30, 0x3e, 0x3e, 0x3e, 0x3e, 0x5d, 0x00
.L_2:


//--------------------- .nv.shared._ZN7cutlass13device_kernelINS_4gemm6kernel13GemmUniversalIN4cute5tupleIJiiiiEEENS1_10collective13CollectiveMmaINS1_46MainloopSm100TmaUmmaWarpSpecializedBlockScaledILi3ELi2ELi2ENS5_IJNS4_1CILi2EEENSA_ILi1EEESC_EEEEENS5_IJNSA_ILi128EEESF_NSA_ILi256EEEEEENS5_IJNS_12float_e5m2_tENS_13float_ue8m0_tEEEENS5_IJNS5_IJlSC_lEEENS4_6LayoutINS5_IJNS5_IJNS5_IJNSA_ILi32EEENSA_ILi4EEEEEEiEEESQ_NS5_IJSC_iEEEEEENS5_IJNS5_IJNS5_IJNSA_ILi16EEESO_EEEiEEENS5_IJNS5_IJNSA_ILi0EEESC_EEENSA_ILi512EEEEEENS5_IJSW_iEEEEEEEEEEESK_S13_NS4_8TiledMMAINS4_8MMA_AtomIJNS4_21SM100_MMA_MXF8F6F4_SSISI_SI_fSJ_Li128ELi128ELNS4_4UMMA5MajorE0ELS18_0ELNS17_7ScaleInE0ELS19_0EEEEEENSM_INS5_IJSC_SC_SC_EEENS5_IJSW_SW_SW_EEEEENS5_IJNS4_10UnderscoreES1F_S1F_EEEEENS5_IJNS4_13SM90_TMA_LOADES1I_EEENS5_IJNS4_14ComposedLayoutINS4_7SwizzleILi3ELi4ELi3EEENS4_18smem_ptr_flag_bitsILi8EEENSM_INS5_IJNSA_ILi8EEESF_EEENS5_IJSF_SC_EEEEEEENSM_INS5_IJNS5_IJNS5_IJSP_SC_EEENS5_IJSN_SC_EEEEEESC_NS5_IJSO_SB_EEEEEENS5_IJNS5_IJNS5_IJSU_SY_EEESX_EEESW_NS5_IJSC_SY_EEEEEEEEEEEvNS4_8identityENS5_IJNS4_23SM90_TMA_LOAD_MULTICASTES26_EEES24_vS25_EENS_8epilogue10collective18CollectiveEpilogueINS29_23Sm100TmaWarpSpecializedILi4ELi2ELi16ELb1ELb0EEEJNS5_IJNSA_ILi64EEESF_SG_EEENS5_IJNSM_IS2E_SC_EENSM_INS5_IJST_SB_EEENS5_IJSC_S2E_EEEEEEEENS_10bfloat16_tESL_S2L_SL_NS29_6fusion15FusionCallbacksIS2D_NS2M_17LinearCombinationIS2L_fS2L_fLNS_15FloatRoundStyleE2EEES2F_S2K_JEEENS4_5SM1004TMEM4LOAD26SM100_TMEM_LOAD_32dp32b16xES1I_NS1K_INS1L_ILi1ELi4ELi3EEENS1N_ILi16EEENSM_INS5_IJS1P_ST_EEENS5_IJST_SC_EEEEEEENS4_39AutoVectorizingCopyWithAssumedAlignmentILi128EEENS4_14SM90_TMA_STOREES31_S33_S33_EEEvvEEEEvNT_6ParamsE --------------------------
	.section	.nv.shared._ZN7cutlass13device_kernelINS_4gemm6kernel13GemmUniversalIN4cute5tupleIJiiiiEEENS1_10collective13CollectiveMmaINS1_46MainloopSm100TmaUmmaWarpSpecializedBlockScaledILi3ELi2ELi2ENS5_IJNS4_1CILi2EEENSA_ILi1EEESC_EEEEENS5_IJNSA_ILi128EEESF_NSA_ILi256EEEEEENS5_IJNS_12float_e5m2_tENS_13float_ue8m0_tEEEENS5_IJNS5_IJlSC_lEEENS4_6LayoutINS5_IJNS5_IJNS5_IJNSA_ILi32EEENSA_ILi4EEEEEEiEEESQ_NS5_IJSC_iEEEEEENS5_IJNS5_IJNS5_IJNSA_ILi16EEESO_EEEiEEENS5_IJNS5_IJNSA_ILi0EEESC_EEENSA_ILi512EEEEEENS5_IJSW_iEEEEEEEEEEESK_S13_NS4_8TiledMMAINS4_8MMA_AtomIJNS4_21SM100_MMA_MXF8F6F4_SSISI_SI_fSJ_Li128ELi128ELNS4_4UMMA5MajorE0ELS18_0ELNS17_7ScaleInE0ELS19_0EEEEEENSM_INS5_IJSC_SC_SC_EEENS5_IJSW_SW_SW_EEEEENS5_IJNS4_10UnderscoreES1F_S1F_EEEEENS5_IJNS4_13SM90_TMA_LOADES1I_EEENS5_IJNS4_14ComposedLayoutINS4_7SwizzleILi3ELi4ELi3EEENS4_18smem_ptr_flag_bitsILi8EEENSM_INS5_IJNSA_ILi8EEESF_EEENS5_IJSF_SC_EEEEEEENSM_INS5_IJNS5_IJNS5_IJSP_SC_EEENS5_IJSN_SC_EEEEEESC_NS5_IJSO_SB_EEEEEENS5_IJNS5_IJNS5_IJSU_SY_EEESX_EEESW_NS5_IJSC_SY_EEEEEEEEEEEvNS4_8identityENS5_IJNS4_23SM90_TMA_LOAD_MULTICASTES26_EEES24_vS25_EENS_8epilogue10collective18CollectiveEpilogueINS29_23Sm100TmaWarpSpecializedILi4ELi2ELi16ELb1ELb0EEEJNS5_IJNSA_ILi64EEESF_SG_EEENS5_IJNSM_IS2E_SC_EENSM_INS5_IJST_SB_EEENS5_IJSC_S2E_EEEEEEEENS_10bfloat16_tESL_S2L_SL_NS29_6fusion15FusionCallbacksIS2D_NS2M_17LinearCombinationIS2L_fS2L_fLNS_15FloatRoundStyleE2EEES2F_S2K_JEEENS4_5SM1004TMEM4LOAD26SM100_TMEM_LOAD_32dp32b16xES1I_NS1K_INS1L_ILi1ELi4ELi3EEENS1N_ILi16EEENSM_INS5_IJS1P_ST_EEENS5_IJST_SC_EEEEEEENS4_39AutoVectorizingCopyWithAssumedAlignmentILi128EEENS4_14SM90_TMA_STOREES31_S33_S33_EEEvvEEEEvNT_6ParamsE,"aw",@nobits
	.sectionflags	@""
	.align	16
	.zero		1024


//--------------------- .nv.shared.reserved.0     --------------------------
	.section	.nv.shared.reserved.0,"aw",@nobits
	.weak		__nv_reservedSMEM_offset_0_alias
	.size		__nv_reservedSMEM_offset_0_alias, 0, 64
	.other		__nv_reservedSMEM_offset_0_alias,@"STO_CUDA_RESERVED_SHARED STV_DEFAULT"
__nv_reservedSMEM_offset_0_alias:
	.zero		0
.nv.shared.reserved.0:
	.zero		64
	.weak		__nv_reservedSMEM_tcgen05_partition
	.type		__nv_reservedSMEM_tcgen05_partition,@object
	.size		__nv_reservedSMEM_tcgen05_partition,(.L_0 - __nv_reservedSMEM_tcgen05_partition)
__nv_reservedSMEM_tcgen05_partition:
	.zero		32
.L_0:


//--------------------- .nv.global                --------------------------
	.section	.nv.global,"aw",@nobits
.nv.global:
	.type		_ZN40_INTERNAL_b1c7a71e_4_k_cu_06c22788_213564cute1_E,@object
	.size		_ZN40_INTERNAL_b1c7a71e_4_k_cu_06c22788_213564cute1_E,(_ZN40_INTERNAL_b1c7a71e_4_k_cu_06c22788_213564cuda3std3__45__cpo6cbeginE - _ZN40_INTERNAL_b1c7a71e_4_k_cu_06c22788_213564cute1_E)
_ZN40_INTERNAL_b1c7a71e_4_k_cu_06c22788_213564cute1_E:
	.zero		1
	.type		_ZN40_INTERNAL_b1c7a71e_4_k_cu_06c22788_213564cuda3std3__45__cpo6cbeginE,@object
	.size		_ZN40_INTERNAL_b1c7a71e_4_k_cu_06c22788_213564cuda3std3__45__cpo6cbeginE,(_ZN40_INTERNAL_b1c7a71e_4_k_cu_06c22788_213564cuda3std3__48in_placeE - _ZN40_INTERNAL_b1c7a71e_4_k_cu_06c22788_213564cuda3std3__45__cpo6cbeginE)
_ZN40_INTERNAL_b1c7a71e_4_k_cu_06c22788_213564cuda3std3__45__cpo6cbeginE:
	.zero		1
	.type		_ZN40_INTERNAL_b1c7a71e_4_k_cu_06c22788_213564cuda3std3__48in_placeE,@object
	.size		_ZN40_INTERNAL_b1c7a71e_4_k_cu_06c22788_213564cuda3std3__48in_placeE,(_ZN40_INTERNAL_b1c7a71e_4_k_cu_06c22788_213564cuda3std6ranges3__45__cpo9iter_moveE - _ZN40_INTERNAL_b1c7a71e_4_k_cu_06c22788_213564cuda3std3__48in_placeE)
_ZN40_INTERNAL_b1c7a71e_4_k_cu_06c22788_213564cuda3std3__48in_placeE:
	.zero		1
	.type		_ZN40_INTERNAL_b1c7a71e_4_k_cu_06c22788_213564cuda3std6ranges3__45__cpo9iter_moveE,@object
	.size		_ZN40_INTERNAL_b1c7a71e_4_k_cu_06c22788_213564cuda3std6ranges3__45__cpo9iter_moveE,(_ZN40_INTERNAL_b1c7a71e_4_k_cu_06c22788_213564cuda3std3__45__cpo5beginE - _ZN40_INTERNAL_b1c7a71e_4_k_cu_06c22788_213564cuda3std6ranges3__45__cpo9iter_moveE)
_ZN40_INTERNAL_b1c7a71e_4_k_cu_06c22788_213564cuda3std6ranges3__45__cpo9iter_moveE:
	.zero		1
	.type		_ZN40_INTERNAL_b1c7a71e_4_k_cu_06c22788_213564cuda3std3__45__cpo5beginE,@object
	.size		_ZN40_INTERNAL_b1c7a71e_4_k_cu_06c22788_213564cuda3std3__45__cpo5beginE,(_ZN40_INTERNAL_b1c7a71e_4_k_cu_06c22788_213564cuda3std3__442_GLOBAL__N__b1c7a71e_4_k_cu_06c22788_213566ignoreE - _ZN40_INTERNAL_b1c7a71e_4_k_cu_06c22788_213564cuda3std3__45__cpo5beginE)
_ZN40_INTERNAL_b1c7a71e_4_k_cu_06c22788_213564cuda3std3__45__cpo5beginE:
	.zero		1
	.type		_ZN40_INTERNAL_b1c7a71e_4_k_cu_06c22788_213564cuda3std3__442_GLOBAL__N__b1c7a71e_4_k_cu_06c22788_213566ignoreE,@object
	.size		_ZN40_INTERNAL_b1c7a71e_4_k_cu_06c22788_213564cuda3std3__442_GLOBAL__N__b1c7a71e_4_k_cu_06c22788_213566ignoreE,(_ZN40_INTERNAL_b1c7a71e_4_k_cu_06c22788_213564cute7productE - _ZN40_INTERNAL_b1c7a71e_4_k_cu_06c22788_213564cuda3std3__442_GLOBAL__N__b1c7a71e_4_k_cu_06c22788_213566ignoreE)
_ZN40_INTERNAL_b1c7a71e_4_k_cu_06c22788_213564cuda3std3__442_GLOBAL__N__b1c7a71e_4_k_cu_06c22788_213566ignoreE:
	.zero		1
	.type		_ZN40_INTERNAL_b1c7a71e_4_k_cu_06c22788_213564cute7productE,@object
	.size		_ZN40_INTERNAL_b1c7a71e_4_k_cu_06c22788_213564cute7productE,(_ZN40_INTERNAL_b1c7a71e_4_k_cu_06c22788_213564cuda3std3__45__cpo3endE - _ZN40_INTERNAL_b1c7a71e_4_k_cu_06c22788_213564cute7productE)
_ZN40_INTERNAL_b1c7a71e_4_k_cu_06c22788_213564cute7productE:
	.zero		1
	.type		_ZN40_INTERNAL_b1c7a71e_4_k_cu_06c22788_213564cuda3std3__45__cpo3endE,@object
	.size		_ZN40_INTERNAL_b1c7a71e_4_k_cu_06c22788_213564cuda3std3__45__cpo3endE,(_ZN40_INTERNAL_b1c7a71e_4_k_cu_06c22788_213564cuda3std3__419piecewise_constructE - _ZN40_INTERNAL_b1c7a71e_4_k_cu_06c22788_213564cuda3std3__45__cpo3endE)
_ZN40_INTERNAL_b1c7a71e_4_k_cu_06c22788_213564cuda3std3__45__cpo3endE:
	.zero		1
	.type		_ZN40_INTERNAL_b1c7a71e_4_k_cu_06c22788_213564cuda3std3__419piecewise_constructE,@object
	.size		_ZN40_INTERNAL_b1c7a71e_4_k_cu_06c22788_213564cuda3std3__419piecewise_constructE,(_ZN40_INTERNAL_b1c7a71e_4_k_cu_06c22788_213564cuda3std3__45__cpo4cendE - _ZN40_INTERNAL_b1c7a71e_4_k_cu_06c22788_213564cuda3std3__419piecewise_constructE)
_ZN40_INTERNAL_b1c7a71e_4_k_cu_06c22788_213564cuda3std3__419piecewise_constructE:
	.zero		1
	.type		_ZN40_INTERNAL_b1c7a71e_4_k_cu_06c22788_213564cuda3std3__45__cpo4cendE,@object
	.size		_ZN40_INTERNAL_b1c7a71e_4_k_cu_06c22788_213564cuda3std3__45__cpo4cendE,(_ZN40_INTERNAL_b1c7a71e_4_k_cu_06c22788_213564cuda3std6ranges3__45__cpo4swapE - _ZN40_INTERNAL_b1c7a71e_4_k_cu_06c22788_213564cuda3std3__45__cpo4cendE)
_ZN40_INTERNAL_b1c7a71e_4_k_cu_06c22788_213564cuda3std3__45__cpo4cendE:
	.zero		1
	.type		_ZN40_INTERNAL_b1c7a71e_4_k_cu_06c22788_213564cuda3std6ranges3__45__cpo4swapE,@object
	.size		_ZN40_INTERNAL_b1c7a71e_4_k_cu_06c22788_213564cuda3std6ranges3__45__cpo4swapE,(.L_10 - _ZN40_INTERNAL_b1c7a71e_4_k_cu_06c22788_213564cuda3std6ranges3__45__cpo4swapE)
_ZN40_INTERNAL_b1c7a71e_4_k_cu_06c22788_213564cuda3std6ranges3__45__cpo4swapE:
	.zero		1
.L_10:


//--------------------- .nv.constant0._ZN7cutlass13device_kernelINS_4gemm6kernel13GemmUniversalIN4cute5tupleIJiiiiEEENS1_10collective13CollectiveMmaINS1_46MainloopSm100TmaUmmaWarpSpecializedBlockScaledILi3ELi2ELi2ENS5_IJNS4_1CILi2EEENSA_ILi1EEESC_EEEEENS5_IJNSA_ILi128EEESF_NSA_ILi256EEEEEENS5_IJNS_12float_e5m2_tENS_13float_ue8m0_tEEEENS5_IJNS5_IJlSC_lEEENS4_6LayoutINS5_IJNS5_IJNS5_IJNSA_ILi32EEENSA_ILi4EEEEEEiEEESQ_NS5_IJSC_iEEEEEENS5_IJNS5_IJNS5_IJNSA_ILi16EEESO_EEEiEEENS5_IJNS5_IJNSA_ILi0EEESC_EEENSA_ILi512EEEEEENS5_IJSW_iEEEEEEEEEEESK_S13_NS4_8TiledMMAINS4_8MMA_AtomIJNS4_21SM100_MMA_MXF8F6F4_SSISI_SI_fSJ_Li128ELi128ELNS4_4UMMA5MajorE0ELS18_0ELNS17_7ScaleInE0ELS19_0EEEEEENSM_INS5_IJSC_SC_SC_EEENS5_IJSW_SW_SW_EEEEENS5_IJNS4_10UnderscoreES1F_S1F_EEEEENS5_IJNS4_13SM90_TMA_LOADES1I_EEENS5_IJNS4_14ComposedLayoutINS4_7SwizzleILi3ELi4ELi3EEENS4_18smem_ptr_flag_bitsILi8EEENSM_INS5_IJNSA_ILi8EEESF_EEENS5_IJSF_SC_EEEEEEENSM_INS5_IJNS5_IJNS5_IJSP_SC_EEENS5_IJSN_SC_EEEEEESC_NS5_IJSO_SB_EEEEEENS5_IJNS5_IJNS5_IJSU_SY_EEESX_EEESW_NS5_IJSC_SY_EEEEEEEEEEEvNS4_8identityENS5_IJNS4_23SM90_TMA_LOAD_MULTICASTES26_EEES24_vS25_EENS_8epilogue10collective18CollectiveEpilogueINS29_23Sm100TmaWarpSpecializedILi4ELi2ELi16ELb1ELb0EEEJNS5_IJNSA_ILi64EEESF_SG_EEENS5_IJNSM_IS2E_SC_EENSM_INS5_IJST_SB_EEENS5_IJSC_S2E_EEEEEEEENS_10bfloat16_tESL_S2L_SL_NS29_6fusion15FusionCallbacksIS2D_NS2M_17LinearCombinationIS2L_fS2L_fLNS_15FloatRoundStyleE2EEES2F_S2K_JEEENS4_5SM1004TMEM4LOAD26SM100_TMEM_LOAD_32dp32b16xES1I_NS1K_INS1L_ILi1ELi4ELi3EEENS1N_ILi16EEENSM_INS5_IJS1P_ST_EEENS5_IJST_SC_EEEEEEENS4_39AutoVectorizingCopyWithAssumedAlignmentILi128EEENS4_14SM90_TMA_STOREES31_S33_S33_EEEvvEEEEvNT_6ParamsE --------------------------
	.section	.nv.constant0._ZN7cutlass13device_kernelINS_4gemm6kernel13GemmUniversalIN4cute5tupleIJiiiiEEENS1_10collective13CollectiveMmaINS1_46MainloopSm100TmaUmmaWarpSpecializedBlockScaledILi3ELi2ELi2ENS5_IJNS4_1CILi2EEENSA_ILi1EEESC_EEEEENS5_IJNSA_ILi128EEESF_NSA_ILi256EEEEEENS5_IJNS_12float_e5m2_tENS_13float_ue8m0_tEEEENS5_IJNS5_IJlSC_lEEENS4_6LayoutINS5_IJNS5_IJNS5_IJNSA_ILi32EEENSA_ILi4EEEEEEiEEESQ_NS5_IJSC_iEEEEEENS5_IJNS5_IJNS5_IJNSA_ILi16EEESO_EEEiEEENS5_IJNS5_IJNSA_ILi0EEESC_EEENSA_ILi512EEEEEENS5_IJSW_iEEEEEEEEEEESK_S13_NS4_8TiledMMAINS4_8MMA_AtomIJNS4_21SM100_MMA_MXF8F6F4_SSISI_SI_fSJ_Li128ELi128ELNS4_4UMMA5MajorE0ELS18_0ELNS17_7ScaleInE0ELS19_0EEEEEENSM_INS5_IJSC_SC_SC_EEENS5_IJSW_SW_SW_EEEEENS5_IJNS4_10UnderscoreES1F_S1F_EEEEENS5_IJNS4_13SM90_TMA_LOADES1I_EEENS5_IJNS4_14ComposedLayoutINS4_7SwizzleILi3ELi4ELi3EEENS4_18smem_ptr_flag_bitsILi8EEENSM_INS5_IJNSA_ILi8EEESF_EEENS5_IJSF_SC_EEEEEEENSM_INS5_IJNS5_IJNS5_IJSP_SC_EEENS5_IJSN_SC_EEEEEESC_NS5_IJSO_SB_EEEEEENS5_IJNS5_IJNS5_IJSU_SY_EEESX_EEESW_NS5_IJSC_SY_EEEEEEEEEEEvNS4_8identityENS5_IJNS4_23SM90_TMA_LOAD_MULTICASTES26_EEES24_vS25_EENS_8epilogue10collective18CollectiveEpilogueINS29_23Sm100TmaWarpSpecializedILi4ELi2ELi16ELb1ELb0EEEJNS5_IJNSA_ILi64EEESF_SG_EEENS5_IJNSM_IS2E_SC_EENSM_INS5_IJST_SB_EEENS5_IJSC_S2E_EEEEEEEENS_10bfloat16_tESL_S2L_SL_NS29_6fusion15FusionCallbacksIS2D_NS2M_17LinearCombinationIS2L_fS2L_fLNS_15FloatRoundStyleE2EEES2F_S2K_JEEENS4_5SM1004TMEM4LOAD26SM100_TMEM_LOAD_32dp32b16xES1I_NS1K_INS1L_ILi1ELi4ELi3EEENS1N_ILi16EEENSM_INS5_IJS1P_ST_EEENS5_IJST_SC_EEEEEEENS4_39AutoVectorizingCopyWithAssumedAlignmentILi128EEENS4_14SM90_TMA_STOREES31_S33_S33_EEEvvEEEEvNT_6ParamsE,"a",@progbits
	.sectionflags	@""
	.align	4
.nv.constant0._ZN7cutlass13device_kernelINS_4gemm6kernel13GemmUniversalIN4cute5tupleIJiiiiEEENS1_10collective13CollectiveMmaINS1_46MainloopSm100TmaUmmaWarpSpecializedBlockScaledILi3ELi2ELi2ENS5_IJNS4_1CILi2EEENSA_ILi1EEESC_EEEEENS5_IJNSA_ILi128EEESF_NSA_ILi256EEEEEENS5_IJNS_12float_e5m2_tENS_13float_ue8m0_tEEEENS5_IJNS5_IJlSC_lEEENS4_6LayoutINS5_IJNS5_IJNS5_IJNSA_ILi32EEENSA_ILi4EEEEEEiEEESQ_NS5_IJSC_iEEEEEENS5_IJNS5_IJNS5_IJNSA_ILi16EEESO_EEEiEEENS5_IJNS5_IJNSA_ILi0EEESC_EEENSA_ILi512EEEEEENS5_IJSW_iEEEEEEEEEEESK_S13_NS4_8TiledMMAINS4_8MMA_AtomIJNS4_21SM100_MMA_MXF8F6F4_SSISI_SI_fSJ_Li128ELi128ELNS4_4UMMA5MajorE0ELS18_0ELNS17_7ScaleInE0ELS19_0EEEEEENSM_INS5_IJSC_SC_SC_EEENS5_IJSW_SW_SW_EEEEENS5_IJNS4_10UnderscoreES1F_S1F_EEEEENS5_IJNS4_13SM90_TMA_LOADES1I_EEENS5_IJNS4_14ComposedLayoutINS4_7SwizzleILi3ELi4ELi3EEENS4_18smem_ptr_flag_bitsILi8EEENSM_INS5_IJNSA_ILi8EEESF_EEENS5_IJSF_SC_EEEEEEENSM_INS5_IJNS5_IJNS5_IJSP_SC_EEENS5_IJSN_SC_EEEEEESC_NS5_IJSO_SB_EEEEEENS5_IJNS5_IJNS5_IJSU_SY_EEESX_EEESW_NS5_IJSC_SY_EEEEEEEEEEEvNS4_8identityENS5_IJNS4_23SM90_TMA_LOAD_MULTICASTES26_EEES24_vS25_EENS_8epilogue10collective18CollectiveEpilogueINS29_23Sm100TmaWarpSpecializedILi4ELi2ELi16ELb1ELb0EEEJNS5_IJNSA_ILi64EEESF_SG_EEENS5_IJNSM_IS2E_SC_EENSM_INS5_IJST_SB_EEENS5_IJSC_S2E_EEEEEEEENS_10bfloat16_tESL_S2L_SL_NS29_6fusion15FusionCallbacksIS2D_NS2M_17LinearCombinationIS2L_fS2L_fLNS_15FloatRoundStyleE2EEES2F_S2K_JEEENS4_5SM1004TMEM4LOAD26SM100_TMEM_LOAD_32dp32b16xES1I_NS1K_INS1L_ILi1ELi4ELi3EEENS1N_ILi16EEENSM_INS5_IJS1P_ST_EEENS5_IJST_SC_EEEEEEENS4_39AutoVectorizingCopyWithAssumedAlignmentILi128EEENS4_14SM90_TMA_STOREES31_S33_S33_EEEvvEEEEvNT_6ParamsE:
	.zero		3968


//--------------------- SYMBOLS --------------------------

	.type		.nv.reservedSmem.offset0,@object
	.size		.nv.reservedSmem.offset0,0x4
	.type		.nv.reservedSmem.cap,@object
	.size		.nv.reservedSmem.cap,0x4
	.type		__assertfail,@function
